	.target	sm_90a

	.elftype	@"ET_EXEC"


//--------------------- .note.nv.tkinfo           --------------------------
	.section	.note.nv.tkinfo,"",@"SHT_NOTE"
	.sectionflags	@"SHF_NOTE_NV_TKINFO"
	.tkinfo
        /*0018*/ 	.word	0x00000002
        /*0030*/ 	.string	""
        /*0030*/ 	.string	"ptxas"
        /*0030*/ 	.string	"Cuda compilation tools, release 13.0, V13.0.88"
        /*0030*/ 	.string	"Build cuda_13.0.r13.0/compiler.36424714_0"
        /*0030*/ 	.string	"-arch sm_90a -m 64 "



//--------------------- .note.nv.cuinfo           --------------------------
	.section	.note.nv.cuinfo,"",@"SHT_NOTE"
	.sectionflags	@"SHF_NOTE_NV_CUINFO"
        /*0018*/ 	.short	0x0002
        /*001a*/ 	.short	0x005a
        /*001c*/ 	.short	0x0082
	.zero		2


//--------------------- .nv.info                  --------------------------
	.section	.nv.info,"",@"SHT_CUDA_INFO"
	.align	4


	//----- nvinfo : EIATTR_REGCOUNT
	.align		4
        /*0000*/ 	.byte	0x04, 0x2f
        /*0002*/ 	.short	(.L_12 - .L_11)
	.align		4
.L_11:
        /*0004*/ 	.word	index@(_ZN7cutlass13device_kernelINS_4gemm6kernel13GemmUniversalIN4cute5tupleIJiiiiEEENS1_10collective13CollectiveMmaINS1_37MainloopSm90TmaGmmaWarpSpecializedFP8ILi3ENS5_IJNS4_1CILi1EEESB_SB_EEENS1_35KernelTmaWarpSpecializedCooperativeEEENS5_IJNSA_ILi256EEENSA_ILi240EEENSA_ILi128EEEEEENS_12float_e4m3_tENS5_IJlSB_lEEESJ_SK_NS4_8TiledMMAINS4_8MMA_AtomIJNS4_4SM904GMMA30MMA_64x16x32_F32E4M3E4M3_SS_TNILNSO_7ScaleInE1ELSQ_1EEEEEENS4_6LayoutINS5_IJNSA_ILi2EEESB_SB_EEENS5_IJSB_NSA_ILi0EEESW_EEEEENS5_IJNS4_10UnderscoreESZ_SZ_EEEEENS4_13SM90_TMA_LOADENS4_14ComposedLayoutINS4_7SwizzleILi3ELi4ELi3EEENS4_18smem_ptr_flag_bitsILi8EEENST_INS5_IJNSA_ILi8EEESH_EEENS5_IJSH_SB_EEEEEEEvNS4_8identityES12_S1C_vS1D_EENS_8epilogue10collective6detail29Sm90TmaWarpSpecializedAdapterINS1G_15DefaultEpilogueISJ_SK_SK_NS1F_6thread17LinearCombinationISJ_Li1EffLNS1K_9ScaleType4KindE0ELNS_15FloatRoundStyleE2ESJ_EENS1_15EpilogueDefaultEEEEEvvEEEEvNT_6ParamsE)
        /*0008*/ 	.word	0x000000a8


	//----- nvinfo : EIATTR_FRAME_SIZE
	.align		4
.L_12:
        /*000c*/ 	.byte	0x04, 0x11
        /*000e*/ 	.short	(.L_14 - .L_13)
	.align		4
.L_13:
        /*0010*/ 	.word	index@(_ZN7cutlass13device_kernelINS_4gemm6kernel13GemmUniversalIN4cute5tupleIJiiiiEEENS1_10collective13CollectiveMmaINS1_37MainloopSm90TmaGmmaWarpSpecializedFP8ILi3ENS5_IJNS4_1CILi1EEESB_SB_EEENS1_35KernelTmaWarpSpecializedCooperativeEEENS5_IJNSA_ILi256EEENSA_ILi240EEENSA_ILi128EEEEEENS_12float_e4m3_tENS5_IJlSB_lEEESJ_SK_NS4_8TiledMMAINS4_8MMA_AtomIJNS4_4SM904GMMA30MMA_64x16x32_F32E4M3E4M3_SS_TNILNSO_7ScaleInE1ELSQ_1EEEEEENS4_6LayoutINS5_IJNSA_ILi2EEESB_SB_EEENS5_IJSB_NSA_ILi0EEESW_EEEEENS5_IJNS4_10UnderscoreESZ_SZ_EEEEENS4_13SM90_TMA_LOADENS4_14ComposedLayoutINS4_7SwizzleILi3ELi4ELi3EEENS4_18smem_ptr_flag_bitsILi8EEENST_INS5_IJNSA_ILi8EEESH_EEENS5_IJSH_SB_EEEEEEEvNS4_8identityES12_S1C_vS1D_EENS_8epilogue10collective6detail29Sm90TmaWarpSpecializedAdapterINS1G_15DefaultEpilogueISJ_SK_SK_NS1F_6thread17LinearCombinationISJ_Li1EffLNS1K_9ScaleType4KindE0ELNS_15FloatRoundStyleE2ESJ_EENS1_15EpilogueDefaultEEEEEvvEEEEvNT_6ParamsE)
        /*0014*/ 	.word	0x000005a0


	//----- nvinfo : EIATTR_MIN_STACK_SIZE
	.align		4
.L_14:
        /*0018*/ 	.byte	0x04, 0x12
        /*001a*/ 	.short	(.L_16 - .L_15)
	.align		4
.L_15:
        /*001c*/ 	.word	index@(_ZN7cutlass13device_kernelINS_4gemm6kernel13GemmUniversalIN4cute5tupleIJiiiiEEENS1_10collective13CollectiveMmaINS1_37MainloopSm90TmaGmmaWarpSpecializedFP8ILi3ENS5_IJNS4_1CILi1EEESB_SB_EEENS1_35KernelTmaWarpSpecializedCooperativeEEENS5_IJNSA_ILi256EEENSA_ILi240EEENSA_ILi128EEEEEENS_12float_e4m3_tENS5_IJlSB_lEEESJ_SK_NS4_8TiledMMAINS4_8MMA_AtomIJNS4_4SM904GMMA30MMA_64x16x32_F32E4M3E4M3_SS_TNILNSO_7ScaleInE1ELSQ_1EEEEEENS4_6LayoutINS5_IJNSA_ILi2EEESB_SB_EEENS5_IJSB_NSA_ILi0EEESW_EEEEENS5_IJNS4_10UnderscoreESZ_SZ_EEEEENS4_13SM90_TMA_LOADENS4_14ComposedLayoutINS4_7SwizzleILi3ELi4ELi3EEENS4_18smem_ptr_flag_bitsILi8EEENST_INS5_IJNSA_ILi8EEESH_EEENS5_IJSH_SB_EEEEEEEvNS4_8identityES12_S1C_vS1D_EENS_8epilogue10collective6detail29Sm90TmaWarpSpecializedAdapterINS1G_15DefaultEpilogueISJ_SK_SK_NS1F_6thread17LinearCombinationISJ_Li1EffLNS1K_9ScaleType4KindE0ELNS_15FloatRoundStyleE2ESJ_EENS1_15EpilogueDefaultEEEEEvvEEEEvNT_6ParamsE)
        /*0020*/ 	.word	0x000005a0
.L_16:


//--------------------- .nv.compat                --------------------------
	.section	.nv.compat,"",@"SHT_CUDA_COMPAT_INFO"
	.align	4
        /*0000*/ 	.byte	0x02, 0x09, 0x01, 0x00, 0x02, 0x02, 0x04, 0x00, 0x02, 0x05, 0x05, 0x00, 0x03, 0x07, 0x01, 0x01
        /*0010*/ 	.byte	0x02, 0x03, 0x01, 0x00, 0x02, 0x06, 0x01, 0x00, 0x04, 0x0b, 0x08, 0x00, 0x00, 0x00, 0x00, 0x00
        /*0020*/ 	.byte	0x00, 0x00, 0x00, 0x00


//--------------------- .nv.info._ZN7cutlass13device_kernelINS_4gemm6kernel13GemmUniversalIN4cute5tupleIJiiiiEEENS1_10collective13CollectiveMmaINS1_37MainloopSm90TmaGmmaWarpSpecializedFP8ILi3ENS5_IJNS4_1CILi1EEESB_SB_EEENS1_35KernelTmaWarpSpecializedCooperativeEEENS5_IJNSA_ILi256EEENSA_ILi240EEENSA_ILi128EEEEEENS_12float_e4m3_tENS5_IJlSB_lEEESJ_SK_NS4_8TiledMMAINS4_8MMA_AtomIJNS4_4SM904GMMA30MMA_64x16x32_F32E4M3E4M3_SS_TNILNSO_7ScaleInE1ELSQ_1EEEEEENS4_6LayoutINS5_IJNSA_ILi2EEESB_SB_EEENS5_IJSB_NSA_ILi0EEESW_EEEEENS5_IJNS4_10UnderscoreESZ_SZ_EEEEENS4_13SM90_TMA_LOADENS4_14ComposedLayoutINS4_7SwizzleILi3ELi4ELi3EEENS4_18smem_ptr_flag_bitsILi8EEENST_INS5_IJNSA_ILi8EEESH_EEENS5_IJSH_SB_EEEEEEEvNS4_8identityES12_S1C_vS1D_EENS_8epilogue10collective6detail29Sm90TmaWarpSpecializedAdapterINS1G_15DefaultEpilogueISJ_SK_SK_NS1F_6thread17LinearCombinationISJ_Li1EffLNS1K_9ScaleType4KindE0ELNS_15FloatRoundStyleE2ESJ_EENS1_15EpilogueDefaultEEEEEvvEEEEvNT_6ParamsE --------------------------
	.section	.nv.info._ZN7cutlass13device_kernelINS_4gemm6kernel13GemmUniversalIN4cute5tupleIJiiiiEEENS1_10collective13CollectiveMmaINS1_37MainloopSm90TmaGmmaWarpSpecializedFP8ILi3ENS5_IJNS4_1CILi1EEESB_SB_EEENS1_35KernelTmaWarpSpecializedCooperativeEEENS5_IJNSA_ILi256EEENSA_ILi240EEENSA_ILi128EEEEEENS_12float_e4m3_tENS5_IJlSB_lEEESJ_SK_NS4_8TiledMMAINS4_8MMA_AtomIJNS4_4SM904GMMA30MMA_64x16x32_F32E4M3E4M3_SS_TNILNSO_7ScaleInE1ELSQ_1EEEEEENS4_6LayoutINS5_IJNSA_ILi2EEESB_SB_EEENS5_IJSB_NSA_ILi0EEESW_EEEEENS5_IJNS4_10UnderscoreESZ_SZ_EEEEENS4_13SM90_TMA_LOADENS4_14ComposedLayoutINS4_7SwizzleILi3ELi4ELi3EEENS4_18smem_ptr_flag_bitsILi8EEENST_INS5_IJNSA_ILi8EEESH_EEENS5_IJSH_SB_EEEEEEEvNS4_8identityES12_S1C_vS1D_EENS_8epilogue10collective6detail29Sm90TmaWarpSpecializedAdapterINS1G_15DefaultEpilogueISJ_SK_SK_NS1F_6thread17LinearCombinationISJ_Li1EffLNS1K_9ScaleType4KindE0ELNS_15FloatRoundStyleE2ESJ_EENS1_15EpilogueDefaultEEEEEvvEEEEvNT_6ParamsE,"",@"SHT_CUDA_INFO"
	.sectionflags	@""
	.align	4


	//----- nvinfo : EIATTR_CUDA_API_VERSION
	.align		4
        /*0000*/ 	.byte	0x04, 0x37
        /*0002*/ 	.short	(.L_18 - .L_17)
.L_17:
        /*0004*/ 	.word	0x00000082


	//----- nvinfo : EIATTR_KPARAM_INFO
	.align		4
.L_18:
        /*0008*/ 	.byte	0x04, 0x17
        /*000a*/ 	.short	(.L_20 - .L_19)
.L_19:
        /*000c*/ 	.word	0x00000000
        /*0010*/ 	.short	0x0000
        /*0012*/ 	.short	0x0070
        /*0014*/ 	.byte	0x00, 0xf0, 0x01, 0x10


	//----- nvinfo : EIATTR_SPARSE_MMA_MASK
	.align		4
.L_20:
        /*0018*/ 	.byte	0x03, 0x50
        /*001a*/ 	.short	0x0000


	//----- nvinfo : EIATTR_MAXREG_COUNT
	.align		4
        /*001c*/ 	.byte	0x03, 0x1b
        /*001e*/ 	.short	0x00a8


	//----- nvinfo : EIATTR_NUM_BARRIERS
	.align		4
        /*0020*/ 	.byte	0x02, 0x4c
        /*0022*/ 	.byte	0x01
	.zero		1


	//----- nvinfo : EIATTR_ANNOTATIONS
	.align		4
        /*0024*/ 	.byte	0x04, 0x55
        /*0026*/ 	.short	(.L_22 - .L_21)


	//   ....[0]....
.L_21:
        /*0028*/ 	.word	0x00000001
        /*002c*/ 	.byte	0x50, 0x02, 0x00, 0x00, 0x01, 0x00, 0x00, 0x00, 0x90, 0x05, 0x00, 0x00, 0x01, 0x00, 0x00, 0x00
        /* <DEDUP_REMOVED lines=1275> */
        /*4fec*/ 	.byte	0x40, 0xa1, 0x02, 0x00


	//----- nvinfo : EIATTR_MERCURY_ISA_VERSION
	.align		4
.L_22:
        /*4ff0*/ 	.byte	0x03, 0x5f
        /*4ff2*/ 	.short	0x0101


	//----- nvinfo : EIATTR_INT_WARP_WIDE_INSTR_OFFSETS
	.align		4
        /*4ff4*/ 	.byte	0x04, 0x31
        /*4ff6*/ 	.short	(.L_24 - .L_23)


	//   ....[0]....
.L_23:
        /*4ff8*/ 	.word	0x00000460


	//   ....[1]....
        /*4ffc*/ 	.word	0x00000470


	//   ....[2]....
        /*5000*/ 	.word	0x000005a0


	//----- nvinfo : EIATTR_COOP_GROUP_MASK_REGIDS
	.align		4
.L_24:
        /*5004*/ 	.byte	0x04, 0x29
        /*5006*/ 	.short	(.L_26 - .L_25)


	//   ....[0]....
.L_25:
        /*5008*/ 	.word	0xffffffff


	//   ....[1]....
        /*500c*/ 	.word	0xffffffff


	//   ....[2]....
        /*5010*/ 	.word	0xffffffff


	//   ....[3]....
        /*5014*/ 	.word	0xffffffff


	//   ....[4]....
        /*5018*/ 	.word	0xffffffff


	//----- nvinfo : EIATTR_COOP_GROUP_INSTR_OFFSETS
	.align		4
.L_26:
        /*501c*/ 	.byte	0x04, 0x28
        /*501e*/ 	.short	(.L_28 - .L_27)


	//   ....[0]....
.L_27:
        /*5020*/ 	.word	0x00000070


	//   ....[1]....
        /*5024*/ 	.word	0x00000080


	//   ....[2]....
        /*5028*/ 	.word	0x000001a0


	//   ....[3]....
        /*502c*/ 	.word	0x000003b0


	//   ....[4]....
        /*5030*/ 	.word	0x00002160


	//----- nvinfo : EIATTR_REG_RECONFIG
	.align		4
.L_28:
        /*5034*/ 	.byte	0x01, 0x54
	.zero		2


	//----- nvinfo : EIATTR_MBARRIER_INSTR_OFFSETS
	.align		4
        /*5038*/ 	.byte	0x04, 0x39
        /*503a*/ 	.short	(.L_30 - .L_29)


	//   ....[0]....
.L_29:
        /*503c*/ 	.word	0x00000340
        /*5040*/ 	.word	0x000000ff
        /*5044*/ 	.word	0x00000000
        /*5048*/ 	.short	0x0100
        /*504a*/ 	.byte	0x09
	.zero		1


	//   ....[1]....
        /*504c*/ 	.word	0x00000350
        /*5050*/ 	.word	0x000000ff
        /*5054*/ 	.word	0x00000018
        /*5058*/ 	.short	0x0100
        /*505a*/ 	.byte	0x09
	.zero		1


	//   ....[2]....
        /*505c*/ 	.word	0x00000360
        /*5060*/ 	.word	0x000000ff
        /*5064*/ 	.word	0x00000008
        /*5068*/ 	.short	0x0100
        /*506a*/ 	.byte	0x09
	.zero		1


	//   ....[3]....
        /*506c*/ 	.word	0x00000370
        /*5070*/ 	.word	0x000000ff
        /*5074*/ 	.word	0x00000020
        /*5078*/ 	.short	0x0100
        /*507a*/ 	.byte	0x09
	.zero		1


	//   ....[4]....
        /*507c*/ 	.word	0x00000380
        /*5080*/ 	.word	0x000000ff
        /*5084*/ 	.word	0x00000010
        /*5088*/ 	.short	0x0100
        /*508a*/ 	.byte	0x09
	.zero		1


	//   ....[5]....
        /*508c*/ 	.word	0x00000390
        /*5090*/ 	.word	0x000000ff
        /*5094*/ 	.word	0x00000028
        /*5098*/ 	.short	0x0100
        /*509a*/ 	.byte	0x09
	.zero		1


	//   ....[6]....
        /*509c*/ 	.word	0x000005d0
        /*50a0*/ 	.word	0x000000ff
        /*50a4*/ 	.word	0x00000040
        /*50a8*/ 	.short	0x0100
        /*50aa*/ 	.byte	0x06
	.zero		1


	//   ....[7]....
        /*50ac*/ 	.word	0x000005e0
        /*50b0*/ 	.word	0x000000ff
        /*50b4*/ 	.word	0x00000048
        /*50b8*/ 	.short	0x0100
        /*50ba*/ 	.byte	0x06
	.zero		1


	//   ....[8]....
        /*50bc*/ 	.word	0x00002ad0
        /*50c0*/ 	.word	0x000000ff
        /*50c4*/ 	.word	0x00000000
        /*50c8*/ 	.short	0x010a
        /*50ca*/ 	.byte	0x04
	.zero		1


	//   ....[9]....
        /*50cc*/ 	.word	0x00002b40
        /*50d0*/ 	.word	0x000000ff
        /*50d4*/ 	.word	0x00000000
        /*50d8*/ 	.short	0x010a
        /*50da*/ 	.byte	0x04
	.zero		1


	//   ....[10]....
        /*50dc*/ 	.word	0x00009a70
        /*50e0*/ 	.word	0x000000ff
        /*50e4*/ 	.word	0x00000000
        /*50e8*/ 	.short	0x010a
        /*50ea*/ 	.byte	0x06
	.zero		1


	//   ....[11]....
        /*50ec*/ 	.word	0x00009ab0
        /*50f0*/ 	.word	0x000000ff
        /*50f4*/ 	.word	0x00000000
        /*50f8*/ 	.short	0x010a
        /*50fa*/ 	.byte	0x06
	.zero		1


	//   ....[12]....
        /*50fc*/ 	.word	0x00010e40
        /*5100*/ 	.word	0x000000ff
        /*5104*/ 	.word	0x00000000
        /*5108*/ 	.short	0x0101
        /*510a*/ 	.byte	0x05
	.zero		1


	//   ....[13]....
        /*510c*/ 	.word	0x00014220
        /*5110*/ 	.word	0x000000ff
        /*5114*/ 	.word	0x00000000
        /*5118*/ 	.short	0x0101
        /*511a*/ 	.byte	0x06
	.zero		1


	//   ....[14]....
        /*511c*/ 	.word	0x000293e0
        /*5120*/ 	.word	0x0000000e
        /*5124*/ 	.word	0x00000018
        /*5128*/ 	.short	0x010a
        /*512a*/ 	.byte	0x3f
	.zero		1


	//   ....[15]....
        /*512c*/ 	.word	0x00029740
        /*5130*/ 	.word	0x00000002
        /*5134*/ 	.word	0x00000048
        /*5138*/ 	.short	0x0101
        /*513a*/ 	.byte	0x3f
	.zero		1


	//   ....[16]....
        /*513c*/ 	.word	0x00029f10
        /*5140*/ 	.word	0x00000004
        /*5144*/ 	.word	0x00000000
        /*5148*/ 	.short	0x010a
        /*514a*/ 	.byte	0x3f
	.zero		1


	//   ....[17]....
        /*514c*/ 	.word	0x00029fa0
        /*5150*/ 	.word	0x00000003
        /*5154*/ 	.word	0x00000000
        /*5158*/ 	.short	0x010a
        /*515a*/ 	.byte	0x3f
	.zero		1


	//   ....[18]....
        /*515c*/ 	.word	0x0002a030
        /*5160*/ 	.word	0x00000003
        /*5164*/ 	.word	0x00000000
        /*5168*/ 	.short	0x010a
        /*516a*/ 	.byte	0x3f
	.zero		1


	//   ....[19]....
        /*516c*/ 	.word	0x0002a0a0
        /*5170*/ 	.word	0x00000005
        /*5174*/ 	.word	0x00000000
        /*5178*/ 	.short	0x010a
        /*517a*/ 	.byte	0x3f
	.zero		1


	//   ....[20]....
        /*517c*/ 	.word	0x0002a110
        /*5180*/ 	.word	0x00000000
        /*5184*/ 	.word	0x00000000
        /*5188*/ 	.short	0x010a
        /*518a*/ 	.byte	0x3f
	.zero		1


	//   ....[21]....
        /*518c*/ 	.word	0x0002a1f0
        /*5190*/ 	.word	0x0000000e
        /*5194*/ 	.word	0x00000018
        /*5198*/ 	.short	0x010a
        /*519a*/ 	.byte	0x3f
	.zero		1


	//   ....[22]....
        /*519c*/ 	.word	0x0002a2d0
        /*51a0*/ 	.word	0x00000004
        /*51a4*/ 	.word	0x00000000
        /*51a8*/ 	.short	0x010a
        /*51aa*/ 	.byte	0x3f
	.zero		1


	//   ....[23]....
        /*51ac*/ 	.word	0x0002a320
        /*51b0*/ 	.word	0x00000003
        /*51b4*/ 	.word	0x00000000
        /*51b8*/ 	.short	0x010a
        /*51ba*/ 	.byte	0x3f
	.zero		1


	//----- nvinfo : EIATTR_NUM_MBARRIERS
	.align		4
.L_30:
        /*51bc*/ 	.byte	0x03, 0x38
        /*51be*/ 	.short	0x0008


	//----- nvinfo : EIATTR_EXIT_INSTR_OFFSETS
	.align		4
        /*51c0*/ 	.byte	0x04, 0x1c
        /*51c2*/ 	.short	(.L_32 - .L_31)


	//   ....[0]....
.L_31:
        /*51c4*/ 	.word	0x00000640


	//   ....[1]....
        /*51c8*/ 	.word	0x00001030


	//   ....[2]....
        /*51cc*/ 	.word	0x00028a00


	//   ....[3]....
        /*51d0*/ 	.word	0x00029050


	//   ....[4]....
        /*51d4*/ 	.word	0x0002a080


	//----- nvinfo : EIATTR_MAX_THREADS
	.align		4
.L_32:
        /*51d8*/ 	.byte	0x04, 0x05
        /*51da*/ 	.short	(.L_34 - .L_33)
.L_33:
        /*51dc*/ 	.word	0x00000180
        /*51e0*/ 	.word	0x00000001
        /*51e4*/ 	.word	0x00000001


	//----- nvinfo : EIATTR_CRS_STACK_SIZE
	.align		4
.L_34:
        /*51e8*/ 	.byte	0x04, 0x1e
        /*51ea*/ 	.short	(.L_36 - .L_35)
.L_35:
        /*51ec*/ 	.word	0x00000000


	//----- nvinfo : EIATTR_CBANK_PARAM_SIZE
	.align		4
.L_36:
        /*51f0*/ 	.byte	0x03, 0x19
        /*51f2*/ 	.short	0x0470


	//----- nvinfo : EIATTR_PARAM_CBANK
	.align		4
        /*51f4*/ 	.byte	0x04, 0x0a
        /*51f6*/ 	.short	(.L_38 - .L_37)
	.align		4
.L_37:
        /*51f8*/ 	.word	index@(.nv.constant0._ZN7cutlass13device_kernelINS_4gemm6kernel13GemmUniversalIN4cute5tupleIJiiiiEEENS1_10collective13CollectiveMmaINS1_37MainloopSm90TmaGmmaWarpSpecializedFP8ILi3ENS5_IJNS4_1CILi1EEESB_SB_EEENS1_35KernelTmaWarpSpecializedCooperativeEEENS5_IJNSA_ILi256EEENSA_ILi240EEENSA_ILi128EEEEEENS_12float_e4m3_tENS5_IJlSB_lEEESJ_SK_NS4_8TiledMMAINS4_8MMA_AtomIJNS4_4SM904GMMA30MMA_64x16x32_F32E4M3E4M3_SS_TNILNSO_7ScaleInE1ELSQ_1EEEEEENS4_6LayoutINS5_IJNSA_ILi2EEESB_SB_EEENS5_IJSB_NSA_ILi0EEESW_EEEEENS5_IJNS4_10UnderscoreESZ_SZ_EEEEENS4_13SM90_TMA_LOADENS4_14ComposedLayoutINS4_7SwizzleILi3ELi4ELi3EEENS4_18smem_ptr_flag_bitsILi8EEENST_INS5_IJNSA_ILi8EEESH_EEENS5_IJSH_SB_EEEEEEEvNS4_8identityES12_S1C_vS1D_EENS_8epilogue10collective6detail29Sm90TmaWarpSpecializedAdapterINS1G_15DefaultEpilogueISJ_SK_SK_NS1F_6thread17LinearCombinationISJ_Li1EffLNS1K_9ScaleType4KindE0ELNS_15FloatRoundStyleE2ESJ_EENS1_15EpilogueDefaultEEEEEvvEEEEvNT_6ParamsE)
        /*51fc*/ 	.short	0x0210
        /*51fe*/ 	.short	0x0470


	//----- nvinfo : EIATTR_SW_WAR
	.align		4
.L_38:
        /*5200*/ 	.byte	0x04, 0x36
        /*5202*/ 	.short	(.L_40 - .L_39)
.L_39:
        /*5204*/ 	.word	0x00000008
.L_40:


//--------------------- .nv.callgraph             --------------------------
	.section	.nv.callgraph,"",@"SHT_CUDA_CALLGRAPH"
	.align	4
	.sectionentsize	8
	.align		4
        /*0000*/ 	.word	0x00000000
	.align		4
        /*0004*/ 	.word	0xffffffff
	.align		4
        /*0008*/ 	.word	0x00000000
	.align		4
        /*000c*/ 	.word	0xfffffffe
	.align		4
        /*0010*/ 	.word	0x00000000
	.align		4
        /*0014*/ 	.word	0xfffffffd
	.align		4
        /*0018*/ 	.word	0x00000000
	.align		4
        /*001c*/ 	.word	0xfffffffc


//--------------------- .nv.constant4             --------------------------
	.section	.nv.constant4,"a",@progbits
	.align	8
	.align		8
.nv.constant4:
        /*0000*/ 	.dword	_ZN40_INTERNAL_fc738ad5_4_k_cu_a91b6713_140244cuda3std3__45__cpo5beginE
	.align		8
        /*0008*/ 	.dword	_ZN40_INTERNAL_fc738ad5_4_k_cu_a91b6713_140244cuda3std3__45__cpo3endE
	.align		8
        /*0010*/ 	.dword	_ZN40_INTERNAL_fc738ad5_4_k_cu_a91b6713_140244cuda3std3__45__cpo6cbeginE
	.align		8
        /*0018*/ 	.dword	_ZN40_INTERNAL_fc738ad5_4_k_cu_a91b6713_140244cuda3std3__45__cpo4cendE
	.align		8
        /*0020*/ 	.dword	_ZN40_INTERNAL_fc738ad5_4_k_cu_a91b6713_140244cuda3std3__442_GLOBAL__N__fc738ad5_4_k_cu_a91b6713_140246ignoreE
	.align		8
        /*0028*/ 	.dword	_ZN40_INTERNAL_fc738ad5_4_k_cu_a91b6713_140244cuda3std3__419piecewise_constructE
	.align		8
        /*0030*/ 	.dword	_ZN40_INTERNAL_fc738ad5_4_k_cu_a91b6713_140244cuda3std3__48in_placeE
	.align		8
        /*0038*/ 	.dword	_ZN40_INTERNAL_fc738ad5_4_k_cu_a91b6713_140244cuda3std6ranges3__45__cpo4swapE
	.align		8
        /*0040*/ 	.dword	_ZN40_INTERNAL_fc738ad5_4_k_cu_a91b6713_140244cuda3std6ranges3__45__cpo9iter_moveE
	.align		8
        /*0048*/ 	.dword	_ZN40_INTERNAL_fc738ad5_4_k_cu_a91b6713_140244cute7productE
	.align		8
        /*0050*/ 	.dword	_ZN40_INTERNAL_fc738ad5_4_k_cu_a91b6713_140244cute1_E


//--------------------- .text._ZN7cutlass13device_kernelINS_4gemm6kernel13GemmUniversalIN4cute5tupleIJiiiiEEENS1_10collective13CollectiveMmaINS1_37MainloopSm90TmaGmmaWarpSpecializedFP8ILi3ENS5_IJNS4_1CILi1EEESB_SB_EEENS1_35KernelTmaWarpSpecializedCooperativeEEENS5_IJNSA_ILi256EEENSA_ILi240EEENSA_ILi128EEEEEENS_12float_e4m3_tENS5_IJlSB_lEEESJ_SK_NS4_8TiledMMAINS4_8MMA_AtomIJNS4_4SM904GMMA30MMA_64x16x32_F32E4M3E4M3_SS_TNILNSO_7ScaleInE1ELSQ_1EEEEEENS4_6LayoutINS5_IJNSA_ILi2EEESB_SB_EEENS5_IJSB_NSA_ILi0EEESW_EEEEENS5_IJNS4_10UnderscoreESZ_SZ_EEEEENS4_13SM90_TMA_LOADENS4_14ComposedLayoutINS4_7SwizzleILi3ELi4ELi3EEENS4_18smem_ptr_flag_bitsILi8EEENST_INS5_IJNSA_ILi8EEESH_EEENS5_IJSH_SB_EEEEEEEvNS4_8identityES12_S1C_vS1D_EENS_8epilogue10collective6detail29Sm90TmaWarpSpecializedAdapterINS1G_15DefaultEpilogueISJ_SK_SK_NS1F_6thread17LinearCombinationISJ_Li1EffLNS1K_9ScaleType4KindE0ELNS_15FloatRoundStyleE2ESJ_EENS1_15EpilogueDefaultEEEEEvvEEEEvNT_6ParamsE --------------------------
	.section	.text._ZN7cutlass13device_kernelINS_4gemm6kernel13GemmUniversalIN4cute5tupleIJiiiiEEENS1_10collective13CollectiveMmaINS1_37MainloopSm90TmaGmmaWarpSpecializedFP8ILi3ENS5_IJNS4_1CILi1EEESB_SB_EEENS1_35KernelTmaWarpSpecializedCooperativeEEENS5_IJNSA_ILi256EEENSA_ILi240EEENSA_ILi128EEEEEENS_12float_e4m3_tENS5_IJlSB_lEEESJ_SK_NS4_8TiledMMAINS4_8MMA_AtomIJNS4_4SM904GMMA30MMA_64x16x32_F32E4M3E4M3_SS_TNILNSO_7ScaleInE1ELSQ_1EEEEEENS4_6LayoutINS5_IJNSA_ILi2EEESB_SB_EEENS5_IJSB_NSA_ILi0EEESW_EEEEENS5_IJNS4_10UnderscoreESZ_SZ_EEEEENS4_13SM90_TMA_LOADENS4_14ComposedLayoutINS4_7SwizzleILi3ELi4ELi3EEENS4_18smem_ptr_flag_bitsILi8EEENST_INS5_IJNSA_ILi8EEESH_EEENS5_IJSH_SB_EEEEEEEvNS4_8identityES12_S1C_vS1D_EENS_8epilogue10collective6detail29Sm90TmaWarpSpecializedAdapterINS1G_15DefaultEpilogueISJ_SK_SK_NS1F_6thread17LinearCombinationISJ_Li1EffLNS1K_9ScaleType4KindE0ELNS_15FloatRoundStyleE2ESJ_EENS1_15EpilogueDefaultEEEEEvvEEEEvNT_6ParamsE,"ax",@progbits
	.align	128
.text._ZN7cutlass13device_kernelINS_4gemm6kernel13GemmUniversalIN4cute5tupleIJiiiiEEENS1_10collective13CollectiveMmaINS1_37MainloopSm90TmaGmmaWarpSpecializedFP8ILi3ENS5_IJNS4_1CILi1EEESB_SB_EEENS1_35KernelTmaWarpSpecializedCooperativeEEENS5_IJNSA_ILi256EEENSA_ILi240EEENSA_ILi128EEEEEENS_12float_e4m3_tENS5_IJlSB_lEEESJ_SK_NS4_8TiledMMAINS4_8MMA_AtomIJNS4_4SM904GMMA30MMA_64x16x32_F32E4M3E4M3_SS_TNILNSO_7ScaleInE1ELSQ_1EEEEEENS4_6LayoutINS5_IJNSA_ILi2EEESB_SB_EEENS5_IJSB_NSA_ILi0EEESW_EEEEENS5_IJNS4_10UnderscoreESZ_SZ_EEEEENS4_13SM90_TMA_LOADENS4_14ComposedLayoutINS4_7SwizzleILi3ELi4ELi3EEENS4_18smem_ptr_flag_bitsILi8EEENST_INS5_IJNSA_ILi8EEESH_EEENS5_IJSH_SB_EEEEEEEvNS4_8identityES12_S1C_vS1D_EENS_8epilogue10collective6detail29Sm90TmaWarpSpecializedAdapterINS1G_15DefaultEpilogueISJ_SK_SK_NS1F_6thread17LinearCombinationISJ_Li1EffLNS1K_9ScaleType4KindE0ELNS_15FloatRoundStyleE2ESJ_EENS1_15EpilogueDefaultEEEEEvvEEEEvNT_6ParamsE:
        .type           _ZN7cutlass13device_kernelINS_4gemm6kernel13GemmUniversalIN4cute5tupleIJiiiiEEENS1_10collective13CollectiveMmaINS1_37MainloopSm90TmaGmmaWarpSpecializedFP8ILi3ENS5_IJNS4_1CILi1EEESB_SB_EEENS1_35KernelTmaWarpSpecializedCooperativeEEENS5_IJNSA_ILi256EEENSA_ILi240EEENSA_ILi128EEEEEENS_12float_e4m3_tENS5_IJlSB_lEEESJ_SK_NS4_8TiledMMAINS4_8MMA_AtomIJNS4_4SM904GMMA30MMA_64x16x32_F32E4M3E4M3_SS_TNILNSO_7ScaleInE1ELSQ_1EEEEEENS4_6LayoutINS5_IJNSA_ILi2EEESB_SB_EEENS5_IJSB_NSA_ILi0EEESW_EEEEENS5_IJNS4_10UnderscoreESZ_SZ_EEEEENS4_13SM90_TMA_LOADENS4_14ComposedLayoutINS4_7SwizzleILi3ELi4ELi3EEENS4_18smem_ptr_flag_bitsILi8EEENST_INS5_IJNSA_ILi8EEESH_EEENS5_IJSH_SB_EEEEEEEvNS4_8identityES12_S1C_vS1D_EENS_8epilogue10collective6detail29Sm90TmaWarpSpecializedAdapterINS1G_15DefaultEpilogueISJ_SK_SK_NS1F_6thread17LinearCombinationISJ_Li1EffLNS1K_9ScaleType4KindE0ELNS_15FloatRoundStyleE2ESJ_EENS1_15EpilogueDefaultEEEEEvvEEEEvNT_6ParamsE,@function
        .size           _ZN7cutlass13device_kernelINS_4gemm6kernel13GemmUniversalIN4cute5tupleIJiiiiEEENS1_10collective13CollectiveMmaINS1_37MainloopSm90TmaGmmaWarpSpecializedFP8ILi3ENS5_IJNS4_1CILi1EEESB_SB_EEENS1_35KernelTmaWarpSpecializedCooperativeEEENS5_IJNSA_ILi256EEENSA_ILi240EEENSA_ILi128EEEEEENS_12float_e4m3_tENS5_IJlSB_lEEESJ_SK_NS4_8TiledMMAINS4_8MMA_AtomIJNS4_4SM904GMMA30MMA_64x16x32_F32E4M3E4M3_SS_TNILNSO_7ScaleInE1ELSQ_1EEEEEENS4_6LayoutINS5_IJNSA_ILi2EEESB_SB_EEENS5_IJSB_NSA_ILi0EEESW_EEEEENS5_IJNS4_10UnderscoreESZ_SZ_EEEEENS4_13SM90_TMA_LOADENS4_14ComposedLayoutINS4_7SwizzleILi3ELi4ELi3EEENS4_18smem_ptr_flag_bitsILi8EEENST_INS5_IJNSA_ILi8EEESH_EEENS5_IJSH_SB_EEEEEEEvNS4_8identityES12_S1C_vS1D_EENS_8epilogue10collective6detail29Sm90TmaWarpSpecializedAdapterINS1G_15DefaultEpilogueISJ_SK_SK_NS1F_6thread17LinearCombinationISJ_Li1EffLNS1K_9ScaleType4KindE0ELNS_15FloatRoundStyleE2ESJ_EENS1_15EpilogueDefaultEEEEEvvEEEEvNT_6ParamsE,(.L_x_551 - _ZN7cutlass13device_kernelINS_4gemm6kernel13GemmUniversalIN4cute5tupleIJiiiiEEENS1_10collective13CollectiveMmaINS1_37MainloopSm90TmaGmmaWarpSpecializedFP8ILi3ENS5_IJNS4_1CILi1EEESB_SB_EEENS1_35KernelTmaWarpSpecializedCooperativeEEENS5_IJNSA_ILi256EEENSA_ILi240EEENSA_ILi128EEEEEENS_12float_e4m3_tENS5_IJlSB_lEEESJ_SK_NS4_8TiledMMAINS4_8MMA_AtomIJNS4_4SM904GMMA30MMA_64x16x32_F32E4M3E4M3_SS_TNILNSO_7ScaleInE1ELSQ_1EEEEEENS4_6LayoutINS5_IJNSA_ILi2EEESB_SB_EEENS5_IJSB_NSA_ILi0EEESW_EEEEENS5_IJNS4_10UnderscoreESZ_SZ_EEEEENS4_13SM90_TMA_LOADENS4_14ComposedLayoutINS4_7SwizzleILi3ELi4ELi3EEENS4_18smem_ptr_flag_bitsILi8EEENST_INS5_IJNSA_ILi8EEESH_EEENS5_IJSH_SB_EEEEEEEvNS4_8identityES12_S1C_vS1D_EENS_8epilogue10collective6detail29Sm90TmaWarpSpecializedAdapterINS1G_15DefaultEpilogueISJ_SK_SK_NS1F_6thread17LinearCombinationISJ_Li1EffLNS1K_9ScaleType4KindE0ELNS_15FloatRoundStyleE2ESJ_EENS1_15EpilogueDefaultEEEEEvvEEEEvNT_6ParamsE)
        .other          _ZN7cutlass13device_kernelINS_4gemm6kernel13GemmUniversalIN4cute5tupleIJiiiiEEENS1_10collective13CollectiveMmaINS1_37MainloopSm90TmaGmmaWarpSpecializedFP8ILi3ENS5_IJNS4_1CILi1EEESB_SB_EEENS1_35KernelTmaWarpSpecializedCooperativeEEENS5_IJNSA_ILi256EEENSA_ILi240EEENSA_ILi128EEEEEENS_12float_e4m3_tENS5_IJlSB_lEEESJ_SK_NS4_8TiledMMAINS4_8MMA_AtomIJNS4_4SM904GMMA30MMA_64x16x32_F32E4M3E4M3_SS_TNILNSO_7ScaleInE1ELSQ_1EEEEEENS4_6LayoutINS5_IJNSA_ILi2EEESB_SB_EEENS5_IJSB_NSA_ILi0EEESW_EEEEENS5_IJNS4_10UnderscoreESZ_SZ_EEEEENS4_13SM90_TMA_LOADENS4_14ComposedLayoutINS4_7SwizzleILi3ELi4ELi3EEENS4_18smem_ptr_flag_bitsILi8EEENST_INS5_IJNSA_ILi8EEESH_EEENS5_IJSH_SB_EEEEEEEvNS4_8identityES12_S1C_vS1D_EENS_8epilogue10collective6detail29Sm90TmaWarpSpecializedAdapterINS1G_15DefaultEpilogueISJ_SK_SK_NS1F_6thread17LinearCombinationISJ_Li1EffLNS1K_9ScaleType4KindE0ELNS_15FloatRoundStyleE2ESJ_EENS1_15EpilogueDefaultEEEEEvvEEEEvNT_6ParamsE,@"STO_CUDA_ENTRY STV_DEFAULT"
_ZN7cutlass13device_kernelINS_4gemm6kernel13GemmUniversalIN4cute5tupleIJiiiiEEENS1_10collective13CollectiveMmaINS1_37MainloopSm90TmaGmmaWarpSpecializedFP8ILi3ENS5_IJNS4_1CILi1EEESB_SB_EEENS1_35KernelTmaWarpSpecializedCooperativeEEENS5_IJNSA_ILi256EEENSA_ILi240EEENSA_ILi128EEEEEENS_12float_e4m3_tENS5_IJlSB_lEEESJ_SK_NS4_8TiledMMAINS4_8MMA_AtomIJNS4_4SM904GMMA30MMA_64x16x32_F32E4M3E4M3_SS_TNILNSO_7ScaleInE1ELSQ_1EEEEEENS4_6LayoutINS5_IJNSA_ILi2EEESB_SB_EEENS5_IJSB_NSA_ILi0EEESW_EEEEENS5_IJNS4_10UnderscoreESZ_SZ_EEEEENS4_13SM90_TMA_LOADENS4_14ComposedLayoutINS4_7SwizzleILi3ELi4ELi3EEENS4_18smem_ptr_flag_bitsILi8EEENST_INS5_IJNSA_ILi8EEESH_EEENS5_IJSH_SB_EEEEEEEvNS4_8identityES12_S1C_vS1D_EENS_8epilogue10collective6detail29Sm90TmaWarpSpecializedAdapterINS1G_15DefaultEpilogueISJ_SK_SK_NS1F_6thread17LinearCombinationISJ_Li1EffLNS1K_9ScaleType4KindE0ELNS_15FloatRoundStyleE2ESJ_EENS1_15EpilogueDefaultEEEEEvvEEEEvNT_6ParamsE:
[----:B------:R-:W0:Y:S02]  /*0000*/  LDC R1, c[0x0][0x28] ;  /* 0x00000a00ff017b82 */ /* 0x000e240000000800 */
[----:B0-----:R-:W-:Y:S01]  /*0010*/  VIADD R1, R1, 0xfffffa60 ;  /* 0xfffffa6001017836 */ /* 0x001fe20000000000 */
[----:B------:R-:W0:Y:S01]  /*0020*/  S2R R2, SR_TID.X ;  /* 0x0000000000027919 */ /* 0x000e220000002100 */
[----:B------:R-:W-:Y:S01]  /*0030*/  ELECT P0, URZ, PT ;  /* 0x00000000003f782f */ /* 0x000fe20003800000 */
[----:B------:R-:W-:Y:S01]  /*0040*/  BSSY B0, `(.L_x_0) ;  /* 0x0000015000007945 */ /* 0x000fe20003800000 */
[--C-:B0-----:R-:W-:Y:S02]  /*0050*/  SHF.R.U32.HI R0, RZ, 0x5, R2.reuse ;  /* 0x00000005ff007819 */ /* 0x101fe40000011602 */
[----:B------:R-:W-:-:S03]  /*0060*/  SHF.R.U32.HI R2, RZ, 0x7, R2 ;  /* 0x00000007ff027819 */ /* 0x000fc60000011602 */
[----:B------:R-:W0:Y:S04]  /*0070*/  SHFL.IDX PT, R3, R0, RZ, 0x1f ;  /* 0x00001fff00037589 */ /* 0x000e2800000e0000 */
[----:B------:R-:W1:Y:S01]  /*0080*/  SHFL.IDX PT, R2, R2, RZ, 0x1f ;  /* 0x00001fff02027589 */ /* 0x000e6200000e0000 */
[----:B0-----:R-:W-:Y:S02]  /*0090*/  R2UR UR4, R3 ;  /* 0x00000000030472ca */ /* 0x001fe400000e0000 */
[----:B-1----:R-:W-:-:S11]  /*00a0*/  R2UR UR6, R2 ;  /* 0x00000000020672ca */ /* 0x002fd600000e0000 */
[----:B------:R-:W-:Y:S02]  /*00b0*/  USHF.R.S32.HI UR5, URZ, 0x1f, UR4 ;  /* 0x0000001f3f057899 */ /* 0x000fe40008011404 */
[----:B------:R-:W-:Y:S02]  /*00c0*/  ISETP.NE.OR P0, PT, RZ, UR4, !P0 ;  /* 0x00000004ff007c0c */ /* 0x000fe4000c705670 */
[----:B------:R-:W-:-:S04]  /*00d0*/  ULEA.HI UR5, UR5, UR4, URZ, 0x2 ;  /* 0x0000000405057291 */ /* 0x000fc8000f8f103f */
[----:B------:R-:W-:-:S04]  /*00e0*/  ULOP3.LUT UR5, UR5, 0xfffffffc, URZ, 0xc0, !UPT ;  /* 0xfffffffc05057892 */ /* 0x000fc8000f8ec03f */
[----:B------:R-:W-:-:S03]  /*00f0*/  UIADD3 UR8, UR4, -UR5, URZ ;  /* 0x8000000504087290 */ /* 0x000fc6000fffe03f */
[----:B------:R-:W-:Y:S09]  /*0100*/  @P0 BRA `(.L_x_1) ;  /* 0x0000000000200947 */ /* 0x000ff20003800000 */
[----:B------:R-:W-:Y:S02]  /*0110*/  ULDC.64 UR4, c[0x0][0x198] ;  /* 0x0000660000047ab9 */ /* 0x000fe40000000a00 */
[----:B------:R-:W-:Y:S02]  /*0120*/  UIADD3 UR10, UP0, UR4, 0xf0, URZ ;  /* 0x000000f0040a7890 */ /* 0x000fe4000ff1e03f */
[----:B------:R-:W-:Y:S02]  /*0130*/  UIADD3 UR4, UP1, UR4, 0x1f0, URZ ;  /* 0x000001f004047890 */ /* 0x000fe4000ff3e03f */
[----:B------:R-:W-:Y:S02]  /*0140*/  UIADD3.X UR11, URZ, UR5, URZ, UP0, !UPT ;  /* 0x000000053f0b7290 */ /* 0x000fe400087fe43f */
[----:B------:R-:W-:-:S07]  /*0150*/  UIADD3.X UR5, URZ, UR5, URZ, UP1, !UPT ;  /* 0x000000053f057290 */ /* 0x000fce0008ffe43f */
[----:B------:R0:W-:Y:S02]  /*0160*/  UTMACCTL.PF [UR10] ;  /* 0x000000000a0079b9 */ /* 0x0001e40008040000 */
[----:B------:R0:W-:Y:S02]  /*0170*/  UTMACCTL.PF [UR4] ;  /* 0x00000000040079b9 */ /* 0x0001e40008040000 */
[----:B0-----:R-:W-:Y:S01]  /*0180*/  NOP ;  /* 0x0000000000007918 */ /* 0x001fe20000000000 */
.L_x_1:
[----:B------:R-:W-:Y:S05]  /*0190*/  BSYNC B0 ;  /* 0x0000000000007941 */ /* 0x000fea0003800000 */
.L_x_0:
[----:B------:R-:W0:Y:S01]  /*01a0*/  SHFL.IDX PT, R2, R0, RZ, 0x1f ;  /* 0x00001fff00027589 */ /* 0x000e2200000e0000 */
[----:B------:R-:W-:Y:S01]  /*01b0*/  UISETP.NE.AND UP0, UPT, UR8, 0x3, UPT ;  /* 0x000000030800788c */ /* 0x000fe2000bf05270 */
[----:B------:R-:W-:Y:S01]  /*01c0*/  ISETP.NE.AND P1, PT, RZ, UR6, PT ;  /* 0x00000006ff007c0c */ /* 0x000fe2000bf25270 */
[----:B------:R-:W-:Y:S02]  /*01d0*/  UIADD3 UR10, UR6, -0x1, URZ ;  /* 0xffffffff060a7890 */ /* 0x000fe4000fffe03f */
[----:B------:R-:W-:Y:S02]  /*01e0*/  UISETP.EQ.OR UP0, UPT, UR8, URZ, !UP0 ;  /* 0x0000003f0800728c */ /* 0x000fe4000c702670 */
[----:B------:R-:W-:Y:S02]  /*01f0*/  UISETP.GE.U32.AND UP1, UPT, UR10, 0x2, UPT ;  /* 0x000000020a00788c */ /* 0x000fe4000bf26070 */
[----:B------:R-:W-:-:S04]  /*0200*/  UISETP.EQ.AND UP0, UPT, UR6, URZ, UP0 ;  /* 0x0000003f0600728c */ /* 0x000fc80008702270 */
[----:B------:R-:W-:-:S04]  /*0210*/  USEL UR4, URZ, 0x1, !UP0 ;  /* 0x000000013f047887 */ /* 0x000fc8000c000000 */
[----:B------:R-:W-:Y:S01]  /*0220*/  USEL UR4, UR4, 0x2, UP1 ;  /* 0x0000000204047887 */ /* 0x000fe20008800000 */
[----:B0-----:R-:W-:-:S05]  /*0230*/  ISETP.NE.AND P0, PT, R2, RZ, PT ;  /* 0x000000ff0200720c */ /* 0x001fca0003f05270 */
[----:B------:R-:W-:-:S05]  /*0240*/  IMAD.U32 R2, RZ, RZ, UR4 ;  /* 0x00000004ff027e24 */ /* 0x000fca000f8e00ff */
[----:B------:R0:W-:Y:S03]  /*0250*/  STL [R1+0x3f0], R2 ;  /* 0x0003f00201007387 */ /* 0x0001e60000100800 */
[----:B------:R-:W-:Y:S05]  /*0260*/  @P0 BRA `(.L_x_2) ;  /* 0x0000000000500947 */ /* 0x000fea0003800000 */
[----:B------:R-:W1:Y:S01]  /*0270*/  S2UR UR9, SR_CgaCtaId ;  /* 0x00000000000979c3 */ /* 0x000e620000008800 */
[----:B------:R-:W-:Y:S01]  /*0280*/  UMOV UR4, 0x400 ;  /* 0x0000040000047882 */ /* 0x000fe20000000000 */
[----:B------:R-:W-:Y:S01]  /*0290*/  UMOV UR5, 0x1 ;  /* 0x0000000100057882 */ /* 0x000fe20000000000 */
[----:B------:R-:W-:Y:S01]  /*02a0*/  UMOV UR6, 0x100 ;  /* 0x0000010000067882 */ /* 0x000fe20000000000 */
[----:B------:R-:W-:Y:S01]  /*02b0*/  ELECT P0, URZ, PT ;  /* 0x00000000003f782f */ /* 0x000fe20003800000 */
[----:B------:R-:W-:-:S04]  /*02c0*/  UIADD3 UR6, -UR6, 0x100000, URZ ;  /* 0x0010000006067890 */ /* 0x000fc8000fffe13f */
[----:B------:R-:W-:Y:S02]  /*02d0*/  USHF.L.U32 UR7, UR6, 0xb, URZ ;  /* 0x0000000b06077899 */ /* 0x000fe4000800063f */
[----:B------:R-:W-:Y:S02]  /*02e0*/  USHF.L.U32 UR6, UR6, 0x1, URZ ;  /* 0x0000000106067899 */ /* 0x000fe4000800063f */
[----:B-1----:R-:W-:Y:S02]  /*02f0*/  ULEA UR9, UR9, UR4, 0x18 ;  /* 0x0000000409097291 */ /* 0x002fe4000f8ec03f */
[----:B------:R-:W-:-:S04]  /*0300*/  UIADD3 UR4, -UR5, 0x100000, URZ ;  /* 0x0010000005047890 */ /* 0x000fc8000fffe13f */
[----:B------:R-:W-:Y:S02]  /*0310*/  USHF.L.U32 UR5, UR4, 0xb, URZ ;  /* 0x0000000b04057899 */ /* 0x000fe4000800063f */
[----:B------:R-:W-:Y:S01]  /*0320*/  USHF.L.U32 UR4, UR4, 0x1, URZ ;  /* 0x0000000104047899 */ /* 0x000fe2000800063f */
[----:B------:R-:W1:Y:S11]  /*0330*/  FENCE.VIEW.ASYNC.S ;  /* 0x00000000000073c6 */ /* 0x000e760000000000 */
[----:B-1----:R1:W2:Y:S01]  /*0340*/  SYNCS.EXCH.64 URZ, [UR9], UR4 ;  /* 0x00000004093f75b2 */ /* 0x0022a20008000100 */
[----:B------:R1:W3:Y:S01]  /*0350*/  SYNCS.EXCH.64 URZ, [UR9+0x18], UR6 ;  /* 0x00001806093f75b2 */ /* 0x0002e20008000100 */
[----:B------:R1:W4:Y:S01]  /*0360*/  SYNCS.EXCH.64 URZ, [UR9+0x8], UR4 ;  /* 0x00000804093f75b2 */ /* 0x0003220008000100 */
[----:B------:R1:W0:Y:S01]  /*0370*/  SYNCS.EXCH.64 URZ, [UR9+0x20], UR6 ;  /* 0x00002006093f75b2 */ /* 0x0002220008000100 */
[----:B------:R1:W0:Y:S01]  /*0380*/  SYNCS.EXCH.64 URZ, [UR9+0x10], UR4 ;  /* 0x00001004093f75b2 */ /* 0x0002220008000100 */
[----:B------:R1:W0:Y:S01]  /*0390*/  SYNCS.EXCH.64 URZ, [UR9+0x28], UR6 ;  /* 0x00002806093f75b2 */ /* 0x0002220008000100 */
[----:B------:R-:W-:Y:S01]  /*03a0*/  NOP ;  /* 0x0000000000007918 */ /* 0x000fe20000000000 */
.L_x_2:
[----:B------:R-:W5:Y:S01]  /*03b0*/  SHFL.IDX PT, R0, R0, RZ, 0x1f ;  /* 0x00001fff00007589 */ /* 0x000f6200000e0000 */
[----:B0-----:R-:W0:Y:S01]  /*03c0*/  LDC R2, c[0x0][0x65c] ;  /* 0x00019700ff027b82 */ /* 0x001e220000000800 */
[----:B------:R-:W-:Y:S01]  /*03d0*/  ELECT P0, URZ, PT ;  /* 0x00000000003f782f */ /* 0x000fe20003800000 */
[----:B------:R-:W-:Y:S01]  /*03e0*/  IMAD.MOV.U32 R3, RZ, RZ, RZ ;  /* 0x000000ffff037224 */ /* 0x000fe200078e00ff */
[----:B-1----:R-:W-:Y:S01]  /*03f0*/  UMOV UR4, 0x20 ;  /* 0x0000002000047882 */ /* 0x002fe20000000000 */
[----:B------:R-:W-:Y:S01]  /*0400*/  NOP ;  /* 0x0000000000007918 */ /* 0x000fe20000000000 */
[----:B------:R-:W-:Y:S01]  /*0410*/  NOP ;  /* 0x0000000000007918 */ /* 0x000fe20000000000 */
[----:B-----5:R-:W-:Y:S02]  /*0420*/  ISETP.NE.OR P0, PT, R0, RZ, !P0 ;  /* 0x000000ff0000720c */ /* 0x020fe40004705670 */
[----:B0-----:R-:W-:Y:S01]  /*0430*/  ISETP.NE.AND P4, PT, R2, 0x1, PT ;  /* 0x000000010200780c */ /* 0x001fe20003f85270 */
[----:B------:R-:W0:Y:S01]  /*0440*/  S2R R0, SR_CTAID.Y ;  /* 0x0000000000007919 */ /* 0x000e220000002600 */
[----:B------:R-:W1:Y:S09]  /*0450*/  S2R R2, SR_CTAID.X ;  /* 0x0000000000027919 */ /* 0x000e720000002500 */
[----:B------:R-:W-:Y:S01]  /*0460*/  VOTEU.ALL UP0, P0 ;  /* 0x00000000003f7886 */ /* 0x000fe20000000000 */
[----:B------:R-:W-:Y:S01]  /*0470*/  VOTEU.ALL UP1, P0 ;  /* 0x00000000003f7886 */ /* 0x000fe20000020000 */
[----:B------:R-:W1:Y:S01]  /*0480*/  @P4 LDC R7, c[0x0][0x10] ;  /* 0x00000400ff074b82 */ /* 0x000e620000000800 */
[----:B------:R-:W-:-:S02]  /*0490*/  @P4 IMAD.MOV.U32 R5, RZ, RZ, RZ ;  /* 0x000000ffff054224 */ /* 0x000fc400078e00ff */
[----:B------:R-:W-:Y:S01]  /*04a0*/  @P4 IMAD.MOV.U32 R11, RZ, RZ, RZ ;  /* 0x000000ffff0b4224 */ /* 0x000fe200078e00ff */
[----:B------:R-:W-:Y:S01]  /*04b0*/  @!UP0 UMOV UR6, 0x400 ;  /* 0x0000040000068882 */ /* 0x000fe20000000000 */
[----:B------:R-:W-:-:S04]  /*04c0*/  @!UP0 UIADD3 UR4, -UR4, 0x100000, URZ ;  /* 0x0010000004048890 */ /* 0x000fc8000fffe13f */
[----:B------:R-:W-:Y:S02]  /*04d0*/  @!UP0 USHF.L.U32 UR5, UR4, 0xb, URZ ;  /* 0x0000000b04058899 */ /* 0x000fe4000800063f */
[----:B------:R-:W-:Y:S01]  /*04e0*/  @!UP0 USHF.L.U32 UR4, UR4, 0x1, URZ ;  /* 0x0000000104048899 */ /* 0x000fe2000800063f */
[----:B------:R-:W5:Y:S08]  /*04f0*/  @!P4 LDC R9, c[0x0][0xc] ;  /* 0x00000300ff09cb82 */ /* 0x000f700000000800 */
[----:B------:R-:W2:Y:S01]  /*0500*/  @!UP0 S2UR UR7, SR_CgaCtaId ;  /* 0x00000000000789c3 */ /* 0x000ea20000008800 */
[----:B0-----:R-:W-:-:S04]  /*0510*/  @P4 IMAD.MOV.U32 R4, RZ, RZ, R0 ;  /* 0x000000ffff044224 */ /* 0x001fc800078e0000 */
[----:B-1----:R-:W-:-:S04]  /*0520*/  @P4 IMAD.WIDE.U32 R6, R2, R7, R4 ;  /* 0x0000000702064225 */ /* 0x002fc800078e0004 */
[----:B------:R-:W-:Y:S02]  /*0530*/  @P4 IMAD.MOV.U32 R10, RZ, RZ, R6 ;  /* 0x000000ffff0a4224 */ /* 0x000fe400078e0006 */
[----:B------:R-:W-:Y:S02]  /*0540*/  @P4 IMAD.IADD R14, R7, 0x1, R11 ;  /* 0x00000001070e4824 */ /* 0x000fe400078e020b */
[----:B-----5:R-:W-:-:S04]  /*0550*/  @!P4 IMAD.WIDE.U32 R4, R9, R0, R2 ;  /* 0x000000000904c225 */ /* 0x020fc800078e0002 */
[----:B------:R-:W-:Y:S02]  /*0560*/  @!P4 IMAD.MOV.U32 R10, RZ, RZ, R4 ;  /* 0x000000ffff0ac224 */ /* 0x000fe400078e0004 */
[----:B------:R-:W-:Y:S01]  /*0570*/  @!P4 IMAD.MOV.U32 R14, RZ, RZ, R5 ;  /* 0x000000ffff0ec224 */ /* 0x000fe200078e0005 */
[----:B--2---:R-:W-:Y:S02]  /*0580*/  @!UP0 ULEA UR6, UR7, UR6, 0x18 ;  /* 0x0000000607068291 */ /* 0x004fe4000f8ec03f */
[----:B------:R0:W-:Y:S01]  /*0590*/  STL [R1+0x3f8], R10 ;  /* 0x0003f80a01007387 */ /* 0x0001e20000100800 */
[----:B------:R-:W-:-:S03]  /*05a0*/  VOTEU.ALL UP0, P0 ;  /* 0x00000000003f7886 */ /* 0x000fc60000000000 */
[----:B------:R0:W-:Y:S04]  /*05b0*/  STL [R1+0x3f4], R14 ;  /* 0x0003f40e01007387 */ /* 0x0001e80000100800 */
[----:B------:R-:W1:Y:S02]  /*05c0*/  FENCE.VIEW.ASYNC.S ;  /* 0x00000000000073c6 */ /* 0x000e640000000000 */
[----:B-1----:R0:W3:Y:S01]  /*05d0*/  @!UP0 SYNCS.EXCH.64 URZ, [UR6+0x40], UR4 ;  /* 0x00004004063f85b2 */ /* 0x0020e20008000100 */
[----:B------:R0:W3:Y:S01]  /*05e0*/  @!UP1 SYNCS.EXCH.64 URZ, [UR6+0x48], UR4 ;  /* 0x00004804063f95b2 */ /* 0x0000e20008000100 */
[----:B------:R-:W-:Y:S01]  /*05f0*/  NOP ;  /* 0x0000000000007918 */ /* 0x000fe20000000000 */
[----:B---34-:R-:W-:Y:S06]  /*0600*/  BAR.SYNC.DEFER_BLOCKING 0x0 ;  /* 0x0000000000007b1d */ /* 0x018fec0000010000 */
[----:B0-----:R-:W-:Y:S05]  /*0610*/  @!P1 BRA `(.L_x_3) ;  /* 0x0000028000fc9947 */ /* 0x001fea0003800000 */
[----:B------:R-:W-:-:S06]  /*0620*/  UISETP.GT.U32.AND UP0, UPT, UR10, 0x1, UPT ;  /* 0x000000010a00788c */ /* 0x000fcc000bf04070 */
[----:B------:R-:W-:-:S13]  /*0630*/  PLOP3.LUT P0, PT, PT, PT, UP0, 0x80, 0x0 ;  /* 0x000000000000781c */ /* 0x000fda0003f0f008 */
[----:B------:R-:W-:Y:S05]  /*0640*/  @P0 EXIT ;  /* 0x000000000000094d */ /* 0x000fea0003800000 */
[----:B------:R-:W-:Y:S01]  /*0650*/  IMAD.MOV.U32 R5, RZ, RZ, -0x1 ;  /* 0xffffffffff057424 */ /* 0x000fe200078e00ff */
[----:B------:R-:W-:Y:S01]  /*0660*/  ULDC.64 UR4, c[0x0][0x650] ;  /* 0x0001940000047ab9 */ /* 0x000fe20000000a00 */
[----:B------:R-:W-:Y:S01]  /*0670*/  IMAD.MOV.U32 R6, RZ, RZ, -0x1 ;  /* 0xffffffffff067424 */ /* 0x000fe200078e00ff */
[----:B------:R-:W-:Y:S01]  /*0680*/  ISETP.GE.U32.AND P0, PT, R10, UR4, PT ;  /* 0x000000040a007c0c */ /* 0x000fe2000bf06070 */
[----:B------:R-:W-:Y:S01]  /*0690*/  UMOV UR4, 0xffffffff ;  /* 0xffffffff00047882 */ /* 0x000fe20000000000 */
[----:B------:R0:W-:Y:S01]  /*06a0*/  STL [R1+0x40c], R5 ;  /* 0x00040c0501007387 */ /* 0x0001e20000100800 */
[----:B------:R-:W-:Y:S02]  /*06b0*/  PRMT R4, RZ, 0x7610, R4 ;  /* 0x00007610ff047816 */ /* 0x000fe40000000004 */
[----:B------:R-:W-:Y:S01]  /*06c0*/  ISETP.GE.U32.AND.EX P0, PT, R14, UR5, PT, P0 ;  /* 0x000000050e007c0c */ /* 0x000fe2000bf06100 */
[----:B------:R1:W-:Y:S01]  /*06d0*/  STL [R1+0x408], R6 ;  /* 0x0004080601007387 */ /* 0x0003e20000100800 */
[----:B0-----:R-:W-:-:S05]  /*06e0*/  IMAD.U32 R5, RZ, RZ, UR4 ;  /* 0x00000004ff057e24 */ /* 0x001fca000f8e00ff */
[----:B------:R1:W-:Y:S06]  /*06f0*/  STL [R1+0x404], R5 ;  /* 0x0004040501007387 */ /* 0x0003ec0000100800 */
[----:B------:R-:W-:Y:S05]  /*0700*/  @P0 BRA `(.L_x_4) ;  /* 0x0000000400740947 */ /* 0x000fea0003800000 */
[----:B------:R-:W-:Y:S01]  /*0710*/  ULDC.64 UR12, c[0x0][0x628] ;  /* 0x00018a00000c7ab9 */ /* 0x000fe20000000a00 */
[----:B------:R-:W0:Y:S01]  /*0720*/  LDC.64 R12, c[0x0][0x620] ;  /* 0x00018800ff0c7b82 */ /* 0x000e220000000a00 */
[----:B------:R-:W-:Y:S01]  /*0730*/  ISETP.NE.U32.AND P0, PT, RZ, UR12, PT ;  /* 0x0000000cff007c0c */ /* 0x000fe2000bf05070 */
[----:B------:R-:W-:Y:S01]  /*0740*/  ULDC UR11, c[0x0][0x630] ;  /* 0x00018c00000b7ab9 */ /* 0x000fe20000000800 */
[----:B------:R-:W-:Y:S02]  /*0750*/  R2UR UR4, R10 ;  /* 0x000000000a0472ca */ /* 0x000fe400000e0000 */
[----:B------:R-:W-:Y:S02]  /*0760*/  ISETP.NE.AND.EX P0, PT, RZ, UR13, PT, P0 ;  /* 0x0000000dff007c0c */ /* 0x000fe4000bf05300 */
[----:B------:R-:W-:-:S11]  /*0770*/  R2UR UR5, R14 ;  /* 0x000000000e0572ca */ /* 0x000fd600000e0000 */
[----:B------:R-:W-:Y:S05]  /*0780*/  @!P0 BRA `(.L_x_5) ;  /* 0x0000000000308947 */ /* 0x000fea0003800000 */
[----:B------:R-:W-:Y:S01]  /*0790*/  R2UR UR4, R10 ;  /* 0x000000000a0472ca */ /* 0x000fe200000e0000 */
[----:B------:R-:W-:Y:S01]  /*07a0*/  ULDC UR8, c[0x0][0x634] ;  /* 0x00018d0000087ab9 */ /* 0x000fe20000000800 */
[----:B------:R-:W-:-:S11]  /*07b0*/  R2UR UR10, R14 ;  /* 0x000000000e0a72ca */ /* 0x000fd600000e0000 */
[----:B------:R-:W-:-:S04]  /*07c0*/  UIADD3 UR8, UP0, UR4, UR8, URZ ;  /* 0x0000000804087290 */ /* 0x000fc8000ff1e03f */
[----:B------:R-:W-:-:S04]  /*07d0*/  UIADD3.X UR10, URZ, UR10, URZ, UP0, !UPT ;  /* 0x0000000a3f0a7290 */ /* 0x000fc800087fe43f */
[----:B------:R-:W-:-:S04]  /*07e0*/  UIMAD.WIDE.U32 UR4, UR10, UR12, URZ ;  /* 0x0000000c0a0472a5 */ /* 0x000fc8000f8e003f */
[----:B------:R-:W-:Y:S02]  /*07f0*/  UIMAD.WIDE.U32 UR6, UP0, UR8, UR13, UR4 ;  /* 0x0000000d080672a5 */ /* 0x000fe4000f800004 */
[----:B------:R-:W-:Y:S02]  /*0800*/  UIMAD.WIDE.U32 UR4, UR8, UR12, URZ ;  /* 0x0000000c080472a5 */ /* 0x000fe4000f8e003f */
[----:B------:R-:W-:Y:S02]  /*0810*/  UIADD3.X UR9, URZ, URZ, URZ, UP0, !UPT ;  /* 0x0000003f3f097290 */ /* 0x000fe400087fe43f */
[----:B------:R-:W-:Y:S01]  /*0820*/  UIADD3 URZ, UP0, UR5, UR6, URZ ;  /* 0x00000006053f7290 */ /* 0x000fe2000ff1e03f */
[----:B------:R-:W-:-:S03]  /*0830*/  UMOV UR8, UR7 ;  /* 0x0000000700087c82 */ /* 0x000fc60008000000 */
[----:B------:R-:W-:-:S12]  /*0840*/  UIMAD.WIDE.U32.X UR4, UR10, UR13, UR8, UP0 ;  /* 0x0000000d0a0472a5 */ /* 0x000fd800080e0408 */
.L_x_5:
[----:B------:R-:W-:Y:S01]  /*0850*/  USHF.R.U64 UR6, UR4, UR11, UR5 ;  /* 0x0000000b04067299 */ /* 0x000fe20008001205 */
[----:B------:R-:W2:Y:S01]  /*0860*/  LDC R8, c[0x0][0x618] ;  /* 0x00018600ff087b82 */ /* 0x000ea20000000800 */
[----:B------:R-:W-:Y:S01]  /*0870*/  USHF.R.U32.HI UR4, URZ, UR11, UR5 ;  /* 0x0000000b3f047299 */ /* 0x000fe20008011605 */
[----:B------:R-:W-:Y:S01]  /*0880*/  I2FP.F32.U32 R3, R2 ;  /* 0x0000000200037245 */ /* 0x000fe20000201000 */
[----:B------:R-:W-:Y:S01]  /*0890*/  IMAD.MOV.U32 R4, RZ, RZ, R10 ;  /* 0x000000ffff047224 */ /* 0x000fe200078e000a */
[----:B------:R-:W-:Y:S01]  /*08a0*/  ULDC UR5, c[0x0][0x150] ;  /* 0x0000540000057ab9 */ /* 0x000fe20000000800 */
[----:B------:R-:W-:Y:S01]  /*08b0*/  IADD3 R9, P0, RZ, -UR6, RZ ;  /* 0x80000006ff097c10 */ /* 0x000fe2000ff1e0ff */
[----:B-1----:R-:W-:Y:S02]  /*08c0*/  IMAD.MOV.U32 R5, RZ, RZ, R14 ;  /* 0x000000ffff057224 */ /* 0x002fe400078e000e */
[----:B------:R-:W-:Y:S01]  /*08d0*/  FMUL R3, R3, UR5 ;  /* 0x0000000503037c20 */ /* 0x000fe20008400000 */
[----:B------:R-:W1:Y:S01]  /*08e0*/  LDC.64 R18, c[0x0][0x640] ;  /* 0x00019000ff127b82 */ /* 0x000e620000000a00 */
[----:B------:R-:W-:Y:S01]  /*08f0*/  IMAD.X R11, RZ, RZ, ~UR4, P0 ;  /* 0x80000004ff0b7e24 */ /* 0x000fe200080e06ff */
[----:B------:R-:W-:Y:S01]  /*0900*/  ULDC UR4, c[0x0][0x154] ;  /* 0x0000550000047ab9 */ /* 0x000fe20000000800 */
[----:B0-----:R-:W-:-:S02]  /*0910*/  IMAD.WIDE.U32 R4, R9, R12, R4 ;  /* 0x0000000c09047225 */ /* 0x001fc400078e0004 */
[----:B------:R-:W0:Y:S02]  /*0920*/  F2I.U32.TRUNC.NTZ R3, R3 ;  /* 0x0000000300037305 */ /* 0x000e24000020f000 */
[----:B------:R-:W-:Y:S01]  /*0930*/  IMAD R6, R11, R12, RZ ;  /* 0x0000000c0b067224 */ /* 0x000fe200078e02ff */
[----:B------:R-:W3:Y:S03]  /*0940*/  LDC R10, c[0x0][0x608] ;  /* 0x00018200ff0a7b82 */ /* 0x000ee60000000800 */
[----:B------:R-:W-:-:S04]  /*0950*/  IMAD R9, R9, R13, R6 ;  /* 0x0000000d09097224 */ /* 0x000fc800078e0206 */
[----:B------:R-:W-:Y:S01]  /*0960*/  IMAD.IADD R5, R5, 0x1, R9 ;  /* 0x0000000105057824 */ /* 0x000fe200078e0209 */
[----:B------:R-:W4:Y:S01]  /*0970*/  LDC R7, c[0x0][0x144] ;  /* 0x00005100ff077b82 */ /* 0x000f220000000800 */
[----:B------:R-:W-:Y:S02]  /*0980*/  IMAD.MOV.U32 R9, RZ, RZ, 0x1 ;  /* 0x00000001ff097424 */ /* 0x000fe400078e00ff */
[----:B0-----:R-:W-:Y:S01]  /*0990*/  IMAD.MOV R6, RZ, RZ, -R3 ;  /* 0x000000ffff067224 */ /* 0x001fe200078e0a03 */
[----:B--2---:R-:W-:Y:S02]  /*09a0*/  SHF.R.U64 R12, R4, R8, R5 ;  /* 0x00000008040c7219 */ /* 0x004fe40000001205 */
[----:B------:R-:W-:Y:S02]  /*09b0*/  I2FP.F32.U32 R4, R0 ;  /* 0x0000000000047245 */ /* 0x000fe40000201000 */
[----:B------:R-:W0:Y:S01]  /*09c0*/  LDC R14, c[0x0][0x658] ;  /* 0x00019600ff0e7b82 */ /* 0x000e220000000800 */
[----:B-1----:R-:W-:-:S02]  /*09d0*/  ISETP.NE.U32.AND P0, PT, R18, RZ, PT ;  /* 0x000000ff1200720c */ /* 0x002fc40003f05070 */
[----:B------:R-:W-:Y:S01]  /*09e0*/  FMUL R4, R4, UR4 ;  /* 0x0000000404047c20 */ /* 0x000fe20008400000 */
[----:B------:R-:W-:Y:S01]  /*09f0*/  SHF.R.U32.HI R3, RZ, R8, R5 ;  /* 0x00000008ff037219 */ /* 0x000fe20000011605 */
[----:B------:R-:W-:Y:S01]  /*0a00*/  IMAD.MOV.U32 R5, RZ, RZ, -0x1 ;  /* 0xffffffffff057424 */ /* 0x000fe200078e00ff */
[----:B------:R-:W-:Y:S01]  /*0a10*/  ISETP.NE.AND.EX P0, PT, R19, RZ, PT, P0 ;  /* 0x000000ff1300720c */ /* 0x000fe20003f05300 */
[----:B------:R1:W2:Y:S01]  /*0a20*/  F2I.U32.TRUNC.NTZ R11, R4 ;  /* 0x00000004000b7305 */ /* 0x0002a2000020f000 */
[----:B------:R-:W1:Y:S01]  /*0a30*/  LDC R13, c[0x0][0x148] ;  /* 0x00005200ff0d7b82 */ /* 0x000e620000000800 */
[-CC-:B---3--:R-:W-:Y:S02]  /*0a40*/  SHF.R.U64 R23, R12, R10.reuse, R3.reuse ;  /* 0x0000000a0c177219 */ /* 0x188fe40000001203 */
[----:B------:R-:W-:-:S05]  /*0a50*/  SHF.R.U32.HI R3, RZ, R10, R3 ;  /* 0x0000000aff037219 */ /* 0x000fca0000011603 */
[----:B------:R-:W3:Y:S01]  /*0a60*/  LDC R17, c[0x0][0x600] ;  /* 0x00018000ff117b82 */ /* 0x000ee20000000800 */
[----:B----4-:R-:W-:-:S07]  /*0a70*/  IMAD R8, R7, R6, R2 ;  /* 0x0000000607087224 */ /* 0x010fce00078e0202 */
[----:B------:R-:W4:Y:S01]  /*0a80*/  LDC R16, c[0x0][0x648] ;  /* 0x00019200ff107b82 */ /* 0x000f220000000800 */
[-C--:B0-----:R-:W-:Y:S02]  /*0a90*/  SHF.L.U32 R2, R5, R14.reuse, RZ ;  /* 0x0000000e05027219 */ /* 0x081fe400000006ff */
[--C-:B------:R-:W-:Y:S02]  /*0aa0*/  SHF.R.U64 R22, R23, R14, R3.reuse ;  /* 0x0000000e17167219 */ /* 0x100fe40000001203 */
[----:B------:R-:W-:Y:S02]  /*0ab0*/  LOP3.LUT R10, RZ, R2, RZ, 0x33, !PT ;  /* 0x00000002ff0a7212 */ /* 0x000fe400078e33ff */
[-C--:B------:R-:W-:Y:S01]  /*0ac0*/  SHF.R.U32.HI R3, RZ, R14.reuse, R3 ;  /* 0x0000000eff037219 */ /* 0x080fe20000011603 */
[----:B------:R-:W0:Y:S01]  /*0ad0*/  LDC R21, c[0x0][0x638] ;  /* 0x00018e00ff157b82 */ /* 0x000e220000000800 */
[----:B------:R-:W-:Y:S01]  /*0ae0*/  SHF.L.U32 R9, R9, R14, RZ ;  /* 0x0000000e09097219 */ /* 0x000fe200000006ff */
[----:B------:R-:W-:-:S06]  /*0af0*/  IMAD.MOV.U32 R2, RZ, RZ, R22 ;  /* 0x000000ffff027224 */ /* 0x000fcc00078e0016 */
[----:B------:R-:W0:Y:S01]  /*0b00*/  LDC R20, c[0x0][0x610] ;  /* 0x00018400ff147b82 */ /* 0x000e220000000800 */
[----:B-12---:R-:W-:Y:S05]  /*0b10*/  @!P0 BRA `(.L_x_6) ;  /* 0x0000000000288947 */ /* 0x006fea0003800000 */
[----:B------:R-:W1:Y:S02]  /*0b20*/  LDC R7, c[0x0][0x64c] ;  /* 0x00019300ff077b82 */ /* 0x000e640000000800 */
[----:B-1----:R-:W-:-:S05]  /*0b30*/  IADD3 R7, P0, R22, R7, RZ ;  /* 0x0000000716077210 */ /* 0x002fca0007f1e0ff */
[----:B------:R-:W-:-:S04]  /*0b40*/  IMAD.X R15, RZ, RZ, R3, P0 ;  /* 0x000000ffff0f7224 */ /* 0x000fc800000e0603 */
[----:B------:R-:W-:-:S04]  /*0b50*/  IMAD.WIDE.U32 R2, R15, R18, RZ ;  /* 0x000000120f027225 */ /* 0x000fc800078e00ff */
[----:B------:R-:W-:-:S04]  /*0b60*/  IMAD.WIDE.U32 R4, P0, R7, R19, R2 ;  /* 0x0000001307047225 */ /* 0x000fc80007800002 */
[----:B------:R-:W-:-:S04]  /*0b70*/  IMAD.WIDE.U32 R2, R7, R18, RZ ;  /* 0x0000001207027225 */ /* 0x000fc800078e00ff */
[----:B------:R-:W-:Y:S01]  /*0b80*/  IMAD.X R7, RZ, RZ, RZ, P0 ;  /* 0x000000ffff077224 */ /* 0x000fe200000e06ff */
[----:B------:R-:W-:Y:S01]  /*0b90*/  IADD3 RZ, P0, R3, R4, RZ ;  /* 0x0000000403ff7210 */ /* 0x000fe20007f1e0ff */
[----:B------:R-:W-:-:S04]  /*0ba0*/  IMAD.MOV.U32 R6, RZ, RZ, R5 ;  /* 0x000000ffff067224 */ /* 0x000fc800078e0005 */
[----:B------:R-:W-:-:S08]  /*0bb0*/  IMAD.WIDE.U32.X R2, R15, R19, R6, P0 ;  /* 0x000000130f027225 */ /* 0x000fd000000e0406 */
.L_x_6:
[----:B----4-:R-:W-:Y:S01]  /*0bc0*/  SHF.R.U64 R2, R2, R16, R3 ;  /* 0x0000001002027219 */ /* 0x010fe20000001203 */
[----:B---3--:R-:W-:Y:S01]  /*0bd0*/  VIADD R3, R17, 0xffffffff ;  /* 0xffffffff11037836 */ /* 0x008fe20000000000 */
[----:B------:R-:W-:Y:S01]  /*0be0*/  LOP3.LUT R10, R23, R10, RZ, 0xc0, !PT ;  /* 0x0000000a170a7212 */ /* 0x000fe200078ec0ff */
[----:B------:R-:W-:Y:S02]  /*0bf0*/  IMAD.MOV R11, RZ, RZ, -R11 ;  /* 0x000000ffff0b7224 */ /* 0x000fe400078e0a0b */
[----:B------:R-:W-:Y:S01]  /*0c00*/  IMAD.MOV R4, RZ, RZ, -R2 ;  /* 0x000000ffff047224 */ /* 0x000fe200078e0a02 */
[----:B------:R-:W-:Y:S01]  /*0c10*/  LOP3.LUT R3, R12, R3, RZ, 0xc0, !PT ;  /* 0x000000030c037212 */ /* 0x000fe200078ec0ff */
[----:B------:R-:W-:Y:S02]  /*0c20*/  @P4 IMAD R8, R13, R11, R0 ;  /* 0x0000000b0d084224 */ /* 0x000fe400078e0200 */
[----:B------:R-:W-:Y:S02]  /*0c30*/  IMAD R9, R9, R2, R10 ;  /* 0x0000000209097224 */ /* 0x000fe400078e020a */
[----:B0-----:R-:W-:-:S02]  /*0c40*/  IMAD R0, R4, R21, R22 ;  /* 0x0000001504007224 */ /* 0x001fc400078e0216 */
[----:B------:R-:W-:Y:S02]  /*0c50*/  IMAD R8, R9, R20, R8 ;  /* 0x0000001409087224 */ /* 0x000fe400078e0208 */
[----:B------:R-:W-:Y:S02]  /*0c60*/  IMAD R3, R0, R17, R3 ;  /* 0x0000001100037224 */ /* 0x000fe400078e0203 */
[----:B------:R-:W-:-:S03]  /*0c70*/  IMAD.MOV.U32 R4, RZ, RZ, 0x1 ;  /* 0x00000001ff047424 */ /* 0x000fc600078e00ff */
[----:B------:R-:W-:Y:S02]  /*0c80*/  SEL R0, R3, R8, !P4 ;  /* 0x0000000803007207 */ /* 0x000fe40006000000 */
[----:B------:R-:W-:-:S03]  /*0c90*/  SEL R2, R8, R3, !P4 ;  /* 0x0000000308027207 */ /* 0x000fc60006000000 */
[----:B------:R0:W-:Y:S04]  /*0ca0*/  STL [R1+0x408], R0 ;  /* 0x0004080001007387 */ /* 0x0001e80000100800 */
[----:B------:R2:W-:Y:S01]  /*0cb0*/  STL [R1+0x40c], R2 ;  /* 0x00040c0201007387 */ /* 0x0005e20000100800 */
[----:B0-----:R-:W-:-:S05]  /*0cc0*/  IMAD.U32 R0, RZ, RZ, UR6 ;  /* 0x00000006ff007e24 */ /* 0x001fca000f8e00ff */
[----:B------:R2:W-:Y:S02]  /*0cd0*/  STL [R1+0x404], R0 ;  /* 0x0004040001007387 */ /* 0x0005e40000100800 */
.L_x_4:
[----:B------:R-:W-:-:S08]  /*0ce0*/  NOP ;  /* 0x0000000000007918 */ /* 0x000fd00000000000 */
[----:B------:R-:W0:Y:S02]  /*0cf0*/  USETMAXREG.TRY_ALLOC.CTAPOOL UP0, 0xf0 ;  /* 0x000000f0000079c8 */ /* 0x000e240008000600 */
[----:B0-----:R-:W-:-:S13]  /*0d00*/  PLOP3.LUT P0, PT, PT, PT, UP0, 0x80, 0x0 ;  /* 0x000000000000781c */ /* 0x001fda0003f0f008 */
[----:B------:R-:W-:Y:S05]  /*0d10*/  @!P0 BRA `(.L_x_4) ;  /* 0xfffffffc00f08947 */ /* 0x000fea000383ffff */
[----:B------:R-:W-:Y:S02]  /*0d20*/  ULDC.64 UR4, c[0x0][0x598] ;  /* 0x0001660000047ab9 */ /* 0x000fe40000000a00 */
[----:B------:R-:W-:-:S04]  /*0d30*/  ISETP.NE.U32.AND P0, PT, RZ, UR4, PT ;  /* 0x00000004ff007c0c */ /* 0x000fc8000bf05070 */
[----:B------:R-:W-:-:S13]  /*0d40*/  ISETP.NE.AND.EX P0, PT, RZ, UR5, PT, P0 ;  /* 0x00000005ff007c0c */ /* 0x000fda000bf05300 */
[----:B------:R-:W-:Y:S05]  /*0d50*/  @!P0 BRA `(.L_x_7) ;  /* 0x0000000000288947 */ /* 0x000fea0003800000 */
[----:B--2---:R-:W0:Y:S01]  /*0d60*/  LDC.64 R2, c[0x0][0x598] ;  /* 0x00016600ff027b82 */ /* 0x004e220000000a00 */
[----:B------:R-:W-:Y:S02]  /*0d70*/  ULDC.64 UR4, c[0x0][0x208] ;  /* 0x0000820000047ab9 */ /* 0x000fe40000000a00 */
[----:B0-----:R-:W2:Y:S02]  /*0d80*/  LDG.E.64 R2, desc[UR4][R2.64] ;  /* 0x0000000402027981 */ /* 0x001ea4000c1e1b00 */
[----:B--2---:R-:W-:-:S04]  /*0d90*/  ISETP.NE.U32.AND P0, PT, R2, RZ, PT ;  /* 0x000000ff0200720c */ /* 0x004fc80003f05070 */
[----:B------:R-:W-:-:S13]  /*0da0*/  ISETP.NE.AND.EX P0, PT, R3, RZ, PT, P0 ;  /* 0x000000ff0300720c */ /* 0x000fda0003f05300 */
[----:B------:R-:W-:Y:S05]  /*0db0*/  @!P0 BRA `(.L_x_7) ;  /* 0x0000000000108947 */ /* 0x000fea0003800000 */
[----:B------:R-:W-:Y:S02]  /*0dc0*/  ULDC.64 UR4, c[0x0][0x208] ;  /* 0x0000820000047ab9 */ /* 0x000fe40000000a00 */
[----:B------:R-:W2:Y:S02]  /*0dd0*/  LD.E R2, desc[UR4][R2.64] ;  /* 0x0000000402027980 */ /* 0x000ea4000c101900 */
[----:B--2---:R-:W-:Y:S01]  /*0de0*/  R2UR UR60, R2 ;  /* 0x00000000023c72ca */ /* 0x004fe200000e0000 */
[----:B------:R-:W-:-:S14]  /*0df0*/  BRA `(.L_x_8) ;  /* 0x0000000000287947 */ /* 0x000fdc0003800000 */
.L_x_7:
[----:B------:R-:W-:Y:S02]  /*0e00*/  ULDC.64 UR4, c[0x0][0x588] ;  /* 0x0001620000047ab9 */ /* 0x000fe40000000a00 */
[----:B------:R-:W-:-:S04]  /*0e10*/  ISETP.NE.U32.AND P0, PT, RZ, UR4, PT ;  /* 0x00000004ff007c0c */ /* 0x000fc8000bf05070 */
[----:B------:R-:W-:-:S13]  /*0e20*/  ISETP.NE.AND.EX P0, PT, RZ, UR5, PT, P0 ;  /* 0x00000005ff007c0c */ /* 0x000fda000bf05300 */
[----:B------:R-:W-:Y:S05]  /*0e30*/  @!P0 BRA `(.L_x_9) ;  /* 0x0000000000148947 */ /* 0x000fea0003800000 */
[----:B--2---:R-:W0:Y:S01]  /*0e40*/  LDC.64 R2, c[0x0][0x588] ;  /* 0x00016200ff027b82 */ /* 0x004e220000000a00 */
[----:B------:R-:W-:Y:S02]  /*0e50*/  ULDC.64 UR4, c[0x0][0x208] ;  /* 0x0000820000047ab9 */ /* 0x000fe40000000a00 */
[----:B0-----:R-:W2:Y:S02]  /*0e60*/  LDG.E R2, desc[UR4][R2.64] ;  /* 0x0000000402027981 */ /* 0x001ea4000c1e1900 */
[----:B--2---:R-:W-:Y:S01]  /*0e70*/  R2UR UR60, R2 ;  /* 0x00000000023c72ca */ /* 0x004fe200000e0000 */
[----:B------:R-:W-:-:S14]  /*0e80*/  BRA `(.L_x_8) ;  /* 0x0000000000047947 */ /* 0x000fdc0003800000 */
.L_x_9:
[----:B------:R-:W-:-:S05]  /*0e90*/  ULDC UR60, c[0x0][0x580] ;  /* 0x00016000003c7ab9 */ /* 0x000fca0000000800 */
.L_x_8:
        /* <DEDUP_REMOVED lines=14> */
.L_x_10:
        /* <DEDUP_REMOVED lines=9> */
.L_x_12:
[----:B------:R-:W-:-:S05]  /*1010*/  ULDC UR61, c[0x0][0x584] ;  /* 0x00016100003d7ab9 */ /* 0x000fca0000000800 */
.L_x_11:
[----:B------:R-:W-:-:S13]  /*1020*/  LOP3.LUT P0, RZ, R4, 0xff, RZ, 0xc0, !PT ;  /* 0x000000ff04ff7812 */ /* 0x000fda000780c0ff */
[----:B------:R-:W-:Y:S05]  /*1030*/  @!P0 EXIT ;  /* 0x000000000000894d */ /* 0x000fea0003800000 */
[----:B--2---:R-:W2:Y:S01]  /*1040*/  LDL R0, [R1+0x3f0] ;  /* 0x0003f00001007983 */ /* 0x004ea20000100800 */
[----:B------:R-:W-:Y:S02]  /*1050*/  ULDC UR4, c[0x0][0x28c] ;  /* 0x0000a30000047ab9 */ /* 0x000fe40000000800 */
[----:B------:R-:W-:-:S04]  /*1060*/  UIADD3 UR4, UR4, 0x7f, URZ ;  /* 0x0000007f04047890 */ /* 0x000fc8000fffe03f */
[----:B------:R-:W-:-:S04]  /*1070*/  USHF.R.S32.HI UR5, URZ, 0x1f, UR4 ;  /* 0x0000001f3f057899 */ /* 0x000fc80008011404 */
[----:B------:R-:W-:Y:S01]  /*1080*/  ULEA.HI UR5, UR5, UR4, URZ, 0x7 ;  /* 0x0000000405057291 */ /* 0x000fe2000f8f383f */
[----:B--2---:R-:W-:-:S13]  /*1090*/  R2UR UR6, R0 ;  /* 0x00000000000672ca */ /* 0x004fda00000e0000 */
[----:B------:R-:W-:Y:S02]  /*10a0*/  ULOP3.LUT UR4, UR6, 0x1, URZ, 0xfc, !UPT ;  /* 0x0000000106047892 */ /* 0x000fe4000f8efc3f */
[----:B------:R-:W-:-:S03]  /*10b0*/  USHF.R.S32.HI UR6, URZ, 0x7, UR5 ;  /* 0x000000073f067899 */ /* 0x000fc60008011405 */
[----:B------:R-:W-:Y:S01]  /*10c0*/  UMOV UR5, URZ ;  /* 0x0000003f00057c82 */ /* 0x000fe20008000000 */
[----:B------:R-:W-:Y:S01]  /*10d0*/  IMAD.U32 R0, RZ, RZ, UR4 ;  /* 0x00000004ff007e24 */ /* 0x000fe2000f8e00ff */
[----:B------:R-:W-:Y:S01]  /*10e0*/  UMOV UR4, URZ ;  /* 0x0000003f00047c82 */ /* 0x000fe20008000000 */
[----:B------:R-:W-:Y:S02]  /*10f0*/  IMAD.U32 R3, RZ, RZ, UR6 ;  /* 0x00000006ff037e24 */ /* 0x000fe4000f8e00ff */
[----:B------:R-:W-:Y:S01]  /*1100*/  IMAD.U32 R2, RZ, RZ, UR4 ;  /* 0x00000004ff027e24 */ /* 0x000fe2000f8e00ff */
[----:B------:R0:W-:Y:S04]  /*1110*/  STL [R1+0x3ec], R0 ;  /* 0x0003ec0001007387 */ /* 0x0001e80000100800 */
[----:B------:R2:W-:Y:S01]  /*1120*/  STL [R1+0x410], R3 ;  /* 0x0004100301007387 */ /* 0x0005e20000100800 */
[----:B0-----:R-:W-:-:S05]  /*1130*/  IMAD.U32 R0, RZ, RZ, UR5 ;  /* 0x00000005ff007e24 */ /* 0x001fca000f8e00ff */
[----:B------:R2:W-:Y:S04]  /*1140*/  STL [R1+0x400], R0 ;  /* 0x0004000001007387 */ /* 0x0005e80000100800 */
[----:B------:R2:W-:Y:S02]  /*1150*/  STL [R1+0x3fc], R2 ;  /* 0x0003fc0201007387 */ /* 0x0005e40000100800 */
.L_x_517:
[----:B-1----:R-:W3:Y:S01]  /*1160*/  LDL R6, [R1+0x3fc] ;  /* 0x0003fc0001067983 */ /* 0x002ee20000100800 */
[----:B0-2---:R-:W0:Y:S03]  /*1170*/  LDC R2, c[0x0][0x28c] ;  /* 0x0000a300ff027b82 */ /* 0x005e260000000800 */
[----:B------:R-:W-:Y:S04]  /*1180*/  STL [R1+0x3e0], RZ ;  /* 0x0003e0ff01007387 */ /* 0x000fe80000100800 */
        /* <DEDUP_REMOVED lines=240> */
[----:B------:R-:W-:Y:S04]  /*2090*/  STL [R1], RZ ;  /* 0x000000ff01007387 */ /* 0x000fe80000100800 */
[----:B------:R-:W-:Y:S04]  /*20a0*/  STL [R1+0x4], RZ ;  /* 0x000004ff01007387 */ /* 0x000fe80000100800 */
[----:B------:R-:W-:Y:S04]  /*20b0*/  STL [R1+0x8], RZ ;  /* 0x000008ff01007387 */ /* 0x000fe80000100800 */
[----:B------:R-:W-:Y:S04]  /*20c0*/  STL [R1+0xc], RZ ;  /* 0x00000cff01007387 */ /* 0x000fe80000100800 */
[----:B------:R-:W-:Y:S04]  /*20d0*/  STL [R1+0x10], RZ ;  /* 0x000010ff01007387 */ /* 0x000fe80000100800 */
[----:B------:R-:W-:Y:S04]  /*20e0*/  STL [R1+0x14], RZ ;  /* 0x000014ff01007387 */ /* 0x000fe80000100800 */
[----:B------:R-:W-:Y:S04]  /*20f0*/  STL [R1+0x18], RZ ;  /* 0x000018ff01007387 */ /* 0x000fe80000100800 */
[----:B------:R-:W-:Y:S04]  /*2100*/  STL [R1+0x1c], RZ ;  /* 0x00001cff01007387 */ /* 0x000fe80000100800 */
[----:B------:R-:W2:Y:S01]  /*2110*/  LDL R5, [R1+0x400] ;  /* 0x0004000001057983 */ /* 0x000ea20000100800 */
[----:B------:R-:W1:Y:S01]  /*2120*/  S2R R0, SR_TID.X ;  /* 0x0000000000007919 */ /* 0x000e620000002100 */
[----:B----4-:R-:W4:Y:S01]  /*2130*/  S2UR UR9, SR_CgaCtaId ;  /* 0x00000000000979c3 */ /* 0x010f220000008800 */
[----:B-1----:R-:W-:-:S04]  /*2140*/  LOP3.LUT R0, R0, 0x80, RZ, 0xc0, !PT ;  /* 0x0000008000007812 */ /* 0x002fc800078ec0ff */
[----:B------:R-:W-:-:S06]  /*2150*/  SHF.R.U32.HI R0, RZ, 0x7, R0 ;  /* 0x00000007ff007819 */ /* 0x000fcc0000011600 */
[----:B------:R-:W1:Y:S01]  /*2160*/  SHFL.IDX PT, R0, R0, RZ, 0x1f ;  /* 0x00001fff00007589 */ /* 0x000e6200000e0000 */
[----:B---3--:R-:W-:Y:S01]  /*2170*/  R2UR UR7, R6 ;  /* 0x00000000060772ca */ /* 0x008fe200000e0000 */
[----:B------:R-:W-:Y:S01]  /*2180*/  UMOV UR8, 0x400 ;  /* 0x0000040000087882 */ /* 0x000fe20000000000 */
[----:B-1----:R-:W-:-:S11]  /*2190*/  R2UR UR6, R0 ;  /* 0x00000000000672ca */ /* 0x002fd600000e0000 */
[----:B------:R-:W-:Y:S01]  /*21a0*/  IMAD.U32 R0, RZ, RZ, UR7 ;  /* 0x00000007ff007e24 */ /* 0x000fe2000f8e00ff */
[----:B----4-:R-:W-:Y:S02]  /*21b0*/  ULEA UR8, UR9, UR8, 0x18 ;  /* 0x0000000809087291 */ /* 0x010fe4000f8ec03f */
[----:B------:R-:W-:-:S04]  /*21c0*/  ULEA.HI UR7, UR6, UR6, URZ, 0x1 ;  /* 0x0000000606077291 */ /* 0x000fc8000f8f083f */
[----:B------:R-:W-:-:S04]  /*21d0*/  ULOP3.LUT UR7, UR7, 0x7fffe, URZ, 0xc0, !UPT ;  /* 0x0007fffe07077892 */ /* 0x000fc8000f8ec03f */
[----:B------:R-:W-:-:S04]  /*21e0*/  UIADD3 UR7, UR6, -UR7, URZ ;  /* 0x8000000706077290 */ /* 0x000fc8000fffe03f */
[----:B------:R-:W-:-:S04]  /*21f0*/  ULEA UR7, UR7, UR8, 0xd ;  /* 0x0000000807077291 */ /* 0x000fc8000f8e683f */
[----:B------:R-:W-:-:S04]  /*2200*/  UIADD3 UR7, UR7, 0x100, URZ ;  /* 0x0000010007077890 */ /* 0x000fc8000fffe03f */
[----:B------:R-:W-:-:S04]  /*2210*/  USHF.R.U32.HI UR7, URZ, 0x4, UR7 ;  /* 0x000000043f077899 */ /* 0x000fc80008011607 */
[----:B------:R-:W-:Y:S01]  /*2220*/  ULOP3.LUT UR6, UR7, 0x3fff, URZ, 0xc0, !UPT ;  /* 0x00003fff07067892 */ /* 0x000fe2000f8ec03f */
[----:B0-----:R-:W-:-:S05]  /*2230*/  ISETP.GE.AND P0, PT, R2, 0x1, PT ;  /* 0x000000010200780c */ /* 0x001fca0003f06270 */
[----:B------:R-:W-:Y:S01]  /*2240*/  IMAD.U32 R4, RZ, RZ, UR6 ;  /* 0x00000006ff047e24 */ /* 0x000fe2000f8e00ff */
[----:B------:R-:W-:Y:S01]  /*2250*/  UMOV UR4, URZ ;  /* 0x0000003f00047c82 */ /* 0x000fe20008000000 */
[----:B------:R-:W-:Y:S01]  /*2260*/  UMOV UR5, URZ ;  /* 0x0000003f00057c82 */ /* 0x000fe20008000000 */
[----:B------:R-:W-:Y:S02]  /*2270*/  IMAD.U32 R3, RZ, RZ, UR4 ;  /* 0x00000004ff037e24 */ /* 0x000fe4000f8e00ff */
[----:B------:R0:W-:Y:S01]  /*2280*/  STL [R1+0x3e8], R4 ;  /* 0x0003e80401007387 */ /* 0x0001e20000100800 */
[----:B------:R-:W-:Y:S01]  /*2290*/  IMAD.U32 R2, RZ, RZ, UR8 ;  /* 0x00000008ff027e24 */ /* 0x000fe2000f8e00ff */
[----:B------:R-:W-:Y:S02]  /*22a0*/  CS2R R236, SRZ ;  /* 0x0000000000ec7805 */ /* 0x000fe4000001ff00 */
[----:B------:R-:W-:Y:S02]  /*22b0*/  CS2R R234, SRZ ;  /* 0x0000000000ea7805 */ /* 0x000fe4000001ff00 */
[----:B------:R-:W-:-:S02]  /*22c0*/  CS2R R232, SRZ ;  /* 0x0000000000e87805 */ /* 0x000fc4000001ff00 */
[----:B------:R-:W-:Y:S02]  /*22d0*/  CS2R R22, SRZ ;  /* 0x0000000000167805 */ /* 0x000fe4000001ff00 */
[----:B------:R-:W-:Y:S02]  /*22e0*/  CS2R R20, SRZ ;  /* 0x0000000000147805 */ /* 0x000fe4000001ff00 */
[----:B------:R-:W-:Y:S02]  /*22f0*/  CS2R R18, SRZ ;  /* 0x0000000000127805 */ /* 0x000fe4000001ff00 */
[----:B------:R-:W-:Y:S02]  /*2300*/  CS2R R16, SRZ ;  /* 0x0000000000107805 */ /* 0x000fe4000001ff00 */
[----:B------:R-:W-:Y:S02]  /*2310*/  CS2R R14, SRZ ;  /* 0x00000000000e7805 */ /* 0x000fe4000001ff00 */
[----:B------:R-:W-:-:S02]  /*2320*/  CS2R R12, SRZ ;  /* 0x00000000000c7805 */ /* 0x000fc4000001ff00 */
[----:B------:R-:W-:Y:S02]  /*2330*/  CS2R R10, SRZ ;  /* 0x00000000000a7805 */ /* 0x000fe4000001ff00 */
[----:B------:R-:W-:Y:S01]  /*2340*/  CS2R R8, SRZ ;  /* 0x0000000000087805 */ /* 0x000fe2000001ff00 */
[----:B------:R-:W-:Y:S01]  /*2350*/  IMAD.MOV.U32 R7, RZ, RZ, RZ ;  /* 0x000000ffff077224 */ /* 0x000fe200078e00ff */
[----:B------:R-:W-:Y:S02]  /*2360*/  CS2R R224, SRZ ;  /* 0x0000000000e07805 */ /* 0x000fe4000001ff00 */
        /* <DEDUP_REMOVED lines=103> */
[----:B--2---:R-:W-:-:S13]  /*29e0*/  R2UR UR6, R5 ;  /* 0x00000000050672ca */ /* 0x004fda00000e0000 */
[----:B0-----:R-:W-:Y:S01]  /*29f0*/  IMAD.U32 R4, RZ, RZ, UR6 ;  /* 0x00000006ff047e24 */ /* 0x001fe2000f8e00ff */
[----:B------:R-:W-:Y:S06]  /*2a00*/  @!P0 BRA `(.L_x_13) ;  /* 0x0000006c00a88947 */ /* 0x000fec0003800000 */
[----:B------:R-:W2:Y:S02]  /*2a10*/  LDL R3, [R1+0x3ec] ;  /* 0x0003ec0001037983 */ /* 0x000ea40000100800 */
[----:B--2---:R-:W-:-:S13]  /*2a20*/  R2UR UR4, R3 ;  /* 0x00000000030472ca */ /* 0x004fda00000e0000 */
[----:B------:R-:W-:-:S06]  /*2a30*/  UISETP.NE.AND UP0, UPT, UR4, 0x3, UPT ;  /* 0x000000030400788c */ /* 0x000fcc000bf05270 */
[----:B------:R-:W-:-:S13]  /*2a40*/  PLOP3.LUT P1, PT, PT, PT, UP0, 0x80, 0x0 ;  /* 0x000000000000781c */ /* 0x000fda0003f2f008 */
[----:B------:R-:W-:Y:S05]  /*2a50*/  @!P1 BRA `(.L_x_14) ;  /* 0x0000000000049947 */ /* 0x000fea0003800000 */
[----:B------:R-:W-:Y:S01]  /*2a60*/  BPT.TRAP 0x1 ;  /* 0x000000040000795c */ /* 0x000fe20000300000 */
.L_x_14:
[----:B------:R-:W-:Y:S02]  /*2a70*/  R2UR UR6, R2 ;  /* 0x00000000020672ca */ /* 0x000fe400000e0000 */
[----:B------:R-:W-:Y:S02]  /*2a80*/  R2UR UR4, R6 ;  /* 0x00000000060472ca */ /* 0x000fe400000e0000 */
[----:B------:R-:W-:-:S11]  /*2a90*/  R2UR UR5, R5 ;  /* 0x00000000050572ca */ /* 0x000fd600000e0000 */
[----:B------:R-:W-:Y:S02]  /*2aa0*/  ULEA UR4, UR4, UR6, 0x3 ;  /* 0x0000000604047291 */ /* 0x000fe4000f8e183f */
[----:B------:R-:W-:-:S05]  /*2ab0*/  IMAD.U32 R0, RZ, RZ, UR5 ;  /* 0x00000005ff007e24 */ /* 0x000fca000f8e00ff */
[----:B------:R-:W-:-:S04]  /*2ac0*/  SHF.L.U32 R0, R0, 0x1f, RZ ;  /* 0x0000001f00007819 */ /* 0x000fc800000006ff */
[----:B------:R0:W1:Y:S01]  /*2ad0*/  SYNCS.PHASECHK.TRANS64.TRYWAIT P0, [UR4], R0 ;  /* 0x00000000ff0075a7 */ /* 0x0000620008000144 */
[----:B------:R-:W-:Y:S05]  /*2ae0*/  @!P1 BRA `(.L_x_15) ;  /* 0x0000000000049947 */ /* 0x000fea0003800000 */
[----:B------:R-:W-:Y:S01]  /*2af0*/  BPT.TRAP 0x1 ;  /* 0x000000040000795c */ /* 0x000fe20000300000 */
.L_x_15:
[----:B------:R2:W-:Y:S01]  /*2b00*/  STL [R1+0x3e0], RZ ;  /* 0x0003e0ff01007387 */ /* 0x0005e20000100800 */
[----:B------:R-:W-:Y:S02]  /*2b10*/  UMOV UR5, 0x4 ;  /* 0x0000000400057882 */ /* 0x000fe40000000000 */
[----:B------:R-:W-:Y:S01]  /*2b20*/  IMAD.U32 R3, RZ, RZ, UR5 ;  /* 0x00000005ff037e24 */ /* 0x000fe2000f8e00ff */
[----:B-1----:R-:W-:Y:S06]  /*2b30*/  @P0 BRA `(.L_x_16) ;  /* 0x0000000000080947 */ /* 0x002fec0003800000 */
[----:B------:R-:W1:Y:S02]  /*2b40*/  SYNCS.PHASECHK.TRANS64.TRYWAIT P0, [UR4], R0 ;  /* 0x00000000ff0075a7 */ /* 0x000e640008000144 */
[----:B-1----:R-:W-:Y:S05]  /*2b50*/  @!P0 BRA `(.L_x_17) ;  /* 0x00000274004c8947 */ /* 0x002fea0003800000 */
.L_x_16:
[----:B-1----:R-:W3:Y:S04]  /*2b60*/  LDL R5, [R1+0x3e8] ;  /* 0x0003e80001057983 */ /* 0x002ee80000100800 */
[----:B------:R-:W4:Y:S01]  /*2b70*/  LDL R4, [R1+0x3fc] ;  /* 0x0003fc0001047983 */ /* 0x000f220000100800 */
[----:B------:R-:W-:Y:S01]  /*2b80*/  R2UR UR4, R2 ;  /* 0x00000000020472ca */ /* 0x000fe200000e0000 */
[----:B------:R-:W-:Y:S01]  /*2b90*/  WARPGROUP.ARRIVE ;  /* 0x00000000000079c5 */ /* 0x000fe20000000000 */
[----:B------:R-:W-:Y:S01]  /*2ba0*/  UMOV UR7, 0x40000040 ;  /* 0x4000004000077882 */ /* 0x000fe20000000000 */
[----:B------:R-:W-:Y:S01]  /*2bb0*/  UMOV UR15, 0x40000040 ;  /* 0x40000040000f7882 */ /* 0x000fe20000000000 */
[----:B------:R-:W-:Y:S01]  /*2bc0*/  UMOV UR59, 0x40000040 ;  /* 0x40000040003b7882 */ /* 0x000fe20000000000 */
[----:B------:R-:W-:Y:S01]  /*2bd0*/  UMOV UR51, UR15 ;  /* 0x0000000f00337c82 */ /* 0x000fe20008000000 */
[----:B------:R-:W-:Y:S01]  /*2be0*/  UMOV UR55, 0x40000040 ;  /* 0x4000004000377882 */ /* 0x000fe20000000000 */
[----:B------:R-:W-:Y:S01]  /*2bf0*/  UMOV UR47, 0x40000040 ;  /* 0x40000040002f7882 */ /* 0x000fe20000000000 */
[----:B------:R-:W-:Y:S01]  /*2c00*/  UMOV UR11, 0x40000040 ;  /* 0x40000040000b7882 */ /* 0x000fe20000000000 */
[----:B------:R-:W-:Y:S01]  /*2c10*/  UMOV UR19, 0x40000040 ;  /* 0x4000004000137882 */ /* 0x000fe20000000000 */
[----:B------:R-:W-:Y:S01]  /*2c20*/  UMOV UR23, 0x40000040 ;  /* 0x4000004000177882 */ /* 0x000fe20000000000 */
[----:B------:R-:W-:Y:S01]  /*2c30*/  UMOV UR27, 0x40000040 ;  /* 0x40000040001b7882 */ /* 0x000fe20000000000 */
[----:B------:R-:W-:Y:S01]  /*2c40*/  UMOV UR31, 0x40000040 ;  /* 0x40000040001f7882 */ /* 0x000fe20000000000 */
[----:B------:R-:W-:Y:S01]  /*2c50*/  UIADD3 UR4, UR4, 0x18100, URZ ;  /* 0x0001810004047890 */ /* 0x000fe2000fffe03f */
[----:B------:R-:W-:Y:S01]  /*2c60*/  STL [R1+0x3dc], RZ ;  /* 0x0003dcff01007387 */ /* 0x000fe20000100800 */
[----:B------:R-:W-:Y:S01]  /*2c70*/  UMOV UR35, 0x40000040 ;  /* 0x4000004000237882 */ /* 0x000fe20000000000 */
[----:B------:R-:W-:Y:S01]  /*2c80*/  UMOV UR39, 0x40000040 ;  /* 0x4000004000277882 */ /* 0x000fe20000000000 */
[----:B------:R-:W-:Y:S01]  /*2c90*/  USHF.R.U32.HI UR4, URZ, 0x4, UR4 ;  /* 0x000000043f047899 */ /* 0x000fe20008011604 */
[----:B------:R-:W-:Y:S01]  /*2ca0*/  STL [R1+0x3d8], RZ ;  /* 0x0003d8ff01007387 */ /* 0x000fe20000100800 */
[----:B------:R-:W-:-:S02]  /*2cb0*/  UMOV UR43, 0x40000040 ;  /* 0x40000040002b7882 */ /* 0x000fc40000000000 */
[----:B------:R-:W-:Y:S01]  /*2cc0*/  ULOP3.LUT UR4, UR4, 0x3fff, URZ, 0xc0, !UPT ;  /* 0x00003fff04047892 */ /* 0x000fe2000f8ec03f */
[----:B------:R-:W-:Y:S03]  /*2cd0*/  STL [R1+0x3d4], RZ ;  /* 0x0003d4ff01007387 */ /* 0x000fe60000100800 */
[----:B------:R-:W-:Y:S01]  /*2ce0*/  ULOP3.LUT UR4, UR4, 0x10000, URZ, 0xfc, !UPT ;  /* 0x0001000004047892 */ /* 0x000fe2000f8efc3f */
        /* <DEDUP_REMOVED lines=67> */
[----:B------:R-:W-:Y:S01]  /*3120*/  STL [R1+0x2c4], RZ ;  /* 0x0002c4ff01007387 */ /* 0x000fe20000100800 */
[----:B---3--:R-:W-:-:S03]  /*3130*/  R2UR UR6, R5 ;  /* 0x00000000050672ca */ /* 0x008fc600000e0000 */
[----:B------:R-:W-:Y:S01]  /*3140*/  STL [R1+0x2c0], RZ ;  /* 0x0002c0ff01007387 */ /* 0x000fe20000100800 */
[----:B----4-:R-:W-:-:S03]  /*3150*/  R2UR UR5, R4 ;  /* 0x00000000040572ca */ /* 0x010fc600000e0000 */
[----:B------:R-:W-:Y:S04]  /*3160*/  STL [R1+0x2bc], RZ ;  /* 0x0002bcff01007387 */ /* 0x000fe80000100800 */
[----:B------:R-:W-:Y:S02]  /*3170*/  STL [R1+0x2b8], RZ ;  /* 0x0002b8ff01007387 */ /* 0x000fe40000100800 */
[----:B------:R-:W-:Y:S02]  /*3180*/  ULOP3.LUT UR49, UR6, 0x10000, URZ, 0xfc, !UPT ;  /* 0x0001000006317892 */ /* 0x000fe4000f8efc3f */
[----:B------:R-:W-:Y:S02]  /*3190*/  STL [R1+0x2b4], RZ ;  /* 0x0002b4ff01007387 */ /* 0x000fe40000100800 */
[----:B------:R-:W-:-:S02]  /*31a0*/  ULEA UR49, UR5, UR49, 0xb ;  /* 0x0000003105317291 */ /* 0x000fc4000f8e583f */
[----:B------:R-:W-:Y:S01]  /*31b0*/  UIMAD UR48, UR5, 0x780, UR4 ;  /* 0x00000780053078a4 */ /* 0x000fe2000f8e0204 */
[----:B------:R-:W-:Y:S02]  /*31c0*/  STL [R1+0x2b0], RZ ;  /* 0x0002b0ff01007387 */ /* 0x000fe40000100800 */
[----:B------:R-:W-:Y:S01]  /*31d0*/  UMOV UR5, 0x40000040 ;  /* 0x4000004000057882 */ /* 0x000fe20000000000 */
[----:B------:R-:W-:Y:S01]  /*31e0*/  UIADD3 UR8, UR48, 0x80, URZ ;  /* 0x0000008030087890 */ /* 0x000fe2000fffe03f */
[----:B------:R-:W-:Y:S01]  /*31f0*/  STL [R1+0x2ac], RZ ;  /* 0x0002acff01007387 */ /* 0x000fe20000100800 */
[----:B------:R-:W-:Y:S01]  /*3200*/  UMOV UR4, UR49 ;  /* 0x0000003100047c82 */ /* 0x000fe20008000000 */
[----:B------:R-:W-:Y:S01]  /*3210*/  UMOV UR6, UR48 ;  /* 0x0000003000067c82 */ /* 0x000fe20008000000 */
[----:B------:R-:W-:Y:S01]  /*3220*/  UMOV UR12, UR4 ;  /* 0x00000004000c7c82 */ /* 0x000fe20008000000 */
[----:B------:R-:W-:Y:S01]  /*3230*/  QGMMA.64x16x32.F32.E4M3.E4M3 R20, gdesc[UR4], RZ, !UPT, gsb0 ;  /* 0x00200000041479f3 */ /* 0x000fe2000c0008ff */
[----:B------:R-:W-:Y:S01]  /*3240*/  UMOV UR13, UR5 ;  /* 0x00000005000d7c82 */ /* 0x000fe20008000000 */
[----:B------:R-:W-:Y:S01]  /*3250*/  UMOV UR14, UR8 ;  /* 0x00000008000e7c82 */ /* 0x000fe20008000000 */
[----:B------:R-:W-:Y:S01]  /*3260*/  UIADD3 UR9, UR48, 0x100, URZ ;  /* 0x0000010030097890 */ /* 0x000fe2000fffe03f */
[----:B------:R-:W-:Y:S01]  /*3270*/  STL [R1+0x2a8], RZ ;  /* 0x0002a8ff01007387 */ /* 0x000fe20000100800 */
[----:B------:R-:W-:Y:S01]  /*3280*/  UMOV UR50, UR14 ;  /* 0x0000000e00327c82 */ /* 0x000fe20008000000 */
[----:B------:R-:W-:Y:S01]  /*3290*/  UIADD3 UR58, UR48, 0x180, URZ ;  /* 0x00000180303a7890 */ /* 0x000fe2000fffe03f */
[----:B------:R-:W-:Y:S01]  /*32a0*/  UMOV UR56, UR4 ;  /* 0x0000000400387c82 */ /* 0x000fe20008000000 */
[----:B------:R-:W-:Y:S01]  /*32b0*/  UMOV UR57, UR5 ;  /* 0x0000000500397c82 */ /* 0x000fe20008000000 */
[----:B------:R-:W-:Y:S01]  /*32c0*/  UIADD3 UR54, UR48, 0x200, URZ ;  /* 0x0000020030367890 */ /* 0x000fe2000fffe03f */
[----:B------:R-:W-:Y:S01]  /*32d0*/  STL [R1+0x2a4], RZ ;  /* 0x0002a4ff01007387 */ /* 0x000fe20000100800 */
        /* <DEDUP_REMOVED lines=34> */
[----:B------:R-:W-:-:S02]  /*3500*/  UMOV UR41, UR5 ;  /* 0x0000000500297c82 */ /* 0x000fc40008000000 */
[----:B------:R-:W-:Y:S01]  /*3510*/  STL [R1+0x280], RZ ;  /* 0x000280ff01007387 */ /* 0x000fe20000100800 */
[----:B------:R-:W-:Y:S02]  /*3520*/  WARPGROUP.DEPBAR.LE gsb0, 0x0 ;  /* 0x00008000000079c5 */ /* 0x000fe40000010000 */
[----:B------:R-:W-:Y:S01]  /*3530*/  IMAD.MOV.U32 R19, RZ, RZ, R20 ;  /* 0x000000ffff137224 */ /* 0x000fe200078e0014 */
[----:B------:R-:W-:Y:S01]  /*3540*/  STL [R1+0x27c], RZ ;  /* 0x00027cff01007387 */ /* 0x000fe20000100800 */
[----:B------:R-:W-:Y:S02]  /*3550*/  IMAD.MOV.U32 R18, RZ, RZ, R21 ;  /* 0x000000ffff127224 */ /* 0x000fe400078e0015 */
[----:B------:R-:W-:Y:S01]  /*3560*/  IMAD.MOV.U32 R17, RZ, RZ, R22 ;  /* 0x000000ffff117224 */ /* 0x000fe200078e0016 */
[----:B------:R-:W-:Y:S01]  /*3570*/  STL [R1+0x278], RZ ;  /* 0x000278ff01007387 */ /* 0x000fe20000100800 */
[----:B------:R-:W-:Y:S02]  /*3580*/  IMAD.MOV.U32 R16, RZ, RZ, R23 ;  /* 0x000000ffff107224 */ /* 0x000fe400078e0017 */
[----:B------:R-:W-:Y:S01]  /*3590*/  IMAD.MOV.U32 R15, RZ, RZ, R24 ;  /* 0x000000ffff0f7224 */ /* 0x000fe200078e0018 */
[----:B------:R-:W-:Y:S01]  /*35a0*/  STL [R1+0x274], RZ ;  /* 0x000274ff01007387 */ /* 0x000fe20000100800 */
[----:B------:R-:W-:-:S02]  /*35b0*/  IMAD.MOV.U32 R14, RZ, RZ, R25 ;  /* 0x000000ffff0e7224 */ /* 0x000fc400078e0019 */
[----:B------:R-:W-:Y:S01]  /*35c0*/  IMAD.MOV.U32 R13, RZ, RZ, R26 ;  /* 0x000000ffff0d7224 */ /* 0x000fe200078e001a */
[----:B------:R-:W-:Y:S01]  /*35d0*/  STL [R1+0x270], RZ ;  /* 0x000270ff01007387 */ /* 0x000fe20000100800 */
[----:B------:R-:W-:Y:S02]  /*35e0*/  IMAD.MOV.U32 R12, RZ, RZ, R27 ;  /* 0x000000ffff0c7224 */ /* 0x000fe400078e001b */
[----:B------:R-:W-:Y:S01]  /*35f0*/  WARPGROUP.ARRIVE ;  /* 0x00000000000079c5 */ /* 0x000fe20000000000 */
[----:B------:R-:W-:Y:S04]  /*3600*/  STL [R1+0x26c], RZ ;  /* 0x00026cff01007387 */ /* 0x000fe80000100800 */
[----:B------:R-:W-:Y:S01]  /*3610*/  STL [R1+0x268], RZ ;  /* 0x000268ff01007387 */ /* 0x000fe20000100800 */
[----:B------:R-:W-:Y:S01]  /*3620*/  QGMMA.64x16x32.F32.E4M3.E4M3 R20, gdesc[UR12], RZ, !UPT, gsb0 ;  /* 0x002000000c1479f3 */ /* 0x000fe2000c0008ff */
[----:B------:R-:W-:Y:S01]  /*3630*/  UMOV UR12, UR4 ;  /* 0x00000004000c7c82 */ /* 0x000fe20008000000 */
[----:B------:R-:W-:Y:S01]  /*3640*/  UMOV UR13, UR5 ;  /* 0x00000005000d7c82 */ /* 0x000fe20008000000 */
[----:B------:R-:W-:Y:S01]  /*3650*/  UMOV UR14, UR9 ;  /* 0x00000009000e7c82 */ /* 0x000fe20008000000 */
[----:B------:R-:W-:Y:S01]  /*3660*/  UMOV UR15, 0x40000040 ;  /* 0x40000040000f7882 */ /* 0x000fe20000000000 */
[----:B------:R-:W-:Y:S01]  /*3670*/  UMOV UR8, UR14 ;  /* 0x0000000e00087c82 */ /* 0x000fe20008000000 */
[----:B------:R-:W-:Y:S01]  /*3680*/  UMOV UR9, UR15 ;  /* 0x0000000f00097c82 */ /* 0x000fe20008000000 */
        /* <DEDUP_REMOVED lines=12> */
[----:B------:R-:W-:-:S02]  /*3750*/  WARPGROUP.DEPBAR.LE gsb0, 0x0 ;  /* 0x00008000000079c5 */ /* 0x000fc40000010000 */
[----:B------:R-:W-:Y:S01]  /*3760*/  WARPGROUP.ARRIVE ;  /* 0x00000000000079c5 */ /* 0x000fe20000000000 */
[----:B------:R-:W-:Y:S01]  /*3770*/  IMAD.MOV.U32 R7, RZ, RZ, R24 ;  /* 0x000000ffff077224 */ /* 0x000fe200078e0018 */
[----:B------:R-:W-:Y:S01]  /*3780*/  STL [R1+0x234], RZ ;  /* 0x000234ff01007387 */ /* 0x000fe20000100800 */
[----:B------:R-:W-:Y:S02]  /*3790*/  IMAD.MOV.U32 R6, RZ, RZ, R25 ;  /* 0x000000ffff067224 */ /* 0x000fe400078e0019 */
[----:B------:R-:W-:Y:S01]  /*37a0*/  IMAD.MOV.U32 R5, RZ, RZ, R26 ;  /* 0x000000ffff057224 */ /* 0x000fe200078e001a */
[----:B------:R-:W-:Y:S01]  /*37b0*/  QGMMA.64x16x32.F32.E4M3.E4M3 R224, gdesc[UR12], RZ, !UPT, gsb0 ;  /* 0x002000000ce079f3 */ /* 0x000fe2000c0008ff */
[----:B------:R-:W-:Y:S01]  /*37c0*/  UIADD3 UR14, UR48, 0x380, URZ ;  /* 0x00000380300e7890 */ /* 0x000fe2000fffe03f */
[----:B0-----:R-:W-:Y:S01]  /*37d0*/  IMAD.MOV.U32 R0, RZ, RZ, R27 ;  /* 0x000000ffff007224 */ /* 0x001fe200078e001b */
[----:B------:R-:W-:Y:S01]  /*37e0*/  UMOV UR12, UR4 ;  /* 0x00000004000c7c82 */ /* 0x000fe20008000000 */
[----:B------:R-:W-:Y:S01]  /*37f0*/  UMOV UR13, UR5 ;  /* 0x00000005000d7c82 */ /* 0x000fe20008000000 */
[----:B------:R-:W-:Y:S01]  /*3800*/  UMOV UR15, 0x40000040 ;  /* 0x40000040000f7882 */ /* 0x000fe20000000000 */
[----:B------:R-:W-:Y:S01]  /*3810*/  STL [R1+0x230], RZ ;  /* 0x000230ff01007387 */ /* 0x000fe20000100800 */
[----:B------:R-:W-:-:S02]  /*3820*/  IMAD.MOV.U32 R11, RZ, RZ, R20 ;  /* 0x000000ffff0b7224 */ /* 0x000fc400078e0014 */
        /* <DEDUP_REMOVED lines=20> */
[----:B------:R-:W-:Y:S04]  /*3970*/  STL [R1+0x200], RZ ;  /* 0x000200ff01007387 */ /* 0x000fe80000100800 */
[----:B------:R-:W-:Y:S01]  /*3980*/  STL [R1+0x1fc], RZ ;  /* 0x0001fcff01007387 */ /* 0x000fe20000100800 */
[----:B------:R-:W-:Y:S01]  /*3990*/  QGMMA.64x16x32.F32.E4M3.E4M3 R208, gdesc[UR56], RZ, !UPT, gsb0 ;  /* 0x0020000038d079f3 */ /* 0x000fe2000c0008ff */
[----:B------:R-:W-:Y:S01]  /*39a0*/  UMOV UR56, UR8 ;  /* 0x0000000800387c82 */ /* 0x000fe20008000000 */
[----:B------:R-:W-:Y:S01]  /*39b0*/  UMOV UR57, UR9 ;  /* 0x0000000900397c82 */ /* 0x000fe20008000000 */
[----:B------:R-:W-:Y:S01]  /*39c0*/  UMOV UR8, UR4 ;  /* 0x0000000400087c82 */ /* 0x000fe20008000000 */
[----:B------:R-:W-:Y:S01]  /*39d0*/  UMOV UR9, UR5 ;  /* 0x0000000500097c82 */ /* 0x000fe20008000000 */
        /* <DEDUP_REMOVED lines=18> */
[----:B------:R-:W-:Y:S03]  /*3b00*/  QGMMA.64x16x32.F32.E4M3.E4M3 R192, gdesc[UR52], RZ, !UPT, gsb0 ;  /* 0x0020000034c079f3 */ /* 0x000fe6000c0008ff */
        /* <DEDUP_REMOVED lines=26> */
[----:B------:R0:W-:Y:S04]  /*3cb0*/  STL.64 [R1+0x4e8], R230 ;  /* 0x0004e8e601007387 */ /* 0x0001e80000100a00 */
[----:B------:R-:W-:Y:S04]  /*3cc0*/  STL.64 [R1+0x4e0], R228 ;  /* 0x0004e0e401007387 */ /* 0x000fe80000100a00 */
[----:B------:R1:W-:Y:S04]  /*3cd0*/  STL.64 [R1+0x508], R214 ;  /* 0x000508d601007387 */ /* 0x0003e80000100a00 */
[----:B------:R3:W-:Y:S01]  /*3ce0*/  STL.64 [R1+0x500], R212 ;  /* 0x000500d401007387 */ /* 0x0007e20000100a00 */
[----:B0-----:R-:W-:-:S02]  /*3cf0*/  IMAD.MOV.U32 R230, RZ, RZ, R9 ;  /* 0x000000ffffe67224 */ /* 0x001fc400078e0009 */
[----:B------:R-:W-:Y:S01]  /*3d00*/  IMAD.MOV.U32 R231, RZ, RZ, R8 ;  /* 0x000000ffffe77224 */ /* 0x000fe200078e0008 */
[----:B------:R-:W-:Y:S01]  /*3d10*/  STL.64 [R1+0x4f8], R210 ;  /* 0x0004f8d201007387 */ /* 0x000fe20000100a00 */
[----:B------:R-:W-:Y:S02]  /*3d20*/  WARPGROUP.DEPBAR.LE gsb0, 0x0 ;  /* 0x00008000000079c5 */ /* 0x000fe40000010000 */
[----:B------:R-:W-:Y:S01]  /*3d30*/  WARPGROUP.ARRIVE ;  /* 0x00000000000079c5 */ /* 0x000fe20000000000 */
[----:B-1----:R-:W-:Y:S01]  /*3d40*/  IMAD.MOV.U32 R214, RZ, RZ, R13 ;  /* 0x000000ffffd67224 */ /* 0x002fe200078e000d */
[----:B------:R0:W-:Y:S01]  /*3d50*/  STL.64 [R1+0x4f0], R208 ;  /* 0x0004f0d001007387 */ /* 0x0001e20000100a00 */
[----:B------:R-:W-:Y:S02]  /*3d60*/  IMAD.MOV.U32 R215, RZ, RZ, R12 ;  /* 0x000000ffffd77224 */ /* 0x000fe400078e000c */
[----:B---3--:R-:W-:Y:S01]  /*3d70*/  IMAD.MOV.U32 R212, RZ, RZ, R15 ;  /* 0x000000ffffd47224 */ /* 0x008fe200078e000f */
[----:B------:R-:W-:Y:S01]  /*3d80*/  QGMMA.64x16x32.F32.E4M3.E4M3 R160, gdesc[UR8], RZ, !UPT, gsb0 ;  /* 0x0020000008a079f3 */ /* 0x000fe2000c0008ff */
[----:B------:R-:W-:Y:S01]  /*3d90*/  UIADD3 UR8, UR49, 0x400, URZ ;  /* 0x0000040031087890 */ /* 0x000fe2000fffe03f */
[----:B------:R-:W-:Y:S01]  /*3da0*/  IMAD.MOV.U32 R213, RZ, RZ, R14 ;  /* 0x000000ffffd57224 */ /* 0x000fe200078e000e */
[----:B------:R-:W-:Y:S01]  /*3db0*/  STL.64 [R1+0x528], R198 ;  /* 0x000528c601007387 */ /* 0x000fe20000100a00 */
[----:B------:R-:W-:-:S02]  /*3dc0*/  IMAD.MOV.U32 R228, RZ, RZ, R11 ;  /* 0x000000ffffe47224 */ /* 0x000fc400078e000b */
[----:B------:R-:W-:Y:S01]  /*3dd0*/  IMAD.MOV.U32 R229, RZ, RZ, R10 ;  /* 0x000000ffffe57224 */ /* 0x000fe200078e000a */
[----:B------:R-:W-:Y:S01]  /*3de0*/  STL.64 [R1+0x520], R196 ;  /* 0x000520c401007387 */ /* 0x000fe20000100a00 */
[----:B0-----:R-:W-:Y:S02]  /*3df0*/  IMAD.MOV.U32 R208, RZ, RZ, R19 ;  /* 0x000000ffffd07224 */ /* 0x001fe400078e0013 */
[----:B------:R-:W-:Y:S01]  /*3e00*/  IMAD.MOV.U32 R209, RZ, RZ, R18 ;  /* 0x000000ffffd17224 */ /* 0x000fe200078e0012 */
[----:B------:R-:W-:Y:S01]  /*3e10*/  STL.64 [R1+0x518], R194 ;  /* 0x000518c201007387 */ /* 0x000fe20000100a00 */
[----:B------:R-:W-:Y:S02]  /*3e20*/  IMAD.MOV.U32 R210, RZ, RZ, R17 ;  /* 0x000000ffffd27224 */ /* 0x000fe400078e0011 */
[----:B------:R-:W-:Y:S01]  /*3e30*/  IMAD.MOV.U32 R211, RZ, RZ, R16 ;  /* 0x000000ffffd37224 */ /* 0x000fe200078e0010 */
[----:B------:R0:W-:Y:S04]  /*3e40*/  STL.64 [R1+0x510], R192 ;  /* 0x000510c001007387 */ /* 0x0001e80000100a00 */
        /* <DEDUP_REMOVED lines=15> */
[----:B------:R-:W-:Y:S01]  /*3f40*/  STL [R1+0x134], RZ ;  /* 0x000134ff01007387 */ /* 0x000fe20000100800 */
[----:B------:R-:W-:-:S02]  /*3f50*/  WARPGROUP.DEPBAR.LE gsb0, 0x0 ;  /* 0x00008000000079c5 */ /* 0x000fc40000010000 */
[----:B------:R-:W-:-:S06]  /*3f60*/  WARPGROUP.ARRIVE ;  /* 0x00000000000079c5 */ /* 0x000fcc0000000000 */
[----:B------:R-:W-:Y:S03]  /*3f70*/  QGMMA.64x16x32.F32.E4M3.E4M3 R128, gdesc[UR16], RZ, !UPT, gsb0 ;  /* 0x00200000108079f3 */ /* 0x000fe6000c0008ff */
[----:B------:R-:W-:Y:S02]  /*3f80*/  WARPGROUP.DEPBAR.LE gsb0, 0x0 ;  /* 0x00008000000079c5 */ /* 0x000fe40000010000 */
        /* <DEDUP_REMOVED lines=16> */
[----:B------:R-:W-:Y:S01]  /*4090*/  QGMMA.64x16x32.F32.E4M3.E4M3 R32, gdesc[UR40], RZ, !UPT, gsb0 ;  /* 0x00200000282079f3 */ /* 0x000fe2000c0008ff */
[----:B------:R-:W-:Y:S01]  /*40a0*/  UMOV UR40, UR8 ;  /* 0x0000000800287c82 */ /* 0x000fe20008000000 */
[----:B------:R-:W-:Y:S01]  /*40b0*/  UMOV UR41, 0x40000040 ;  /* 0x4000004000297882 */ /* 0x000fe20000000000 */
[----:B------:R-:W-:Y:S01]  /*40c0*/  UMOV UR36, UR40 ;  /* 0x0000002800247c82 */ /* 0x000fe20008000000 */
        /* <DEDUP_REMOVED lines=45> */
[----:B------:R-:W-:Y:S02]  /*43a0*/  UIADD3 UR12, UR49, 0x2, URZ ;  /* 0x00000002310c7890 */ /* 0x000fe4000fffe03f */
[----:B------:R-:W-:Y:S02]  /*43b0*/  WARPGROUP.DEPBAR.LE gsb0, 0x0 ;  /* 0x00008000000079c5 */ /* 0x000fe40000010000 */
[----:B------:R-:W-:-:S06]  /*43c0*/  WARPGROUP.ARRIVE ;  /* 0x00000000000079c5 */ /* 0x000fcc0000000000 */
[----:B------:R-:W-:Y:S01]  /*43d0*/  QGMMA.64x16x32.F32.E4M3.E4M3 R152, gdesc[UR8], RZ, !UPT, gsb0 ;  /* 0x00200000089879f3 */ /* 0x000fe2000c0008ff */
[----:B------:R-:W-:Y:S01]  /*43e0*/  UMOV UR8, UR40 ;  /* 0x0000002800087c82 */ /* 0x000fe20008000000 */
[----:B------:R-:W-:Y:S01]  /*43f0*/  UMOV UR9, UR41 ;  /* 0x0000002900097c82 */ /* 0x000fe20008000000 */
[----:B------:R-:W-:Y:S01]  /*4400*/  UMOV UR10, UR4 ;  /* 0x00000004000a7c82 */ /* 0x000fe20008000000 */
[----:B------:R-:W-:Y:S01]  /*4410*/  UMOV UR11, UR5 ;  /* 0x00000005000b7c82 */ /* 0x000fe20008000000 */
[----:B------:R-:W-:Y:S01]  /*4420*/  UMOV UR4, UR40 ;  /* 0x0000002800047c82 */ /* 0x000fe20008000000 */
[----:B------:R-:W-:Y:S01]  /*4430*/  UMOV UR5, UR41 ;  /* 0x0000002900057c82 */ /* 0x000fe20008000000 */
        /* <DEDUP_REMOVED lines=13> */
[----:B------:R-:W-:Y:S01]  /*4510*/  UMOV UR9, UR41 ;  /* 0x0000002900097c82 */ /* 0x000fe20008000000 */
[----:B------:R-:W-:Y:S01]  /*4520*/  UMOV UR10, UR50 ;  /* 0x00000032000a7c82 */ /* 0x000fe20008000000 */
[----:B------:R-:W-:Y:S01]  /*4530*/  UMOV UR11, UR51 ;  /* 0x00000033000b7c82 */ /* 0x000fe20008000000 */
[----:B------:R-:W-:Y:S02]  /*4540*/  WARPGROUP.DEPBAR.LE gsb0, 0x0 ;  /* 0x00008000000079c5 */ /* 0x000fe40000010000 */
[----:B------:R-:W-:-:S06]  /*4550*/  WARPGROUP.ARRIVE ;  /* 0x00000000000079c5 */ /* 0x000fcc0000000000 */
[----:B------:R-:W-:Y:S01]  /*4560*/  QGMMA.64x16x32.F32.E4M3.E4M3 R8, gdesc[UR8], RZ, !UPT, gsb0 ;  /* 0x00200000080879f3 */ /* 0x000fe2000c0008ff */
[----:B------:R-:W-:Y:S02]  /*4570*/  UIADD3 UR8, UR48, 0x2, URZ ;  /* 0x0000000230087890 */ /* 0x000fe4000fffe03f */
[----:B------:R-:W-:Y:S02]  /*4580*/  WARPGROUP.DEPBAR.LE gsb0, 0x0 ;  /* 0x00008000000079c5 */ /* 0x000fe40000010000 */
[----:B0-----:R-:W-:-:S06]  /*4590*/  WARPGROUP.ARRIVE ;  /* 0x00000000000079c5 */ /* 0x001fcc0000000000 */
[----:B------:R-:W-:Y:S01]  /*45a0*/  QGMMA.64x16x32.F32.E4M3.E4M3 R192, gdesc[UR4], RZ, !UPT, gsb0 ;  /* 0x0020000004c079f3 */ /* 0x000fe2000c0008ff */
[----:B------:R-:W-:Y:S01]  /*45b0*/  UMOV UR4, UR12 ;  /* 0x0000000c00047c82 */ /* 0x000fe20008000000 */
[----:B------:R-:W-:Y:S01]  /*45c0*/  UMOV UR5, 0x40000040 ;  /* 0x4000004000057882 */ /* 0x000fe20000000000 */
[----:B------:R-:W-:Y:S01]  /*45d0*/  UMOV UR6, UR8 ;  /* 0x0000000800067c82 */ /* 0x000fe20008000000 */
[----:B------:R-:W-:Y:S01]  /*45e0*/  UMOV UR7, 0x40000040 ;  /* 0x4000004000077882 */ /* 0x000fe20000000000 */
[----:B------:R-:W-:Y:S02]  /*45f0*/  WARPGROUP.DEPBAR.LE gsb0, 0x0 ;  /* 0x00008000000079c5 */ /* 0x000fe40000010000 */
[----:B------:R-:W-:Y:S01]  /*4600*/  WARPGROUP.ARRIVE ;  /* 0x00000000000079c5 */ /* 0x000fe20000000000 */
[----:B------:R-:W-:Y:S01]  /*4610*/  UIADD3 UR9, UR48, 0x82, URZ ;  /* 0x0000008230097890 */ /* 0x000fe2000fffe03f */
[----:B------:R-:W-:Y:S01]  /*4620*/  IMAD.MOV.U32 R5, RZ, RZ, R198 ;  /* 0x000000ffff057224 */ /* 0x000fe200078e00c6 */
[----:B------:R-:W-:Y:S01]  /*4630*/  UMOV UR16, UR4 ;  /* 0x0000000400107c82 */ /* 0x000fe20008000000 */
[----:B------:R-:W-:Y:S01]  /*4640*/  UMOV UR17, UR5 ;  /* 0x0000000500117c82 */ /* 0x000fe20008000000 */
[----:B------:R-:W-:Y:S01]  /*4650*/  UMOV UR19, 0x40000040 ;  /* 0x4000004000137882 */ /* 0x000fe20000000000 */
[----:B------:R-:W-:Y:S01]  /*4660*/  QGMMA.64x16x32.F32.E4M3.E4M3 R208, gdesc[UR4], R208, gsb0 ;  /* 0x0020000004d079f3 */ /* 0x000fe200080008d0 */
[----:B------:R-:W-:Y:S01]  /*4670*/  IMAD.MOV.U32 R0, RZ, RZ, R199 ;  /* 0x000000ffff007224 */ /* 0x000fe200078e00c7 */
[----:B------:R-:W-:Y:S01]  /*4680*/  UMOV UR18, UR9 ;  /* 0x0000000900127c82 */ /* 0x000fe20008000000 */
[----:B------:R-:W-:Y:S01]  /*4690*/  IMAD.MOV.U32 R7, RZ, RZ, R196 ;  /* 0x000000ffff077224 */ /* 0x000fe200078e00c4 */
[----:B------:R-:W3:Y:S01]  /*46a0*/  LDL.LU.64 R198, [R1+0x528] ;  /* 0x0005280001c67983 */ /* 0x000ee20000300a00 */
[----:B------:R-:W-:-:S02]  /*46b0*/  IMAD.MOV.U32 R6, RZ, RZ, R197 ;  /* 0x000000ffff067224 */ /* 0x000fc400078e00c5 */
[----:B------:R-:W-:Y:S01]  /*46c0*/  IMAD.MOV.U32 R17, RZ, RZ, R194 ;  /* 0x000000ffff117224 */ /* 0x000fe200078e00c2 */
[----:B------:R-:W3:Y:S01]  /*46d0*/  LDL.LU.64 R196, [R1+0x520] ;  /* 0x0005200001c47983 */ /* 0x000ee20000300a00 */
[----:B------:R-:W-:Y:S02]  /*46e0*/  IMAD.MOV.U32 R16, RZ, RZ, R195 ;  /* 0x000000ffff107224 */ /* 0x000fe400078e00c3 */
[----:B------:R-:W-:Y:S01]  /*46f0*/  IMAD.MOV.U32 R19, RZ, RZ, R192 ;  /* 0x000000ffff137224 */ /* 0x000fe200078e00c0 */
[----:B------:R-:W3:Y:S01]  /*4700*/  LDL.LU.64 R194, [R1+0x518] ;  /* 0x0005180001c27983 */ /* 0x000ee20000300a00 */
[----:B------:R-:W-:-:S03]  /*4710*/  IMAD.MOV.U32 R18, RZ, RZ, R193 ;  /* 0x000000ffff127224 */ /* 0x000fc600078e00c1 */
[----:B------:R-:W3:Y:S01]  /*4720*/  LDL.LU.64 R192, [R1+0x510] ;  /* 0x0005100001c07983 */ /* 0x000ee20000300a00 */
[----:B------:R-:W-:Y:S02]  /*4730*/  WARPGROUP.DEPBAR.LE gsb0, 0x0 ;  /* 0x00008000000079c5 */ /* 0x000fe40000010000 */
[----:B------:R-:W-:-:S06]  /*4740*/  WARPGROUP.ARRIVE ;  /* 0x00000000000079c5 */ /* 0x000fcc0000000000 */
[----:B------:R-:W-:Y:S01]  /*4750*/  QGMMA.64x16x32.F32.E4M3.E4M3 R228, gdesc[UR16], R228, gsb0 ;  /* 0x0020000010e479f3 */ /* 0x000fe200080008e4 */
[----:B------:R-:W-:Y:S04]  /*4760*/  STL.64 [R1+0x60], R208 ;  /* 0x000060d001007387 */ /* 0x000fe80000100a00 */
[----:B------:R-:W-:Y:S04]  /*4770*/  STL.64 [R1+0x68], R210 ;  /* 0x000068d201007387 */ /* 0x000fe80000100a00 */
[----:B------:R-:W-:Y:S04]  /*4780*/  STL.64 [R1+0x70], R212 ;  /* 0x000070d401007387 */ /* 0x000fe80000100a00 */
[----:B------:R0:W-:Y:S04]  /*4790*/  STL.64 [R1+0x78], R214 ;  /* 0x000078d601007387 */ /* 0x0001e80000100a00 */
[----:B0-----:R-:W4:Y:S04]  /*47a0*/  LDL.LU.64 R214, [R1+0x508] ;  /* 0x0005080001d67983 */ /* 0x001f280000300a00 */
[----:B------:R-:W4:Y:S04]  /*47b0*/  LDL.LU.64 R212, [R1+0x500] ;  /* 0x0005000001d47983 */ /* 0x000f280000300a00 */
[----:B------:R-:W4:Y:S04]  /*47c0*/  LDL.LU.64 R210, [R1+0x4f8] ;  /* 0x0004f80001d27983 */ /* 0x000f280000300a00 */
[----:B------:R-:W4:Y:S01]  /*47d0*/  LDL.LU.64 R208, [R1+0x4f0] ;  /* 0x0004f00001d07983 */ /* 0x000f220000300a00 */
[----:B------:R-:W-:-:S03]  /*47e0*/  WARPGROUP.DEPBAR.LE gsb0, 0x0 ;  /* 0x00008000000079c5 */ /* 0x000fc60000010000 */
[----:B------:R-:W-:Y:S04]  /*47f0*/  STL.64 [R1+0x20], R228 ;  /* 0x000020e401007387 */ /* 0x000fe80000100a00 */
[----:B------:R0:W-:Y:S04]  /*4800*/  STL.64 [R1+0x28], R230 ;  /* 0x000028e601007387 */ /* 0x0001e80000100a00 */
[----:B------:R-:W-:Y:S04]  /*4810*/  STL.64 [R1+0x30], R232 ;  /* 0x000030e801007387 */ /* 0x000fe80000100a00 */
[----:B------:R-:W-:Y:S04]  /*4820*/  STL.64 [R1+0x38], R234 ;  /* 0x000038ea01007387 */ /* 0x000fe80000100a00 */
[----:B0-----:R-:W2:Y:S04]  /*4830*/  LDL.LU.64 R230, [R1+0x4e8] ;  /* 0x0004e80001e67983 */ /* 0x001ea80000300a00 */
[----:B------:R-:W2:Y:S01]  /*4840*/  LDL.LU.64 R228, [R1+0x4e0] ;  /* 0x0004e00001e47983 */ /* 0x000ea20000300a00 */
[----:B------:R-:W-:Y:S01]  /*4850*/  UIADD3 UR8, UR48, 0x102, URZ ;  /* 0x0000010230087890 */ /* 0x000fe2000fffe03f */
[----:B------:R-:W-:Y:S01]  /*4860*/  UMOV UR12, UR4 ;  /* 0x00000004000c7c82 */ /* 0x000fe20008000000 */
[----:B------:R-:W-:Y:S01]  /*4870*/  UMOV UR13, UR5 ;  /* 0x00000005000d7c82 */ /* 0x000fe20008000000 */
[----:B------:R-:W-:-:S04]  /*4880*/  UMOV UR15, 0x40000040 ;  /* 0x40000040000f7882 */ /* 0x000fc80000000000 */
[----:B------:R-:W-:Y:S01]  /*4890*/  UMOV UR14, UR8 ;  /* 0x00000008000e7c82 */ /* 0x000fe20008000000 */
[----:B------:R-:W-:Y:S01]  /*48a0*/  UIADD3 UR58, UR48, 0x182, URZ ;  /* 0x00000182303a7890 */ /* 0x000fe2000fffe03f */
[----:B------:R-:W-:Y:S01]  /*48b0*/  UMOV UR56, UR4 ;  /* 0x0000000400387c82 */ /* 0x000fe20008000000 */
[----:B------:R-:W-:Y:S01]  /*48c0*/  UMOV UR57, UR5 ;  /* 0x0000000500397c82 */ /* 0x000fe20008000000 */
[----:B------:R-:W-:Y:S01]  /*48d0*/  UMOV UR59, 0x40000040 ;  /* 0x40000040003b7882 */ /* 0x000fe20000000000 */
        /* <DEDUP_REMOVED lines=12> */
[----:B--2---:R-:W-:-:S06]  /*49a0*/  WARPGROUP.ARRIVE ;  /* 0x00000000000079c5 */ /* 0x004fcc0000000000 */
[----:B------:R-:W-:Y:S03]  /*49b0*/  QGMMA.64x16x32.F32.E4M3.E4M3 R224, gdesc[UR12], R224, gsb0 ;  /* 0x002000000ce079f3 */ /* 0x000fe600080008e0 */
[----:B------:R-:W-:Y:S02]  /*49c0*/  WARPGROUP.DEPBAR.LE gsb0, 0x0 ;  /* 0x00008000000079c5 */ /* 0x000fe40000010000 */
[----:B----4-:R-:W-:-:S06]  /*49d0*/  WARPGROUP.ARRIVE ;  /* 0x00000000000079c5 */ /* 0x010fcc0000000000 */
[----:B------:R-:W-:Y:S03]  /*49e0*/  QGMMA.64x16x32.F32.E4M3.E4M3 R208, gdesc[UR56], R208, gsb0 ;  /* 0x0020000038d079f3 */ /* 0x000fe600080008d0 */
[----:B------:R-:W-:Y:S02]  /*49f0*/  WARPGROUP.DEPBAR.LE gsb0, 0x0 ;  /* 0x00008000000079c5 */ /* 0x000fe40000010000 */
[----:B---3--:R-:W-:-:S06]  /*4a00*/  WARPGROUP.ARRIVE ;  /* 0x00000000000079c5 */ /* 0x008fcc0000000000 */
[----:B------:R-:W-:Y:S03]  /*4a10*/  QGMMA.64x16x32.F32.E4M3.E4M3 R192, gdesc[UR52], R192, gsb0 ;  /* 0x0020000034c079f3 */ /* 0x000fe600080008c0 */
[----:B------:R-:W-:Y:S02]  /*4a20*/  WARPGROUP.DEPBAR.LE gsb0, 0x0 ;  /* 0x00008000000079c5 */ /* 0x000fe40000010000 */
[----:B------:R-:W-:-:S06]  /*4a30*/  WARPGROUP.ARRIVE ;  /* 0x00000000000079c5 */ /* 0x000fcc0000000000 */
[----:B------:R-:W-:Y:S01]  /*4a40*/  QGMMA.64x16x32.F32.E4M3.E4M3 R176, gdesc[UR44], R176, gsb0 ;  /* 0x002000002cb079f3 */ /* 0x000fe200080008b0 */
[----:B------:R-:W-:Y:S01]  /*4a50*/  UMOV UR56, UR8 ;  /* 0x0000000800387c82 */ /* 0x000fe20008000000 */
[----:B------:R-:W-:Y:S01]  /*4a60*/  UMOV UR57, UR9 ;  /* 0x0000000900397c82 */ /* 0x000fe20008000000 */
[----:B------:R-:W-:Y:S01]  /*4a70*/  UMOV UR8, UR4 ;  /* 0x0000000400087c82 */ /* 0x000fe20008000000 */
[----:B------:R-:W-:Y:S01]  /*4a80*/  UMOV UR9, UR5 ;  /* 0x0000000500097c82 */ /* 0x000fe20008000000 */
[----:B------:R-:W-:Y:S02]  /*4a90*/  WARPGROUP.DEPBAR.LE gsb0, 0x0 ;  /* 0x00008000000079c5 */ /* 0x000fe40000010000 */
[----:B------:R-:W-:-:S06]  /*4aa0*/  WARPGROUP.ARRIVE ;  /* 0x00000000000079c5 */ /* 0x000fcc0000000000 */
[----:B------:R-:W-:Y:S01]  /*4ab0*/  QGMMA.64x16x32.F32.E4M3.E4M3 R160, gdesc[UR8], R160, gsb0 ;  /* 0x0020000008a079f3 */ /* 0x000fe200080008a0 */
[----:B------:R-:W-:Y:S01]  /*4ac0*/  UIADD3 UR14, UR48, 0x382, URZ ;  /* 0x00000382300e7890 */ /* 0x000fe2000fffe03f */
[----:B------:R-:W-:Y:S01]  /*4ad0*/  UMOV UR12, UR4 ;  /* 0x00000004000c7c82 */ /* 0x000fe20008000000 */
[----:B------:R-:W-:Y:S01]  /*4ae0*/  UMOV UR13, UR5 ;  /* 0x00000005000d7c82 */ /* 0x000fe20008000000 */
[----:B------:R-:W-:Y:S01]  /*4af0*/  UMOV UR15, 0x40000040 ;  /* 0x40000040000f7882 */ /* 0x000fe20000000000 */
[----:B------:R-:W-:Y:S02]  /*4b00*/  WARPGROUP.DEPBAR.LE gsb0, 0x0 ;  /* 0x00008000000079c5 */ /* 0x000fe40000010000 */
[----:B------:R-:W-:-:S06]  /*4b10*/  WARPGROUP.ARRIVE ;  /* 0x00000000000079c5 */ /* 0x000fcc0000000000 */
[----:B------:R-:W-:Y:S01]  /*4b20*/  QGMMA.64x16x32.F32.E4M3.E4M3 R144, gdesc[UR12], R144, gsb0 ;  /* 0x002000000c9079f3 */ /* 0x000fe20008000890 */
[----:B------:R-:W-:Y:S01]  /*4b30*/  UMOV UR50, UR18 ;  /* 0x0000001200327c82 */ /* 0x000fe20008000000 */
[----:B------:R-:W-:Y:S01]  /*4b40*/  UIADD3 UR18, UR48, 0x402, URZ ;  /* 0x0000040230127890 */ /* 0x000fe2000fffe03f */
[----:B------:R-:W-:Y:S01]  /*4b50*/  UMOV UR51, UR19 ;  /* 0x0000001300337c82 */ /* 0x000fe20008000000 */
[----:B------:R-:W-:Y:S01]  /*4b60*/  UMOV UR16, UR4 ;  /* 0x0000000400107c82 */ /* 0x000fe20008000000 */
[----:B------:R-:W-:Y:S01]  /*4b70*/  UMOV UR17, UR5 ;  /* 0x0000000500117c82 */ /* 0x000fe20008000000 */
[----:B------:R-:W-:Y:S01]  /*4b80*/  UMOV UR19, 0x40000040 ;  /* 0x4000004000137882 */ /* 0x000fe20000000000 */
        /* <DEDUP_REMOVED lines=46> */
[----:B------:R-:W-:-:S06]  /*4e70*/  UMOV UR41, 0x40000040 ;  /* 0x4000004000297882 */ /* 0x000fcc0000000000 */
[----:B------:R-:W-:Y:S01]  /*4e80*/  UMOV UR40, UR8 ;  /* 0x0000000800287c82 */ /* 0x000fe20008000000 */
[----:B------:R-:W-:Y:S02]  /*4e90*/  WARPGROUP.DEPBAR.LE gsb0, 0x0 ;  /* 0x00008000000079c5 */ /* 0x000fe40000010000 */
[----:B------:R-:W-:-:S06]  /*4ea0*/  WARPGROUP.ARRIVE ;  /* 0x00000000000079c5 */ /* 0x000fcc0000000000 */
[----:B------:R-:W-:Y:S01]  /*4eb0*/  QGMMA.64x16x32.F32.E4M3.E4M3 R24, gdesc[UR40], R24, gsb0 ;  /* 0x00200000281879f3 */ /* 0x000fe20008000818 */
[----:B------:R-:W-:Y:S01]  /*4ec0*/  UMOV UR36, UR40 ;  /* 0x0000002800247c82 */ /* 0x000fe20008000000 */
        /* <DEDUP_REMOVED lines=41> */
[----:B------:R-:W-:Y:S04]  /*5160*/  STL.64 [R1+0x498], R230 ;  /* 0x000498e601007387 */ /* 0x000fe80000100a00 */
[----:B------:R-:W-:Y:S04]  /*5170*/  STL.64 [R1+0x490], R228 ;  /* 0x000490e401007387 */ /* 0x000fe80000100a00 */
[----:B------:R-:W-:Y:S04]  /*5180*/  STL.64 [R1+0x488], R226 ;  /* 0x000488e201007387 */ /* 0x000fe80000100a00 */
[----:B------:R-:W-:Y:S01]  /*5190*/  STL.64 [R1+0x480], R224 ;  /* 0x000480e001007387 */ /* 0x000fe20000100a00 */
[----:B------:R-:W-:-:S02]  /*51a0*/  WARPGROUP.DEPBAR.LE gsb0, 0x0 ;  /* 0x00008000000079c5 */ /* 0x000fc40000010000 */
[----:B------:R-:W-:-:S06]  /*51b0*/  WARPGROUP.ARRIVE ;  /* 0x00000000000079c5 */ /* 0x000fcc0000000000 */
[----:B------:R-:W-:Y:S01]  /*51c0*/  QGMMA.64x16x32.F32.E4M3.E4M3 R168, gdesc[UR44], R168, gsb0 ;  /* 0x002000002ca879f3 */ /* 0x000fe200080008a8 */
[----:B------:R-:W-:Y:S04]  /*51d0*/  STL.64 [R1+0x4b8], R214 ;  /* 0x0004b8d601007387 */ /* 0x000fe80000100a00 */
[----:B------:R-:W-:Y:S04]  /*51e0*/  STL.64 [R1+0x4b0], R212 ;  /* 0x0004b0d401007387 */ /* 0x000fe80000100a00 */
[----:B------:R-:W-:Y:S04]  /*51f0*/  STL.64 [R1+0x4a8], R210 ;  /* 0x0004a8d201007387 */ /* 0x000fe80000100a00 */
[----:B------:R0:W-:Y:S04]  /*5200*/  STL.64 [R1+0x4a0], R208 ;  /* 0x0004a0d001007387 */ /* 0x0001e80000100a00 */
[----:B------:R-:W-:Y:S04]  /*5210*/  STL.64 [R1+0x4d8], R198 ;  /* 0x0004d8c601007387 */ /* 0x000fe80000100a00 */
[----:B------:R-:W-:Y:S04]  /*5220*/  STL.64 [R1+0x4d0], R196 ;  /* 0x0004d0c401007387 */ /* 0x000fe80000100a00 */
[----:B------:R-:W-:Y:S04]  /*5230*/  STL.64 [R1+0x4c8], R194 ;  /* 0x0004c8c201007387 */ /* 0x000fe80000100a00 */
        /* <DEDUP_REMOVED lines=10> */
[----:B0-----:R-:W2:Y:S04]  /*52e0*/  LDL.LU.64 R208, [R1+0x60] ;  /* 0x0000600001d07983 */ /* 0x001ea80000300a00 */
[----:B------:R-:W2:Y:S04]  /*52f0*/  LDL.LU.64 R210, [R1+0x68] ;  /* 0x0000680001d27983 */ /* 0x000ea80000300a00 */
[----:B------:R-:W2:Y:S04]  /*5300*/  LDL.LU.64 R212, [R1+0x70] ;  /* 0x0000700001d47983 */ /* 0x000ea80000300a00 */
[----:B------:R-:W2:Y:S01]  /*5310*/  LDL.LU.64 R214, [R1+0x78] ;  /* 0x0000780001d67983 */ /* 0x000ea20000300a00 */
[----:B------:R-:W-:-:S02]  /*5320*/  WARPGROUP.DEPBAR.LE gsb0, 0x0 ;  /* 0x00008000000079c5 */ /* 0x000fc40000010000 */
[----:B------:R-:W-:Y:S01]  /*5330*/  WARPGROUP.ARRIVE ;  /* 0x00000000000079c5 */ /* 0x000fe20000000000 */
[----:B------:R-:W-:Y:S01]  /*5340*/  UMOV UR52, UR40 ;  /* 0x0000002800347c82 */ /* 0x000fe20008000000 */
[----:B------:R-:W-:-:S04]  /*5350*/  UMOV UR53, UR41 ;  /* 0x0000002900357c82 */ /* 0x000fc80008000000 */
[----:B------:R-:W-:Y:S01]  /*5360*/  QGMMA.64x16x32.F32.E4M3.E4M3 R184, gdesc[UR52], R184, gsb0 ;  /* 0x0020000034b879f3 */ /* 0x000fe200080008b8 */
[----:B------:R-:W-:Y:S04]  /*5370*/  STL [R1+0x10c], RZ ;  /* 0x00010cff01007387 */ /* 0x000fe80000100800 */
[----:B------:R-:W-:Y:S04]  /*5380*/  STL [R1+0x108], RZ ;  /* 0x000108ff01007387 */ /* 0x000fe80000100800 */
[----:B------:R-:W3:Y:S04]  /*5390*/  LDL.LU.64 R224, [R1+0x20] ;  /* 0x0000200001e07983 */ /* 0x000ee80000300a00 */
[----:B------:R-:W3:Y:S04]  /*53a0*/  LDL.LU.64 R226, [R1+0x28] ;  /* 0x0000280001e27983 */ /* 0x000ee80000300a00 */
[----:B------:R-:W3:Y:S04]  /*53b0*/  LDL.LU.64 R228, [R1+0x30] ;  /* 0x0000300001e47983 */ /* 0x000ee80000300a00 */
[----:B------:R-:W3:Y:S01]  /*53c0*/  LDL.LU.64 R230, [R1+0x38] ;  /* 0x0000380001e67983 */ /* 0x000ee20000300a00 */
[----:B------:R-:W-:Y:S01]  /*53d0*/  UMOV UR4, UR56 ;  /* 0x0000003800047c82 */ /* 0x000fe20008000000 */
[----:B------:R-:W-:Y:S01]  /*53e0*/  UMOV UR5, UR57 ;  /* 0x0000003900057c82 */ /* 0x000fe20008000000 */
[----:B------:R-:W-:Y:S01]  /*53f0*/  UMOV UR56, UR40 ;  /* 0x0000002800387c82 */ /* 0x000fe20008000000 */
[----:B------:R-:W-:Y:S01]  /*5400*/  UMOV UR57, UR41 ;  /* 0x0000002900397c82 */ /* 0x000fe20008000000 */
[----:B------:R-:W-:-:S02]  /*5410*/  WARPGROUP.DEPBAR.LE gsb0, 0x0 ;  /* 0x00008000000079c5 */ /* 0x000fc40000010000 */
        /* <DEDUP_REMOVED lines=16> */
[----:B-1----:R-:W-:Y:S02]  /*5520*/  IMAD.MOV.U32 R192, RZ, RZ, R19 ;  /* 0x000000ffffc07224 */ /* 0x002fe400078e0013 */
[----:B------:R-:W-:Y:S02]  /*5530*/  IMAD.MOV.U32 R193, RZ, RZ, R18 ;  /* 0x000000ffffc17224 */ /* 0x000fe400078e0012 */
[----:B------:R-:W-:Y:S02]  /*5540*/  IMAD.MOV.U32 R194, RZ, RZ, R17 ;  /* 0x000000ffffc27224 */ /* 0x000fe400078e0011 */
[----:B------:R-:W-:Y:S02]  /*5550*/  IMAD.MOV.U32 R195, RZ, RZ, R16 ;  /* 0x000000ffffc37224 */ /* 0x000fe400078e0010 */
[----:B------:R-:W-:Y:S02]  /*5560*/  IMAD.MOV.U32 R196, RZ, RZ, R7 ;  /* 0x000000ffffc47224 */ /* 0x000fe400078e0007 */
[----:B------:R-:W-:-:S02]  /*5570*/  IMAD.MOV.U32 R197, RZ, RZ, R6 ;  /* 0x000000ffffc57224 */ /* 0x000fc400078e0006 */
[----:B------:R-:W-:Y:S02]  /*5580*/  IMAD.MOV.U32 R198, RZ, RZ, R5 ;  /* 0x000000ffffc67224 */ /* 0x000fe400078e0005 */
[----:B------:R-:W-:Y:S01]  /*5590*/  IMAD.MOV.U32 R199, RZ, RZ, R0 ;  /* 0x000000ffffc77224 */ /* 0x000fe200078e0000 */
[----:B------:R-:W-:Y:S01]  /*55a0*/  UMOV UR4, UR40 ;  /* 0x0000002800047c82 */ /* 0x000fe20008000000 */
[----:B------:R-:W-:Y:S01]  /*55b0*/  UMOV UR5, UR41 ;  /* 0x0000002900057c82 */ /* 0x000fe20008000000 */
[----:B------:R-:W-:-:S03]  /*55c0*/  WARPGROUP.DEPBAR.LE gsb0, 0x0 ;  /* 0x00008000000079c5 */ /* 0x000fc60000010000 */
[----:B------:R-:W-:-:S06]  /*55d0*/  WARPGROUP.ARRIVE ;  /* 0x00000000000079c5 */ /* 0x000fcc0000000000 */
[----:B------:R-:W-:Y:S01]  /*55e0*/  QGMMA.64x16x32.F32.E4M3.E4M3 R192, gdesc[UR4], R192, gsb0 ;  /* 0x0020000004c079f3 */ /* 0x000fe200080008c0 */
[----:B------:R-:W-:Y:S02]  /*55f0*/  UIADD3 UR12, UR49, 0x4, URZ ;  /* 0x00000004310c7890 */ /* 0x000fe4000fffe03f */
[----:B------:R-:W-:Y:S01]  /*5600*/  UIADD3 UR8, UR48, 0x4, URZ ;  /* 0x0000000430087890 */ /* 0x000fe2000fffe03f */
[----:B------:R-:W-:Y:S01]  /*5610*/  UMOV UR5, 0x40000040 ;  /* 0x4000004000057882 */ /* 0x000fe20000000000 */
[----:B------:R-:W-:-:S03]  /*5620*/  UMOV UR7, 0x40000040 ;  /* 0x4000004000077882 */ /* 0x000fc60000000000 */
[----:B------:R-:W-:Y:S02]  /*5630*/  UMOV UR4, UR12 ;  /* 0x0000000c00047c82 */ /* 0x000fe40008000000 */
[----:B------:R-:W-:Y:S01]  /*5640*/  UMOV UR6, UR8 ;  /* 0x0000000800067c82 */ /* 0x000fe20008000000 */
[----:B------:R-:W-:Y:S02]  /*5650*/  WARPGROUP.DEPBAR.LE gsb0, 0x0 ;  /* 0x00008000000079c5 */ /* 0x000fe40000010000 */
[----:B--2---:R-:W-:-:S06]  /*5660*/  WARPGROUP.ARRIVE ;  /* 0x00000000000079c5 */ /* 0x004fcc0000000000 */
[----:B------:R-:W-:Y:S01]  /*5670*/  QGMMA.64x16x32.F32.E4M3.E4M3 R208, gdesc[UR4], R208, gsb0 ;  /* 0x0020000004d079f3 */ /* 0x000fe200080008d0 */
[----:B------:R-:W-:Y:S01]  /*5680*/  UIADD3 UR9, UR48, 0x84, URZ ;  /* 0x0000008430097890 */ /* 0x000fe2000fffe03f */
[----:B------:R-:W-:Y:S01]  /*5690*/  UMOV UR16, UR4 ;  /* 0x0000000400107c82 */ /* 0x000fe20008000000 */
[----:B------:R-:W-:Y:S01]  /*56a0*/  UMOV UR17, UR5 ;  /* 0x0000000500117c82 */ /* 0x000fe20008000000 */
[----:B------:R-:W-:-:S04]  /*56b0*/  UMOV UR19, 0x40000040 ;  /* 0x4000004000137882 */ /* 0x000fc80000000000 */
[----:B------:R-:W-:Y:S01]  /*56c0*/  UMOV UR18, UR9 ;  /* 0x0000000900127c82 */ /* 0x000fe20008000000 */
[----:B------:R-:W-:Y:S02]  /*56d0*/  WARPGROUP.DEPBAR.LE gsb0, 0x0 ;  /* 0x00008000000079c5 */ /* 0x000fe40000010000 */
[----:B---3--:R-:W-:-:S06]  /*56e0*/  WARPGROUP.ARRIVE ;  /* 0x00000000000079c5 */ /* 0x008fcc0000000000 */
[----:B------:R-:W-:Y:S01]  /*56f0*/  QGMMA.64x16x32.F32.E4M3.E4M3 R224, gdesc[UR16], R224, gsb0 ;  /* 0x0020000010e079f3 */ /* 0x000fe200080008e0 */
[----:B------:R-:W-:Y:S04]  /*5700*/  STL [R1+0x104], RZ ;  /* 0x000104ff01007387 */ /* 0x000fe80000100800 */
[----:B------:R-:W-:Y:S04]  /*5710*/  STL [R1+0x100], RZ ;  /* 0x000100ff01007387 */ /* 0x000fe80000100800 */
[----:B------:R-:W-:Y:S04]  /*5720*/  STL.64 [R1+0x40], R192 ;  /* 0x000040c001007387 */ /* 0x000fe80000100a00 */
[----:B------:R-:W-:Y:S04]  /*5730*/  STL.64 [R1+0x48], R194 ;  /* 0x000048c201007387 */ /* 0x000fe80000100a00 */
[----:B------:R-:W-:Y:S04]  /*5740*/  STL.64 [R1+0x50], R196 ;  /* 0x000050c401007387 */ /* 0x000fe80000100a00 */
[----:B------:R0:W-:Y:S01]  /*5750*/  STL.64 [R1+0x58], R198 ;  /* 0x000058c601007387 */ /* 0x0001e20000100a00 */
[----:B------:R-:W-:-:S02]  /*5760*/  IMAD.MOV.U32 R21, RZ, RZ, R214 ;  /* 0x000000ffff157224 */ /* 0x000fc400078e00d6 */
[----:B------:R-:W-:Y:S02]  /*5770*/  IMAD.MOV.U32 R20, RZ, RZ, R215 ;  /* 0x000000ffff147224 */ /* 0x000fe400078e00d7 */
[----:B------:R-:W-:Y:S02]  /*5780*/  IMAD.MOV.U32 R23, RZ, RZ, R212 ;  /* 0x000000ffff177224 */ /* 0x000fe400078e00d4 */
[----:B------:R-:W-:Y:S01]  /*5790*/  IMAD.MOV.U32 R22, RZ, RZ, R213 ;  /* 0x000000ffff167224 */ /* 0x000fe200078e00d5 */
[----:B0-----:R-:W2:Y:S04]  /*57a0*/  LDL.LU.64 R198, [R1+0x4d8] ;  /* 0x0004d80001c67983 */ /* 0x001ea80000300a00 */
[----:B------:R-:W2:Y:S01]  /*57b0*/  LDL.LU.64 R196, [R1+0x4d0] ;  /* 0x0004d00001c47983 */ /* 0x000ea20000300a00 */
[----:B------:R-:W-:-:S03]  /*57c0*/  IMAD.MOV.U32 R233, RZ, RZ, R210 ;  /* 0x000000ffffe97224 */ /* 0x000fc600078e00d2 */
[----:B------:R-:W2:Y:S01]  /*57d0*/  LDL.LU.64 R194, [R1+0x4c8] ;  /* 0x0004c80001c27983 */ /* 0x000ea20000300a00 */
[----:B------:R-:W-:-:S03]  /*57e0*/  IMAD.MOV.U32 R232, RZ, RZ, R211 ;  /* 0x000000ffffe87224 */ /* 0x000fc600078e00d3 */
[----:B------:R-:W2:Y:S01]  /*57f0*/  LDL.LU.64 R192, [R1+0x4c0] ;  /* 0x0004c00001c07983 */ /* 0x000ea20000300a00 */
[----:B------:R-:W-:-:S03]  /*5800*/  IMAD.MOV.U32 R235, RZ, RZ, R208 ;  /* 0x000000ffffeb7224 */ /* 0x000fc600078e00d0 */
[----:B------:R-:W3:Y:S01]  /*5810*/  LDL.LU.64 R214, [R1+0x4b8] ;  /* 0x0004b80001d67983 */ /* 0x000ee20000300a00 */
[----:B------:R-:W-:-:S03]  /*5820*/  IMAD.MOV.U32 R234, RZ, RZ, R209 ;  /* 0x000000ffffea7224 */ /* 0x000fc600078e00d1 */
[----:B------:R-:W3:Y:S01]  /*5830*/  LDL.LU.64 R212, [R1+0x4b0] ;  /* 0x0004b00001d47983 */ /* 0x000ee20000300a00 */
[----:B------:R-:W-:Y:S02]  /*5840*/  WARPGROUP.DEPBAR.LE gsb0, 0x0 ;  /* 0x00008000000079c5 */ /* 0x000fe40000010000 */
[----:B------:R-:W-:Y:S01]  /*5850*/  IMAD.MOV.U32 R5, RZ, RZ, R230 ;  /* 0x000000ffff057224 */ /* 0x000fe200078e00e6 */
[----:B------:R-:W3:Y:S01]  /*5860*/  LDL.LU.64 R210, [R1+0x4a8] ;  /* 0x0004a80001d27983 */ /* 0x000ee20000300a00 */
[----:B------:R-:W-:Y:S02]  /*5870*/  IMAD.MOV.U32 R0, RZ, RZ, R231 ;  /* 0x000000ffff007224 */ /* 0x000fe400078e00e7 */
[----:B------:R-:W-:Y:S01]  /*5880*/  IMAD.MOV.U32 R7, RZ, RZ, R228 ;  /* 0x000000ffff077224 */ /* 0x000fe200078e00e4 */
[----:B------:R-:W3:Y:S01]  /*5890*/  LDL.LU.64 R208, [R1+0x4a0] ;  /* 0x0004a00001d07983 */ /* 0x000ee20000300a00 */
[----:B------:R-:W-:Y:S02]  /*58a0*/  IMAD.MOV.U32 R6, RZ, RZ, R229 ;  /* 0x000000ffff067224 */ /* 0x000fe400078e00e5 */
[----:B------:R-:W-:Y:S01]  /*58b0*/  IMAD.MOV.U32 R17, RZ, RZ, R226 ;  /* 0x000000ffff117224 */ /* 0x000fe200078e00e2 */
[----:B------:R-:W4:Y:S01]  /*58c0*/  LDL.LU.64 R230, [R1+0x498] ;  /* 0x0004980001e67983 */ /* 0x000f220000300a00 */
[----:B------:R-:W-:-:S02]  /*58d0*/  IMAD.MOV.U32 R16, RZ, RZ, R227 ;  /* 0x000000ffff107224 */ /* 0x000fc400078e00e3 */
[----:B------:R-:W-:Y:S01]  /*58e0*/  IMAD.MOV.U32 R19, RZ, RZ, R224 ;  /* 0x000000ffff137224 */ /* 0x000fe200078e00e0 */
[----:B------:R-:W4:Y:S01]  /*58f0*/  LDL.LU.64 R228, [R1+0x490] ;  /* 0x0004900001e47983 */ /* 0x000f220000300a00 */
[----:B------:R-:W-:-:S03]  /*5900*/  IMAD.MOV.U32 R18, RZ, RZ, R225 ;  /* 0x000000ffff127224 */ /* 0x000fc600078e00e1 */
[----:B------:R-:W4:Y:S04]  /*5910*/  LDL.LU.64 R226, [R1+0x488] ;  /* 0x0004880001e27983 */ /* 0x000f280000300a00 */
[----:B------:R-:W4:Y:S01]  /*5920*/  LDL.LU.64 R224, [R1+0x480] ;  /* 0x0004800001e07983 */ /* 0x000f220000300a00 */
        /* <DEDUP_REMOVED lines=17> */
[----:B----4-:R-:W-:-:S06]  /*5a40*/  WARPGROUP.ARRIVE ;  /* 0x00000000000079c5 */ /* 0x010fcc0000000000 */
[----:B------:R-:W-:Y:S03]  /*5a50*/  QGMMA.64x16x32.F32.E4M3.E4M3 R224, gdesc[UR12], R224, gsb0 ;  /* 0x002000000ce079f3 */ /* 0x000fe600080008e0 */
[----:B------:R-:W-:Y:S02]  /*5a60*/  WARPGROUP.DEPBAR.LE gsb0, 0x0 ;  /* 0x00008000000079c5 */ /* 0x000fe40000010000 */
[----:B---3--:R-:W-:-:S06]  /*5a70*/  WARPGROUP.ARRIVE ;  /* 0x00000000000079c5 */ /* 0x008fcc0000000000 */
[----:B------:R-:W-:Y:S03]  /*5a80*/  QGMMA.64x16x32.F32.E4M3.E4M3 R208, gdesc[UR56], R208, gsb0 ;  /* 0x0020000038d079f3 */ /* 0x000fe600080008d0 */
[----:B------:R-:W-:Y:S02]  /*5a90*/  WARPGROUP.DEPBAR.LE gsb0, 0x0 ;  /* 0x00008000000079c5 */ /* 0x000fe40000010000 */
[----:B--2---:R-:W-:-:S06]  /*5aa0*/  WARPGROUP.ARRIVE ;  /* 0x00000000000079c5 */ /* 0x004fcc0000000000 */
        /* <DEDUP_REMOVED lines=178> */
[----:B--2---:R-:W-:-:S06]  /*65d0*/  WARPGROUP.ARRIVE ;  /* 0x00000000000079c5 */ /* 0x004fcc0000000000 */
[----:B------:R-:W-:Y:S01]  /*65e0*/  QGMMA.64x16x32.F32.E4M3.E4M3 R192, gdesc[UR4], R192, gsb0 ;  /* 0x0020000004c079f3 */ /* 0x000fe200080008c0 */
[----:B------:R-:W-:Y:S02]  /*65f0*/  IMAD.MOV.U32 R208, RZ, RZ, R235 ;  /* 0x000000ffffd07224 */ /* 0x000fe400078e00eb */
[----:B------:R-:W-:Y:S02]  /*6600*/  IMAD.MOV.U32 R209, RZ, RZ, R234 ;  /* 0x000000ffffd17224 */ /* 0x000fe400078e00ea */
[----:B------:R-:W-:Y:S02]  /*6610*/  IMAD.MOV.U32 R210, RZ, RZ, R233 ;  /* 0x000000ffffd27224 */ /* 0x000fe400078e00e9 */
[----:B------:R-:W-:Y:S02]  /*6620*/  IMAD.MOV.U32 R211, RZ, RZ, R232 ;  /* 0x000000ffffd37224 */ /* 0x000fe400078e00e8 */
[----:B------:R-:W-:Y:S02]  /*6630*/  IMAD.MOV.U32 R212, RZ, RZ, R23 ;  /* 0x000000ffffd47224 */ /* 0x000fe400078e0017 */
[----:B------:R-:W-:-:S02]  /*6640*/  IMAD.MOV.U32 R213, RZ, RZ, R22 ;  /* 0x000000ffffd57224 */ /* 0x000fc400078e0016 */
[----:B------:R-:W-:Y:S02]  /*6650*/  IMAD.MOV.U32 R214, RZ, RZ, R21 ;  /* 0x000000ffffd67224 */ /* 0x000fe400078e0015 */
[----:B------:R-:W-:Y:S01]  /*6660*/  IMAD.MOV.U32 R215, RZ, RZ, R20 ;  /* 0x000000ffffd77224 */ /* 0x000fe200078e0014 */
[----:B------:R-:W-:Y:S02]  /*6670*/  UIADD3 UR12, UR49, 0x6, URZ ;  /* 0x00000006310c7890 */ /* 0x000fe4000fffe03f */
[----:B------:R-:W-:Y:S01]  /*6680*/  UIADD3 UR8, UR48, 0x6, URZ ;  /* 0x0000000630087890 */ /* 0x000fe2000fffe03f */
[----:B------:R-:W-:Y:S01]  /*6690*/  UMOV UR5, 0x40000040 ;  /* 0x4000004000057882 */ /* 0x000fe20000000000 */
[----:B------:R-:W-:-:S03]  /*66a0*/  UMOV UR7, 0x40000040 ;  /* 0x4000004000077882 */ /* 0x000fc60000000000 */
[----:B------:R-:W-:Y:S02]  /*66b0*/  UMOV UR4, UR12 ;  /* 0x0000000c00047c82 */ /* 0x000fe40008000000 */
[----:B------:R-:W-:Y:S01]  /*66c0*/  UMOV UR6, UR8 ;  /* 0x0000000800067c82 */ /* 0x000fe20008000000 */
[----:B------:R-:W-:Y:S02]  /*66d0*/  WARPGROUP.DEPBAR.LE gsb0, 0x0 ;  /* 0x00008000000079c5 */ /* 0x000fe40000010000 */
[----:B------:R-:W-:-:S06]  /*66e0*/  WARPGROUP.ARRIVE ;  /* 0x00000000000079c5 */ /* 0x000fcc0000000000 */
        /* <DEDUP_REMOVED lines=9> */
[----:B------:R-:W-:Y:S01]  /*6780*/  UIADD3 UR9, UR48, 0x86, URZ ;  /* 0x0000008630097890 */ /* 0x000fe2000fffe03f */
[----:B------:R-:W-:Y:S01]  /*6790*/  UMOV UR16, UR4 ;  /* 0x0000000400107c82 */ /* 0x000fe20008000000 */
[----:B------:R-:W-:Y:S01]  /*67a0*/  UMOV UR17, UR5 ;  /* 0x0000000500117c82 */ /* 0x000fe20008000000 */
[----:B------:R-:W-:-:S04]  /*67b0*/  UMOV UR19, 0x40000040 ;  /* 0x4000004000137882 */ /* 0x000fc80000000000 */
[----:B------:R-:W-:Y:S01]  /*67c0*/  UMOV UR18, UR9 ;  /* 0x0000000900127c82 */ /* 0x000fe20008000000 */
[----:B------:R-:W-:Y:S02]  /*67d0*/  WARPGROUP.DEPBAR.LE gsb0, 0x0 ;  /* 0x00008000000079c5 */ /* 0x000fe40000010000 */
[----:B------:R-:W-:-:S06]  /*67e0*/  WARPGROUP.ARRIVE ;  /* 0x00000000000079c5 */ /* 0x000fcc0000000000 */
[----:B------:R-:W-:Y:S01]  /*67f0*/  QGMMA.64x16x32.F32.E4M3.E4M3 R228, gdesc[UR16], R228, gsb0 ;  /* 0x0020000010e479f3 */ /* 0x000fe200080008e4 */
[----:B------:R-:W-:Y:S01]  /*6800*/  STL [R1+0xd0], RZ ;  /* 0x0000d0ff01007387 */ /* 0x000fe20000100800 */
[----:B------:R-:W-:Y:S02]  /*6810*/  IMAD.MOV.U32 R5, RZ, RZ, R198 ;  /* 0x000000ffff057224 */ /* 0x000fe400078e00c6 */
[----:B------:R-:W-:Y:S01]  /*6820*/  IMAD.MOV.U32 R0, RZ, RZ, R199 ;  /* 0x000000ffff007224 */ /* 0x000fe200078e00c7 */
[----:B------:R-:W-:Y:S01]  /*6830*/  STL [R1+0xcc], RZ ;  /* 0x0000ccff01007387 */ /* 0x000fe20000100800 */
[----:B------:R-:W-:Y:S02]  /*6840*/  IMAD.MOV.U32 R7, RZ, RZ, R196 ;  /* 0x000000ffff077224 */ /* 0x000fe400078e00c4 */
[----:B------:R-:W-:Y:S01]  /*6850*/  IMAD.MOV.U32 R6, RZ, RZ, R197 ;  /* 0x000000ffff067224 */ /* 0x000fe200078e00c5 */
[----:B------:R-:W2:Y:S01]  /*6860*/  LDL.LU.64 R198, [R1+0x478] ;  /* 0x0004780001c67983 */ /* 0x000ea20000300a00 */
[----:B------:R-:W-:-:S02]  /*6870*/  IMAD.MOV.U32 R17, RZ, RZ, R194 ;  /* 0x000000ffff117224 */ /* 0x000fc400078e00c2 */
[----:B------:R-:W-:Y:S01]  /*6880*/  IMAD.MOV.U32 R16, RZ, RZ, R195 ;  /* 0x000000ffff107224 */ /* 0x000fe200078e00c3 */
[----:B------:R-:W2:Y:S01]  /*6890*/  LDL.LU.64 R196, [R1+0x470] ;  /* 0x0004700001c47983 */ /* 0x000ea20000300a00 */
[----:B------:R-:W-:Y:S02]  /*68a0*/  IMAD.MOV.U32 R19, RZ, RZ, R192 ;  /* 0x000000ffff137224 */ /* 0x000fe400078e00c0 */
[----:B------:R-:W-:Y:S01]  /*68b0*/  IMAD.MOV.U32 R18, RZ, RZ, R193 ;  /* 0x000000ffff127224 */ /* 0x000fe200078e00c1 */
[----:B------:R-:W2:Y:S04]  /*68c0*/  LDL.LU.64 R194, [R1+0x468] ;  /* 0x0004680001c27983 */ /* 0x000ea80000300a00 */
[----:B------:R-:W2:Y:S04]  /*68d0*/  LDL.LU.64 R192, [R1+0x460] ;  /* 0x0004600001c07983 */ /* 0x000ea80000300a00 */
[----:B------:R-:W-:Y:S04]  /*68e0*/  STL.64 [R1+0x60], R208 ;  /* 0x000060d001007387 */ /* 0x000fe80000100a00 */
[----:B------:R-:W-:Y:S04]  /*68f0*/  STL.64 [R1+0x68], R210 ;  /* 0x000068d201007387 */ /* 0x000fe80000100a00 */
[----:B------:R-:W-:Y:S04]  /*6900*/  STL.64 [R1+0x70], R212 ;  /* 0x000070d401007387 */ /* 0x000fe80000100a00 */
[----:B------:R0:W-:Y:S04]  /*6910*/  STL.64 [R1+0x78], R214 ;  /* 0x000078d601007387 */ /* 0x0001e80000100a00 */
[----:B0-----:R-:W3:Y:S04]  /*6920*/  LDL.LU.64 R214, [R1+0x458] ;  /* 0x0004580001d67983 */ /* 0x001ee80000300a00 */
[----:B------:R-:W3:Y:S01]  /*6930*/  LDL.LU.64 R212, [R1+0x450] ;  /* 0x0004500001d47983 */ /* 0x000ee20000300a00 */
[----:B------:R-:W-:-:S03]  /*6940*/  WARPGROUP.DEPBAR.LE gsb0, 0x0 ;  /* 0x00008000000079c5 */ /* 0x000fc60000010000 */
[----:B------:R-:W3:Y:S04]  /*6950*/  LDL.LU.64 R210, [R1+0x448] ;  /* 0x0004480001d27983 */ /* 0x000ee80000300a00 */
[----:B------:R-:W3:Y:S04]  /*6960*/  LDL.LU.64 R208, [R1+0x440] ;  /* 0x0004400001d07983 */ /* 0x000ee80000300a00 */
[----:B------:R-:W-:Y:S04]  /*6970*/  STL.64 [R1+0x20], R228 ;  /* 0x000020e401007387 */ /* 0x000fe80000100a00 */
[----:B------:R0:W-:Y:S04]  /*6980*/  STL.64 [R1+0x28], R230 ;  /* 0x000028e601007387 */ /* 0x0001e80000100a00 */
[----:B------:R1:W-:Y:S04]  /*6990*/  STL.64 [R1+0x30], R232 ;  /* 0x000030e801007387 */ /* 0x0003e80000100a00 */
[----:B------:R-:W-:Y:S04]  /*69a0*/  STL.64 [R1+0x38], R234 ;  /* 0x000038ea01007387 */ /* 0x000fe80000100a00 */
[----:B0-----:R-:W4:Y:S04]  /*69b0*/  LDL.LU.64 R230, [R1+0x438] ;  /* 0x0004380001e67983 */ /* 0x001f280000300a00 */
        /* <DEDUP_REMOVED lines=96> */
[----:B------:R-:W-:Y:S01]  /*6fc0*/  WARPGROUP.ARRIVE ;  /* 0x00000000000079c5 */ /* 0x000fe20000000000 */
[----:B------:R-:W-:Y:S01]  /*6fd0*/  UIADD3 UR49, UR49, 0x406, URZ ;  /* 0x0000040631317890 */ /* 0x000fe2000fffe03f */
[----:B------:R-:W-:Y:S01]  /*6fe0*/  UMOV UR48, UR56 ;  /* 0x0000003800307c82 */ /* 0x000fe20008000000 */
[----:B------:R0:W-:Y:S01]  /*6ff0*/  STL.64 [R1+0x428], R230 ;  /* 0x000428e601007387 */ /* 0x0001e20000100a00 */
[----:B-1----:R-:W-:-:S02]  /*7000*/  IMAD.MOV.U32 R232, RZ, RZ, R7 ;  /* 0x000000ffffe87224 */ /* 0x002fc400078e0007 */
[----:B------:R-:W-:Y:S01]  /*7010*/  QGMMA.64x16x32.F32.E4M3.E4M3 R32, gdesc[UR44], R32, gsb0 ;  /* 0x002000002c2079f3 */ /* 0x000fe20008000820 */
[----:B------:R-:W-:Y:S01]  /*7020*/  UMOV UR45, 0x40000040 ;  /* 0x40000040002d7882 */ /* 0x000fe20000000000 */
[----:B------:R-:W-:Y:S01]  /*7030*/  UMOV UR44, UR49 ;  /* 0x00000031002c7c82 */ /* 0x000fe20008000000 */
[----:B------:R-:W-:Y:S01]  /*7040*/  IMAD.MOV.U32 R233, RZ, RZ, R6 ;  /* 0x000000ffffe97224 */ /* 0x000fe200078e0006 */
[----:B------:R-:W-:Y:S01]  /*7050*/  ULDC UR4, c[0x0][0x50c] ;  /* 0x0001430000047ab9 */ /* 0x000fe20000000800 */
        /* <DEDUP_REMOVED lines=71> */
[----:B------:R1:W-:Y:S01]  /*74d0*/  STL.64 [R1+0x420], R228 ;  /* 0x000420e401007387 */ /* 0x0003e20000100a00 */
[----:B0-----:R-:W-:Y:S02]  /*74e0*/  IMAD.MOV.U32 R230, RZ, RZ, R17 ;  /* 0x000000ffffe67224 */ /* 0x001fe400078e0011 */
[----:B------:R-:W-:Y:S02]  /*74f0*/  IMAD.MOV.U32 R231, RZ, RZ, R16 ;  /* 0x000000ffffe77224 */ /* 0x000fe400078e0010 */
[----:B------:R-:W-:Y:S02]  /*7500*/  IMAD.MOV.U32 R234, RZ, RZ, R5 ;  /* 0x000000ffffea7224 */ /* 0x000fe400078e0005 */
[----:B------:R-:W-:Y:S02]  /*7510*/  IMAD.MOV.U32 R235, RZ, RZ, R0 ;  /* 0x000000ffffeb7224 */ /* 0x000fe400078e0000 */
[----:B-1----:R-:W-:-:S02]  /*7520*/  IMAD.MOV.U32 R228, RZ, RZ, R19 ;  /* 0x000000ffffe47224 */ /* 0x002fc400078e0013 */
[----:B------:R-:W-:Y:S01]  /*7530*/  IMAD.MOV.U32 R229, RZ, RZ, R18 ;  /* 0x000000ffffe57224 */ /* 0x000fe200078e0012 */
[----:B------:R-:W-:Y:S01]  /*7540*/  UMOV UR46, UR6 ;  /* 0x00000006002e7c82 */ /* 0x000fe20008000000 */
[----:B------:R-:W-:Y:S01]  /*7550*/  UMOV UR47, UR7 ;  /* 0x00000007002f7c82 */ /* 0x000fe20008000000 */
[----:B------:R-:W-:-:S03]  /*7560*/  WARPGROUP.DEPBAR.LE gsb0, 0x0 ;  /* 0x00008000000079c5 */ /* 0x000fc60000010000 */
[----:B------:R-:W-:-:S06]  /*7570*/  WARPGROUP.ARRIVE ;  /* 0x00000000000079c5 */ /* 0x000fcc0000000000 */
[----:B------:R-:W-:Y:S01]  /*7580*/  QGMMA.64x16x32.F32.E4M3.E4M3 R228, gdesc[UR44], R228, gsb0 ;  /* 0x002000002ce479f3 */ /* 0x000fe200080008e4 */
        /* <DEDUP_REMOVED lines=11> */
[----:B------:R-:W-:Y:S04]  /*7640*/  STL.64 [R1], R8 ;  /* 0x0000000801007387 */ /* 0x000fe80000100a00 */
[----:B------:R-:W-:Y:S04]  /*7650*/  STL.64 [R1+0x8], R10 ;  /* 0x0000080a01007387 */ /* 0x000fe80000100a00 */
[----:B------:R-:W-:Y:S01]  /*7660*/  STL.64 [R1+0x10], R12 ;  /* 0x0000100c01007387 */ /* 0x000fe20000100a00 */
[----:B------:R-:W-:-:S03]  /*7670*/  WARPGROUP.DEPBAR.LE gsb0, 0x0 ;  /* 0x00008000000079c5 */ /* 0x000fc60000010000 */
[----:B------:R-:W-:Y:S04]  /*7680*/  STL.64 [R1+0x18], R14 ;  /* 0x0000180e01007387 */ /* 0x000fe80000100a00 */
[----:B------:R-:W-:Y:S04]  /*7690*/  STL.64 [R1+0x40], R228 ;  /* 0x000040e401007387 */ /* 0x000fe80000100a00 */
[----:B------:R0:W-:Y:S04]  /*76a0*/  STL.64 [R1+0x48], R230 ;  /* 0x000048e601007387 */ /* 0x0001e80000100a00 */
[----:B------:R-:W-:Y:S04]  /*76b0*/  STL.64 [R1+0x50], R232 ;  /* 0x000050e801007387 */ /* 0x000fe80000100a00 */
[----:B------:R1:W-:Y:S04]  /*76c0*/  STL.64 [R1+0x58], R234 ;  /* 0x000058ea01007387 */ /* 0x0003e80000100a00 */
[----:B0-----:R0:W5:Y:S01]  /*76d0*/  LDL.LU.64 R230, [R1+0x428] ;  /* 0x0004280001e67983 */ /* 0x0011620000300a00 */
[----:B------:R-:W-:-:S03]  /*76e0*/  UISETP.NE.AND UP0, UPT, UR4, 0x4, UPT ;  /* 0x000000040400788c */ /* 0x000fc6000bf05270 */
[----:B------:R0:W5:Y:S04]  /*76f0*/  LDL.LU.64 R228, [R1+0x420] ;  /* 0x0004200001e47983 */ /* 0x0001680000300a00 */
[----:B------:R0:W-:Y:S04]  /*7700*/  STL [R1+0x9c], RZ ;  /* 0x00009cff01007387 */ /* 0x0001e80000100800 */
[----:B------:R0:W-:Y:S04]  /*7710*/  STL [R1+0x98], RZ ;  /* 0x000098ff01007387 */ /* 0x0001e80000100800 */
[----:B------:R0:W-:Y:S01]  /*7720*/  STL [R1+0x94], RZ ;  /* 0x000094ff01007387 */ /* 0x0001e20000100800 */
[----:B------:R-:W-:-:S03]  /*7730*/  USEL UR4, URZ, 0x1, UP0 ;  /* 0x000000013f047887 */ /* 0x000fc60008000000 */
[----:B------:R0:W-:Y:S04]  /*7740*/  STL [R1+0x90], RZ ;  /* 0x000090ff01007387 */ /* 0x0001e80000100800 */
[----:B------:R0:W-:Y:S04]  /*7750*/  STL [R1+0x8c], RZ ;  /* 0x00008cff01007387 */ /* 0x0001e80000100800 */
[----:B------:R0:W-:Y:S04]  /*7760*/  STL [R1+0x88], RZ ;  /* 0x000088ff01007387 */ /* 0x0001e80000100800 */
[----:B------:R0:W-:Y:S04]  /*7770*/  STL [R1+0x84], RZ ;  /* 0x000084ff01007387 */ /* 0x0001e80000100800 */
[----:B------:R0:W-:Y:S01]  /*7780*/  STL [R1+0x80], RZ ;  /* 0x000080ff01007387 */ /* 0x0001e20000100800 */
[----:B------:R-:W-:Y:S01]  /*7790*/  ISETP.NE.AND P0, PT, RZ, UR4, PT ;  /* 0x00000004ff007c0c */ /* 0x000fe2000bf05270 */
[----:B------:R-:W-:Y:S01]  /*77a0*/  IMAD.MOV.U32 R6, RZ, RZ, R13 ;  /* 0x000000ffff067224 */ /* 0x000fe200078e000d */
[----:B------:R-:W-:Y:S01]  /*77b0*/  CS2R R236, SRZ ;  /* 0x0000000000ec7805 */ /* 0x000fe2000001ff00 */
[----:B------:R-:W-:Y:S01]  /*77c0*/  IMAD.MOV.U32 R5, RZ, RZ, R14 ;  /* 0x000000ffff057224 */ /* 0x000fe200078e000e */
[----:B-1----:R-:W-:Y:S01]  /*77d0*/  CS2R R234, SRZ ;  /* 0x0000000000ea7805 */ /* 0x002fe2000001ff00 */
[----:B------:R-:W-:Y:S01]  /*77e0*/  IMAD.MOV.U32 R0, RZ, RZ, R15 ;  /* 0x000000ffff007224 */ /* 0x000fe200078e000f */
        /* <DEDUP_REMOVED lines=10> */
[----:B0-----:R-:W-:Y:S06]  /*7890*/  @!P0 BRA `(.L_x_18) ;  /* 0x0000001c00d88947 */ /* 0x001fec0003800000 */
[----:B------:R-:W2:Y:S04]  /*78a0*/  LDL R7, [R1+0x60] ;  /* 0x0000600001077983 */ /* 0x000ea80000100800 */
[----:B------:R-:W3:Y:S04]  /*78b0*/  LDL R8, [R1+0x64] ;  /* 0x0000640001087983 */ /* 0x000ee80000100800 */
[----:B------:R-:W4:Y:S04]  /*78c0*/  LDL R9, [R1+0x68] ;  /* 0x0000680001097983 */ /* 0x000f280000100800 */
        /* <DEDUP_REMOVED lines=18> */
[----:B------:R0:W-:Y:S04]  /*79f0*/  STL [R1+0x434], R27 ;  /* 0x0004341b01007387 */ /* 0x0001e80000100800 */
[----:B0-----:R-:W2:Y:S04]  /*7a00*/  LDL R27, [R1+0x34] ;  /* 0x00003400011b7983 */ /* 0x001ea80000100800 */
[----:B------:R0:W-:Y:S04]  /*7a10*/  STL [R1+0x430], R28 ;  /* 0x0004301c01007387 */ /* 0x0001e80000100800 */
[----:B0-----:R-:W3:Y:S04]  /*7a20*/  LDL R28, [R1+0x38] ;  /* 0x00003800011c7983 */ /* 0x001ee80000100800 */
[----:B------:R0:W-:Y:S04]  /*7a30*/  STL [R1+0x42c], R29 ;  /* 0x00042c1d01007387 */ /* 0x0001e80000100800 */
[----:B0-----:R-:W4:Y:S04]  /*7a40*/  LDL R29, [R1+0x3c] ;  /* 0x00003c00011d7983 */ /* 0x001f280000100800 */
[----:B------:R0:W-:Y:S04]  /*7a50*/  STL [R1+0x428], R30 ;  /* 0x0004281e01007387 */ /* 0x0001e80000100800 */
[----:B0-----:R-:W4:Y:S04]  /*7a60*/  LDL R30, [R1] ;  /* 0x00000000011e7983 */ /* 0x001f280000100800 */
[----:B------:R0:W-:Y:S04]  /*7a70*/  STL [R1+0x424], R31 ;  /* 0x0004241f01007387 */ /* 0x0001e80000100800 */
[----:B0-----:R-:W4:Y:S04]  /*7a80*/  LDL R31, [R1+0x4] ;  /* 0x00000400011f7983 */ /* 0x001f280000100800 */
[----:B------:R0:W-:Y:S04]  /*7a90*/  STL [R1+0x420], R4 ;  /* 0x0004200401007387 */ /* 0x0001e80000100800 */
[----:B0-----:R-:W4:Y:S04]  /*7aa0*/  LDL R4, [R1+0x8] ;  /* 0x0000080001047983 */ /* 0x001f280000100800 */
[----:B------:R0:W-:Y:S04]  /*7ab0*/  STL [R1+0x41c], R2 ;  /* 0x00041c0201007387 */ /* 0x0001e80000100800 */
[----:B------:R-:W4:Y:S04]  /*7ac0*/  LDL R3, [R1+0x10] ;  /* 0x0000100001037983 */ /* 0x000f280000100800 */
[----:B0-----:R-:W4:Y:S01]  /*7ad0*/  LDL R2, [R1+0xc] ;  /* 0x00000c0001027983 */ /* 0x001f220000100800 */
[----:B------:R-:W-:-:S01]  /*7ae0*/  FADD R6, RZ, R6 ;  /* 0x00000006ff067221 */ /* 0x000fc20000000000 */
[----:B------:R-:W-:Y:S01]  /*7af0*/  FADD R5, RZ, R5 ;  /* 0x00000005ff057221 */ /* 0x000fe20000000000 */
[----:B--2---:R-:W-:-:S02]  /*7b00*/  FADD R236, RZ, R27 ;  /* 0x0000001bffec7221 */ /* 0x004fc40000000000 */
[----:B------:R-:W2:Y:S01]  /*7b10*/  LDL.LU R27, [R1+0x434] ;  /* 0x00043400011b7983 */ /* 0x000ea20000300800 */
[----:B---3--:R-:W-:-:S03]  /*7b20*/  FADD R237, RZ, R28 ;  /* 0x0000001cffed7221 */ /* 0x008fc60000000000 */
[----:B------:R-:W3:Y:S01]  /*7b30*/  LDL.LU R28, [R1+0x430] ;  /* 0x00043000011c7983 */ /* 0x000ee20000300800 */
[----:B----4-:R-:W-:-:S05]  /*7b40*/  FADD R29, RZ, R29 ;  /* 0x0000001dff1d7221 */ /* 0x010fca0000000000 */
[----:B------:R0:W-:Y:S01]  /*7b50*/  STL [R1+0x80], R29 ;  /* 0x0000801d01007387 */ /* 0x0001e20000100800 */
[----:B------:R-:W-:-:S03]  /*7b60*/  FADD R30, RZ, R30 ;  /* 0x0000001eff1e7221 */ /* 0x000fc60000000000 */
[----:B0-----:R-:W4:Y:S04]  /*7b70*/  LDL.LU R29, [R1+0x42c] ;  /* 0x00042c00011d7983 */ /* 0x001f280000300800 */
[----:B------:R0:W-:Y:S01]  /*7b80*/  STL [R1+0x84], R30 ;  /* 0x0000841e01007387 */ /* 0x0001e20000100800 */
[----:B------:R-:W-:-:S03]  /*7b90*/  FADD R31, RZ, R31 ;  /* 0x0000001fff1f7221 */ /* 0x000fc60000000000 */
[----:B0-----:R-:W4:Y:S04]  /*7ba0*/  LDL.LU R30, [R1+0x428] ;  /* 0x00042800011e7983 */ /* 0x001f280000300800 */
[----:B------:R0:W-:Y:S01]  /*7bb0*/  STL [R1+0x88], R31 ;  /* 0x0000881f01007387 */ /* 0x0001e20000100800 */
[----:B------:R-:W-:-:S03]  /*7bc0*/  FADD R4, RZ, R4 ;  /* 0x00000004ff047221 */ /* 0x000fc60000000000 */
[----:B0-----:R-:W4:Y:S04]  /*7bd0*/  LDL.LU R31, [R1+0x424] ;  /* 0x00042400011f7983 */ /* 0x001f280000300800 */
[----:B------:R0:W-:Y:S01]  /*7be0*/  STL [R1+0x8c], R4 ;  /* 0x00008c0401007387 */ /* 0x0001e20000100800 */
[----:B------:R-:W-:-:S01]  /*7bf0*/  FADD R3, RZ, R3 ;  /* 0x00000003ff037221 */ /* 0x000fc20000000000 */
[----:B------:R-:W-:Y:S02]  /*7c00*/  FADD R2, RZ, R2 ;  /* 0x00000002ff027221 */ /* 0x000fe40000000000 */
[----:B0-----:R0:W5:Y:S04]  /*7c10*/  LDL.LU R4, [R1+0x420] ;  /* 0x0004200001047983 */ /* 0x0011680000300800 */
[----:B------:R1:W-:Y:S04]  /*7c20*/  STL [R1+0x90], R2 ;  /* 0x0000900201007387 */ /* 0x0003e80000100800 */
[----:B-1----:R0:W5:Y:S04]  /*7c30*/  LDL.LU R2, [R1+0x41c] ;  /* 0x00041c0001027983 */ /* 0x0021680000300800 */
[----:B------:R1:W-:Y:S04]  /*7c40*/  STL [R1+0x94], R3 ;  /* 0x0000940301007387 */ /* 0x0003e80000100800 */
[----:B------:R-:W-:Y:S01]  /*7c50*/  STL [R1+0x98], R6 ;  /* 0x0000980601007387 */ /* 0x000fe20000100800 */
[----:B-1----:R-:W-:-:S01]  /*7c60*/  FADD R3, RZ, R0 ;  /* 0x00000000ff037221 */ /* 0x002fc20000000000 */
[----:B------:R-:W-:-:S02]  /*7c70*/  FADD R0, RZ, R224 ;  /* 0x000000e0ff007221 */ /* 0x000fc40000000000 */
[----:B------:R1:W-:Y:S04]  /*7c80*/  STL [R1+0x9c], R5 ;  /* 0x00009c0501007387 */ /* 0x0003e80000100800 */
[----:B------:R0:W-:Y:S04]  /*7c90*/  STL [R1+0xa0], R3 ;  /* 0x0000a00301007387 */ /* 0x0001e80000100800 */
[----:B------:R0:W-:Y:S01]  /*7ca0*/  STL [R1+0xa4], R0 ;  /* 0x0000a40001007387 */ /* 0x0001e20000100800 */
[----:B-1----:R-:W-:-:S01]  /*7cb0*/  FADD R5, RZ, R225 ;  /* 0x000000e1ff057221 */ /* 0x002fc20000000000 */
[----:B0-----:R-:W-:-:S04]  /*7cc0*/  FADD R3, RZ, R226 ;  /* 0x000000e2ff037221 */ /* 0x001fc80000000000 */
[----:B------:R0:W-:Y:S01]  /*7cd0*/  STL [R1+0xa8], R5 ;  /* 0x0000a80501007387 */ /* 0x0001e20000100800 */
[----:B------:R-:W-:-:S03]  /*7ce0*/  FADD R0, RZ, R227 ;  /* 0x000000e3ff007221 */ /* 0x000fc60000000000 */
[----:B------:R1:W-:Y:S04]  /*7cf0*/  STL [R1+0xac], R3 ;  /* 0x0000ac0301007387 */ /* 0x0003e80000100800 */
[----:B------:R1:W-:Y:S01]  /*7d00*/  STL [R1+0xb0], R0 ;  /* 0x0000b00001007387 */ /* 0x0003e20000100800 */
[----:B0----5:R-:W-:-:S01]  /*7d10*/  FADD R5, RZ, R228 ;  /* 0x000000e4ff057221 */ /* 0x021fc20000000000 */
[----:B-1----:R-:W-:-:S04]  /*7d20*/  FADD R3, RZ, R229 ;  /* 0x000000e5ff037221 */ /* 0x002fc80000000000 */
[----:B------:R0:W-:Y:S01]  /*7d30*/  STL [R1+0xb4], R5 ;  /* 0x0000b40501007387 */ /* 0x0001e20000100800 */
[----:B------:R-:W-:-:S03]  /*7d40*/  FADD R0, RZ, R230 ;  /* 0x000000e6ff007221 */ /* 0x000fc60000000000 */
[----:B------:R1:W-:Y:S04]  /*7d50*/  STL [R1+0xb8], R3 ;  /* 0x0000b80301007387 */ /* 0x0003e80000100800 */
[----:B------:R1:W-:Y:S01]  /*7d60*/  STL [R1+0xbc], R0 ;  /* 0x0000bc0001007387 */ /* 0x0003e20000100800 */
[----:B0-----:R-:W-:-:S01]  /*7d70*/  FADD R5, RZ, R231 ;  /* 0x000000e7ff057221 */ /* 0x001fc20000000000 */
        /* <DEDUP_REMOVED lines=50> */
[----:B--2---:R-:W-:-:S03]  /*80a0*/  FADD R0, RZ, R193 ;  /* 0x000000c1ff007221 */ /* 0x004fc60000000000 */
        /* <DEDUP_REMOVED lines=341> */
[----:B---3--:R-:W-:-:S03]  /*9600*/  FADD R0, RZ, R28 ;  /* 0x0000001cff007221 */ /* 0x008fc60000000000 */
[----:B------:R0:W-:Y:S04]  /*9610*/  STL [R1+0x3d0], R3 ;  /* 0x0003d00301007387 */ /* 0x0001e80000100800 */
[----:B------:R1:W-:Y:S01]  /*9620*/  STL [R1+0x3d4], R0 ;  /* 0x0003d40001007387 */ /* 0x0003e20000100800 */
[----:B----4-:R-:W-:-:S01]  /*9630*/  FADD R5, RZ, R29 ;  /* 0x0000001dff057221 */ /* 0x010fc20000000000 */
[----:B0-----:R-:W-:-:S04]  /*9640*/  FADD R3, RZ, R30 ;  /* 0x0000001eff037221 */ /* 0x001fc80000000000 */
[----:B------:R-:W-:Y:S01]  /*9650*/  STL [R1+0x3d8], R5 ;  /* 0x0003d80501007387 */ /* 0x000fe20000100800 */
[----:B-1----:R-:W-:-:S03]  /*9660*/  FADD R0, RZ, R31 ;  /* 0x0000001fff007221 */ /* 0x002fc60000000000 */
[----:B------:R0:W-:Y:S04]  /*9670*/  STL [R1+0x3dc], R3 ;  /* 0x0003dc0301007387 */ /* 0x0001e80000100800 */
[----:B------:R1:W-:Y:S01]  /*9680*/  STL [R1+0x3e0], R0 ;  /* 0x0003e00001007387 */ /* 0x0003e20000100800 */
[----:B------:R-:W-:Y:S01]  /*9690*/  UMOV UR5, URZ ;  /* 0x0000003f00057c82 */ /* 0x000fe20008000000 */
[----:B------:R-:W-:Y:S01]  /*96a0*/  FADD R7, RZ, R7 ;  /* 0x00000007ff077221 */ /* 0x000fe20000000000 */
[----:B------:R-:W-:-:S01]  /*96b0*/  FADD R8, RZ, R8 ;  /* 0x00000008ff087221 */ /* 0x000fc20000000000 */
        /* <DEDUP_REMOVED lines=19> */
[----:B01----:R-:W-:-:S07]  /*97f0*/  IMAD.U32 R3, RZ, RZ, UR5 ;  /* 0x00000005ff037e24 */ /* 0x003fce000f8e00ff */
.L_x_18:
[----:B------:R-:W2:Y:S01]  /*9800*/  LDL R0, [R1+0x400] ;  /* 0x0004000001007983 */ /* 0x000ea20000100800 */
[----:B------:R-:W-:-:S13]  /*9810*/  R2UR UR5, R4 ;  /* 0x00000000040572ca */ /* 0x000fda00000e0000 */
[----:B------:R-:W-:-:S04]  /*9820*/  UIADD3 UR5, UR5, 0x1, URZ ;  /* 0x0000000105057890 */ /* 0x000fc8000fffe03f */
[----:B------:R-:W-:-:S04]  /*9830*/  UISETP.NE.AND UP0, UPT, UR5, 0x3, UPT ;  /* 0x000000030500788c */ /* 0x000fc8000bf05270 */
[----:B------:R-:W-:Y:S02]  /*9840*/  USEL UR6, URZ, 0x1, UP0 ;  /* 0x000000013f067887 */ /* 0x000fe40008000000 */
[----:B------:R-:W-:-:S03]  /*9850*/  USEL UR8, UR5, URZ, UP0 ;  /* 0x0000003f05087287 */ /* 0x000fc60008000000 */
[----:B------:R-:W-:Y:S01]  /*9860*/  UMOV UR5, 0x1 ;  /* 0x0000000100057882 */ /* 0x000fe20000000000 */
[----:B--2---:R-:W-:Y:S02]  /*9870*/  R2UR UR7, R0 ;  /* 0x00000000000772ca */ /* 0x004fe400000e0000 */
[----:B------:R-:W-:-:S11]  /*9880*/  IMAD.U32 R0, RZ, RZ, UR8 ;  /* 0x00000008ff007e24 */ /* 0x000fd6000f8e00ff */
[----:B------:R-:W-:-:S06]  /*9890*/  ULOP3.LUT UR6, UR7, UR6, URZ, 0x3c, !UPT ;  /* 0x0000000607067292 */ /* 0x000fcc000f8e3c3f */
[----:B------:R-:W-:-:S07]  /*98a0*/  IMAD.U32 R4, RZ, RZ, UR6 ;  /* 0x00000006ff047e24 */ /* 0x000fce000f8e00ff */
.L_x_13:
[----:B------:R-:W2:Y:S02]  /*98b0*/  LDL R5, [R1+0x410] ;  /* 0x0004100001057983 */ /* 0x000ea40000100800 */
[----:B--2---:R-:W-:-:S13]  /*98c0*/  R2UR UR7, R5 ;  /* 0x00000000050772ca */ /* 0x004fda00000e0000 */
[----:B------:R-:W-:-:S04]  /*98d0*/  UISETP.LT.AND UP0, UPT, UR7, 0x1, UPT ;  /* 0x000000010700788c */ /* 0x000fc8000bf01270 */
[----:B------:R-:W-:-:S04]  /*98e0*/  USEL UR6, UR7, 0x1, UP0 ;  /* 0x0000000107067887 */ /* 0x000fc80008000000 */
[----:B------:R-:W-:-:S04]  /*98f0*/  UIADD3 UR6, UR7, -UR6, URZ ;  /* 0x8000000607067290 */ /* 0x000fc8000fffe03f */
[----:B------:R-:W-:-:S06]  /*9900*/  UISETP.GE.AND UP0, UPT, UR6, 0x1, UPT ;  /* 0x000000010600788c */ /* 0x000fcc000bf06270 */
[----:B------:R-:W-:-:S13]  /*9910*/  PLOP3.LUT P0, PT, PT, PT, UP0, 0x80, 0x0 ;  /* 0x000000000000781c */ /* 0x000fda0003f0f008 */
[----:B------:R-:W-:Y:S05]  /*9920*/  @!P0 BRA `(.L_x_19) ;  /* 0x0000007400b88947 */ /* 0x000fea0003800000 */
[----:B------:R-:W2:Y:S01]  /*9930*/  LDL R5, [R1+0x3fc] ;  /* 0x0003fc0001057983 */ /* 0x000ea20000100800 */
[----:B------:R-:W-:-:S05]  /*9940*/  IMAD.U32 R2, RZ, RZ, UR6 ;  /* 0x00000006ff027e24 */ /* 0x000fca000f8e00ff */
[----:B------:R0:W-:Y:S01]  /*9950*/  STL [R1+0x3e4], R2 ;  /* 0x0003e40201007387 */ /* 0x0001e20000100800 */
[----:B--2---:R-:W-:-:S13]  /*9960*/  R2UR UR6, R5 ;  /* 0x00000000050672ca */ /* 0x004fda00000e0000 */
[----:B0-----:R-:W-:-:S07]  /*9970*/  IMAD.U32 R5, RZ, RZ, UR6 ;  /* 0x00000006ff057e24 */ /* 0x001fce000f8e00ff */
.L_x_27:
[----:B------:R-:W2:Y:S02]  /*9980*/  LDL R2, [R1+0x3ec] ;  /* 0x0003ec0001027983 */ /* 0x000ea40000100800 */
[----:B--2---:R-:W-:-:S13]  /*9990*/  R2UR UR6, R2 ;  /* 0x00000000020672ca */ /* 0x004fda00000e0000 */
[----:B------:R-:W-:-:S06]  /*99a0*/  UISETP.NE.AND UP0, UPT, UR6, 0x3, UPT ;  /* 0x000000030600788c */ /* 0x000fcc000bf05270 */
[----:B------:R-:W-:-:S13]  /*99b0*/  PLOP3.LUT P1, PT, PT, PT, UP0, 0x80, 0x0 ;  /* 0x000000000000781c */ /* 0x000fda0003f2f008 */
[----:B------:R-:W-:Y:S05]  /*99c0*/  @!P1 BRA `(.L_x_20) ;  /* 0x0000000000049947 */ /* 0x000fea0003800000 */
[----:B------:R-:W-:Y:S01]  /*99d0*/  BPT.TRAP 0x1 ;  /* 0x000000040000795c */ /* 0x000fe20000300000 */
.L_x_20:
[----:B------:R-:W0:Y:S01]  /*99e0*/  S2UR UR7, SR_CgaCtaId ;  /* 0x00000000000779c3 */ /* 0x000e220000008800 */
[----:B------:R-:W-:Y:S01]  /*99f0*/  R2UR UR9, R0 ;  /* 0x00000000000972ca */ /* 0x000fe200000e0000 */
[----:B------:R-:W-:Y:S01]  /*9a00*/  UMOV UR6, 0x400 ;  /* 0x0000040000067882 */ /* 0x000fe20000000000 */
[----:B------:R-:W-:-:S13]  /*9a10*/  R2UR UR8, R4 ;  /* 0x00000000040872ca */ /* 0x000fda00000e0000 */
[----:B------:R-:W-:-:S05]  /*9a20*/  IMAD.U32 R6, RZ, RZ, UR8 ;  /* 0x00000008ff067e24 */ /* 0x000fca000f8e00ff */
[----:B------:R-:W-:Y:S01]  /*9a30*/  SHF.L.U32 R6, R6, 0x1f, RZ ;  /* 0x0000001f06067819 */ /* 0x000fe200000006ff */
[----:B0-----:R-:W-:-:S04]  /*9a40*/  ULEA UR10, UR7, UR6, 0x18 ;  /* 0x00000006070a7291 */ /* 0x001fc8000f8ec03f */
[----:B------:R-:W-:Y:S02]  /*9a50*/  ULEA UR6, UR9, UR10, 0x3 ;  /* 0x0000000a09067291 */ /* 0x000fe4000f8e183f */
[----:B------:R-:W-:-:S07]  /*9a60*/  IMAD.U32 R2, RZ, RZ, UR10 ;  /* 0x0000000aff027e24 */ /* 0x000fce000f8e00ff */
[----:B------:R0:W1:Y:S01]  /*9a70*/  SYNCS.PHASECHK.TRANS64.TRYWAIT P0, [UR6], R6 ;  /* 0x00000006ff0075a7 */ /* 0x0000620008000146 */
[----:B------:R-:W-:Y:S05]  /*9a80*/  @!P1 BRA `(.L_x_21) ;  /* 0x0000000000049947 */ /* 0x000fea0003800000 */
[----:B------:R-:W-:Y:S01]  /*9a90*/  BPT.TRAP 0x1 ;  /* 0x000000040000795c */ /* 0x000fe20000300000 */
.L_x_21:
[----:B-1----:R-:W-:Y:S05]  /*9aa0*/  @P0 BRA `(.L_x_22) ;  /* 0x0000000000080947 */ /* 0x002fea0003800000 */
[----:B------:R-:W1:Y:S02]  /*9ab0*/  SYNCS.PHASECHK.TRANS64.TRYWAIT P0, [UR6], R6 ;  /* 0x00000006ff0075a7 */ /* 0x000e640008000146 */
[----:B-1----:R-:W-:Y:S05]  /*9ac0*/  @!P0 BRA `(.L_x_23) ;  /* 0x0000020400888947 */ /* 0x002fea0003800000 */
.L_x_22:
[----:B0-----:R-:W2:Y:S01]  /*9ad0*/  LDL R6, [R1+0x3e8] ;  /* 0x0003e80001067983 */ /* 0x001ea20000100800 */
[----:B------:R-:W-:-:S03]  /*9ae0*/  R2UR UR6, R2 ;  /* 0x00000000020672ca */ /* 0x000fc600000e0000 */
[----:B------:R-:W-:Y:S04]  /*9af0*/  STL.64 [R1+0x598], R222 ;  /* 0x000598de01007387 */ /* 0x000fe80000100a00 */
[----:B------:R-:W-:Y:S04]  /*9b00*/  STL.64 [R1+0x590], R220 ;  /* 0x000590dc01007387 */ /* 0x000fe80000100a00 */
[----:B------:R-:W-:Y:S04]  /*9b10*/  STL.64 [R1+0x588], R218 ;  /* 0x000588da01007387 */ /* 0x000fe80000100a00 */
[----:B------:R0:W-:Y:S04]  /*9b20*/  STL.64 [R1+0x580], R216 ;  /* 0x000580d801007387 */ /* 0x0001e80000100a00 */
[----:B------:R-:W-:Y:S04]  /*9b30*/  STL [R1+0x530], R3 ;  /* 0x0005300301007387 */ /* 0x000fe80000100800 */
        /* <DEDUP_REMOVED lines=11> */
[----:B------:R1:W-:Y:S04]  /*9bf0*/  STL [R1+0x460], R12 ;  /* 0x0004600c01007387 */ /* 0x0003e80000100800 */
[----:B------:R-:W-:Y:S04]  /*9c00*/  STL.64 [R1+0x438], R10 ;  /* 0x0004380a01007387 */ /* 0x000fe80000100a00 */
[----:B------:R-:W-:Y:S04]  /*9c10*/  STL.64 [R1+0x430], R8 ;  /* 0x0004300801007387 */ /* 0x000fe80000100a00 */
[----:B------:R-:W-:Y:S04]  /*9c20*/  STL [R1+0x428], R7 ;  /* 0x0004280701007387 */ /* 0x000fe80000100800 */
[----:B------:R3:W-:Y:S04]  /*9c30*/  STL.64 [R1+0x420], R4 ;  /* 0x0004200401007387 */ /* 0x0007e80000100a00 */
[----:B------:R4:W-:Y:S04]  /*9c40*/  STL [R1+0x534], R2 ;  /* 0x0005340201007387 */ /* 0x0009e80000100800 */
[----:B0-----:R-:W4:Y:S04]  /*9c50*/  LDL.LU.64 R216, [R1+0x20] ;  /* 0x0000200001d87983 */ /* 0x001f280000300a00 */
[----:B------:R-:W4:Y:S04]  /*9c60*/  LDL.LU.64 R218, [R1+0x28] ;  /* 0x0000280001da7983 */ /* 0x000f280000300a00 */
[----:B------:R-:W4:Y:S04]  /*9c70*/  LDL.LU.64 R220, [R1+0x30] ;  /* 0x0000300001dc7983 */ /* 0x000f280000300a00 */
[----:B------:R-:W4:Y:S04]  /*9c80*/  LDL.LU.64 R222, [R1+0x38] ;  /* 0x0000380001de7983 */ /* 0x000f280000300a00 */
[----:B-1----:R-:W4:Y:S04]  /*9c90*/  LDL.LU.64 R12, [R1+0x60] ;  /* 0x00006000010c7983 */ /* 0x002f280000300a00 */
[----:B------:R-:W4:Y:S04]  /*9ca0*/  LDL.LU.64 R14, [R1+0x68] ;  /* 0x00006800010e7983 */ /* 0x000f280000300a00 */
[----:B------:R-:W4:Y:S04]  /*9cb0*/  LDL.LU.64 R16, [R1+0x70] ;  /* 0x0000700001107983 */ /* 0x000f280000300a00 */
[----:B------:R-:W4:Y:S01]  /*9cc0*/  LDL.LU.64 R18, [R1+0x78] ;  /* 0x0000780001127983 */ /* 0x000f220000300a00 */
[----:B------:R-:W-:Y:S01]  /*9cd0*/  UIADD3 UR6, UR6, 0x18100, URZ ;  /* 0x0001810006067890 */ /* 0x000fe2000fffe03f */
[----:B-----5:R-:W-:Y:S01]  /*9ce0*/  R2UR UR7, R0 ;  /* 0x00000000000772ca */ /* 0x020fe200000e0000 */
[----:B------:R-:W-:Y:S01]  /*9cf0*/  UISETP.NE.AND UP0, UPT, UR4, URZ, UPT ;  /* 0x0000003f0400728c */ /* 0x000fe2000bf05270 */
[----:B---3--:R-:W3:Y:S01]  /*9d00*/  LDL.LU.64 R4, [R1+0x40] ;  /* 0x0000400001047983 */ /* 0x008ee20000300a00 */
[----:B------:R-:W-:-:S02]  /*9d10*/  USHF.R.U32.HI UR6, URZ, 0x4, UR6 ;  /* 0x000000043f067899 */ /* 0x000fc40008011606 */
[----:B------:R-:W-:Y:S02]  /*9d20*/  USEL UR5, UR5, URZ, !UP0 ;  /* 0x0000003f05057287 */ /* 0x000fe4000c000000 */
[----:B------:R-:W-:Y:S02]  /*9d30*/  ULOP3.LUT UR4, UR6, 0x3fff, URZ, 0xc0, !UPT ;  /* 0x00003fff06047892 */ /* 0x000fe4000f8ec03f */
[----:B------:R-:W-:Y:S02]  /*9d40*/  UISETP.NE.U32.AND UP0, UPT, UR5, URZ, UPT ;  /* 0x0000003f0500728c */ /* 0x000fe4000bf05070 */
[----:B------:R-:W-:-:S04]  /*9d50*/  ULOP3.LUT UR4, UR4, 0x10000, URZ, 0xfc, !UPT ;  /* 0x0001000004047892 */ /* 0x000fc8000f8efc3f */
[----:B------:R-:W-:Y:S01]  /*9d60*/  UIMAD UR4, UR7, 0x780, UR4 ;  /* 0x00000780070478a4 */ /* 0x000fe2000f8e0204 */
[----:B------:R-:W-:Y:S01]  /*9d70*/  UMOV UR9, 0x40000040 ;  /* 0x4000004000097882 */ /* 0x000fe20000000000 */
[----:B------:R-:W-:-:S05]  /*9d80*/  UMOV UR11, 0x40000040 ;  /* 0x40000040000b7882 */ /* 0x000fca0000000000 */
[----:B------:R-:W-:Y:S01]  /*9d90*/  UMOV UR10, UR4 ;  /* 0x00000004000a7c82 */ /* 0x000fe20008000000 */
[----:B------:R-:W-:Y:S01]  /*9da0*/  UMOV UR17, UR9 ;  /* 0x0000000900117c82 */ /* 0x000fe20008000000 */
[----:B------:R-:W-:Y:S01]  /*9db0*/  UMOV UR19, 0x40000040 ;  /* 0x4000004000137882 */ /* 0x000fe20000000000 */
[----:B------:R-:W-:Y:S01]  /*9dc0*/  UIADD3 UR12, UR4, 0x100, URZ ;  /* 0x00000100040c7890 */ /* 0x000fe2000fffe03f */
[----:B------:R-:W-:Y:S01]  /*9dd0*/  UMOV UR15, UR19 ;  /* 0x00000013000f7c82 */ /* 0x000fe20008000000 */
[----:B--2---:R-:W-:Y:S01]  /*9de0*/  R2UR UR8, R6 ;  /* 0x00000000060872ca */ /* 0x004fe200000e0000 */
[----:B----4-:R-:W-:-:S12]  /*9df0*/  WARPGROUP.ARRIVE ;  /* 0x00000000000079c5 */ /* 0x010fd80000000000 */
[----:B------:R-:W-:Y:S01]  /*9e00*/  ULOP3.LUT UR6, UR8, 0x10000, URZ, 0xfc, !UPT ;  /* 0x0001000008067892 */ /* 0x000fe2000f8efc3f */
[----:B------:R-:W2:Y:S03]  /*9e10*/  LDL.LU.64 R6, [R1+0x48] ;  /* 0x0000480001067983 */ /* 0x000ea60000300a00 */
[----:B------:R-:W-:Y:S01]  /*9e20*/  ULEA UR6, UR7, UR6, 0xb ;  /* 0x0000000607067291 */ /* 0x000fe2000f8e583f */
[----:B------:R-:W4:Y:S06]  /*9e30*/  LDL.LU.64 R8, [R1+0x50] ;  /* 0x0000500001087983 */ /* 0x000f2c0000300a00 */
[----:B------:R-:W-:Y:S01]  /*9e40*/  UMOV UR8, UR6 ;  /* 0x0000000600087c82 */ /* 0x000fe20008000000 */
[----:B------:R-:W-:Y:S01]  /*9e50*/  UIADD3 UR7, UR4, 0x80, URZ ;  /* 0x0000008004077890 */ /* 0x000fe2000fffe03f */
[----:B------:R-:W-:Y:S01]  /*9e60*/  QGMMA.64x16x32.F32.E4M3.E4M3 R12, gdesc[UR8], R12, UP0, gsb0 ;  /* 0x00200000080c79f3 */ /* 0x000fe2000b80080c */
[----:B------:R-:W-:Y:S01]  /*9e70*/  UMOV UR16, UR8 ;  /* 0x0000000800107c82 */ /* 0x000fe20008000000 */
[----:B------:R-:W-:Y:S01]  /*9e80*/  UIADD3 UR38, UR4, 0x180, URZ ;  /* 0x0000018004267890 */ /* 0x000fe2000fffe03f */
[----:B------:R-:W3:Y:S03]  /*9e90*/  LDL.LU.64 R10, [R1+0x58] ;  /* 0x00005800010a7983 */ /* 0x000ee60000300a00 */
[----:B------:R-:W-:Y:S01]  /*9ea0*/  UMOV UR18, UR7 ;  /* 0x0000000700127c82 */ /* 0x000fe20008000000 */
[----:B------:R-:W-:-:S02]  /*9eb0*/  WARPGROUP.DEPBAR.LE gsb0, 0x0 ;  /* 0x00008000000079c5 */ /* 0x000fc40000010000 */
[----:B------:R-:W-:-:S06]  /*9ec0*/  WARPGROUP.ARRIVE ;  /* 0x00000000000079c5 */ /* 0x000fcc0000000000 */
[----:B------:R-:W-:Y:S01]  /*9ed0*/  QGMMA.64x16x32.F32.E4M3.E4M3 R216, gdesc[UR16], R216, UP0, gsb0 ;  /* 0x0020000010d879f3 */ /* 0x000fe2000b8008d8 */
[----:B------:R-:W-:Y:S01]  /*9ee0*/  UMOV UR14, UR18 ;  /* 0x00000012000e7c82 */ /* 0x000fe20008000000 */
[----:B------:R-:W-:Y:S01]  /*9ef0*/  UMOV UR16, UR8 ;  /* 0x0000000800107c82 */ /* 0x000fe20008000000 */
[----:B------:R-:W-:Y:S01]  /*9f00*/  UMOV UR17, UR9 ;  /* 0x0000000900117c82 */ /* 0x000fe20008000000 */
[----:B------:R-:W-:Y:S01]  /*9f10*/  UMOV UR18, UR12 ;  /* 0x0000000c00127c82 */ /* 0x000fe20008000000 */
[----:B------:R-:W-:Y:S01]  /*9f20*/  UMOV UR19, 0x40000040 ;  /* 0x4000004000137882 */ /* 0x000fe20000000000 */
[----:B------:R-:W-:Y:S02]  /*9f30*/  WARPGROUP.DEPBAR.LE gsb0, 0x0 ;  /* 0x00008000000079c5 */ /* 0x000fe40000010000 */
[----:B------:R-:W-:-:S06]  /*9f40*/  WARPGROUP.ARRIVE ;  /* 0x00000000000079c5 */ /* 0x000fcc0000000000 */
[----:B------:R-:W-:Y:S01]  /*9f50*/  QGMMA.64x16x32.F32.E4M3.E4M3 R224, gdesc[UR16], R224, UP0, gsb0 ;  /* 0x0020000010e079f3 */ /* 0x000fe2000b8008e0 */
[----:B------:R-:W-:Y:S01]  /*9f60*/  UMOV UR36, UR8 ;  /* 0x0000000800247c82 */ /* 0x000fe20008000000 */
[----:B------:R-:W-:Y:S01]  /*9f70*/  UMOV UR37, UR9 ;  /* 0x0000000900257c82 */ /* 0x000fe20008000000 */
[----:B------:R-:W-:Y:S01]  /*9f80*/  UMOV UR39, 0x40000040 ;  /* 0x4000004000277882 */ /* 0x000fe20000000000 */
[----:B------:R-:W-:Y:S02]  /*9f90*/  WARPGROUP.DEPBAR.LE gsb0, 0x0 ;  /* 0x00008000000079c5 */ /* 0x000fe40000010000 */
[----:B------:R-:W-:-:S06]  /*9fa0*/  WARPGROUP.ARRIVE ;  /* 0x00000000000079c5 */ /* 0x000fcc0000000000 */
[----:B------:R-:W-:Y:S01]  /*9fb0*/  QGMMA.64x16x32.F32.E4M3.E4M3 R208, gdesc[UR36], R208, UP0, gsb0 ;  /* 0x0020000024d079f3 */ /* 0x000fe2000b8008d0 */
[----:B------:R-:W-:Y:S01]  /*9fc0*/  UIADD3 UR30, UR4, 0x200, URZ ;  /* 0x00000200041e7890 */ /* 0x000fe2000fffe03f */
        /* <DEDUP_REMOVED lines=13> */
[----:B------:R-:W-:Y:S01]  /*a0a0*/  UMOV UR28, UR14 ;  /* 0x0000000e001c7c82 */ /* 0x000fe20008000000 */
[----:B------:R-:W-:Y:S01]  /*a0b0*/  UIADD3 UR14, UR4, 0x300, URZ ;  /* 0x00000300040e7890 */ /* 0x000fe2000fffe03f */
[----:B------:R-:W-:Y:S01]  /*a0c0*/  UMOV UR12, UR18 ;  /* 0x00000012000c7c82 */ /* 0x000fe20008000000 */
[----:B------:R-:W-:Y:S01]  /*a0d0*/  UMOV UR13, UR19 ;  /* 0x00000013000d7c82 */ /* 0x000fe20008000000 */
[----:B------:R-:W-:Y:S01]  /*a0e0*/  UMOV UR36, UR12 ;  /* 0x0000000c00247c82 */ /* 0x000fe20008000000 */
[----:B------:R-:W-:Y:S01]  /*a0f0*/  UMOV UR37, UR13 ;  /* 0x0000000d00257c82 */ /* 0x000fe20008000000 */
[----:B------:R-:W-:Y:S01]  /*a100*/  UMOV UR29, UR15 ;  /* 0x0000000f001d7c82 */ /* 0x000fe20008000000 */
[----:B------:R-:W-:Y:S01]  /*a110*/  UMOV UR12, UR8 ;  /* 0x00000008000c7c82 */ /* 0x000fe20008000000 */
[----:B------:R-:W-:Y:S01]  /*a120*/  UMOV UR13, UR9 ;  /* 0x00000009000d7c82 */ /* 0x000fe20008000000 */
[----:B------:R-:W-:Y:S01]  /*a130*/  UMOV UR15, 0x40000040 ;  /* 0x40000040000f7882 */ /* 0x000fe20000000000 */
[----:B------:R-:W-:-:S02]  /*a140*/  WARPGROUP.DEPBAR.LE gsb0, 0x0 ;  /* 0x00008000000079c5 */ /* 0x000fc40000010000 */
        /* <DEDUP_REMOVED lines=59> */
[----:B------:R-:W-:-:S06]  /*a500*/  UMOV UR17, 0x40000040 ;  /* 0x4000004000117882 */ /* 0x000fcc0000000000 */
[----:B------:R-:W-:Y:S01]  /*a510*/  UMOV UR16, UR5 ;  /* 0x0000000500107c82 */ /* 0x000fe20008000000 */
[----:B------:R-:W-:Y:S02]  /*a520*/  WARPGROUP.DEPBAR.LE gsb0, 0x0 ;  /* 0x00008000000079c5 */ /* 0x000fe40000010000 */
[----:B------:R-:W-:-:S06]  /*a530*/  WARPGROUP.ARRIVE ;  /* 0x00000000000079c5 */ /* 0x000fcc0000000000 */
[----:B------:R-:W-:Y:S01]  /*a540*/  QGMMA.64x16x32.F32.E4M3.E4M3 R24, gdesc[UR16], R24, UP0, gsb0 ;  /* 0x00200000101879f3 */ /* 0x000fe2000b800818 */
[----:B------:R-:W-:Y:S01]  /*a550*/  UMOV UR18, UR58 ;  /* 0x0000003a00127c82 */ /* 0x000fe20008000000 */
        /* <DEDUP_REMOVED lines=21> */
[----:B------:R-:W-:Y:S01]  /*a6b0*/  UMOV UR34, UR50 ;  /* 0x0000003200227c82 */ /* 0x000fe20008000000 */
[----:B------:R-:W-:Y:S01]  /*a6c0*/  UMOV UR35, UR51 ;  /* 0x0000003300237c82 */ /* 0x000fe20008000000 */
[----:B------:R-:W-:Y:S02]  /*a6d0*/  WARPGROUP.DEPBAR.LE gsb0, 0x0 ;  /* 0x00008000000079c5 */ /* 0x000fe40000010000 */
[----:B------:R-:W-:-:S06]  /*a6e0*/  WARPGROUP.ARRIVE ;  /* 0x00000000000079c5 */ /* 0x000fcc0000000000 */
[----:B------:R-:W-:Y:S01]  /*a6f0*/  QGMMA.64x16x32.F32.E4M3.E4M3 R104, gdesc[UR32], R104, UP0, gsb0 ;  /* 0x00200000206879f3 */ /* 0x000fe2000b800868 */
[----:B------:R-:W-:Y:S01]  /*a700*/  UMOV UR24, UR16 ;  /* 0x0000001000187c82 */ /* 0x000fe20008000000 */
[----:B------:R-:W-:Y:S01]  /*a710*/  UMOV UR25, UR17 ;  /* 0x0000001100197c82 */ /* 0x000fe20008000000 */
[----:B---3--:R-:W-:Y:S01]  /*a720*/  STL.64 [R1+0x578], R10 ;  /* 0x0005780a01007387 */ /* 0x008fe20000100a00 */
[----:B------:R-:W-:Y:S02]  /*a730*/  WARPGROUP.DEPBAR.LE gsb0, 0x0 ;  /* 0x00008000000079c5 */ /* 0x000fe40000010000 */
[----:B------:R-:W-:-:S06]  /*a740*/  WARPGROUP.ARRIVE ;  /* 0x00000000000079c5 */ /* 0x000fcc0000000000 */
[----:B------:R-:W-:Y:S01]  /*a750*/  QGMMA.64x16x32.F32.E4M3.E4M3 R120, gdesc[UR24], R120, UP0, gsb0 ;  /* 0x00200000187879f3 */ /* 0x000fe2000b800878 */
[----:B----4-:R0:W-:Y:S01]  /*a760*/  STL.64 [R1+0x570], R8 ;  /* 0x0005700801007387 */ /* 0x0101e20000100a00 */
[----:B------:R-:W-:-:S03]  /*a770*/  IMAD.MOV.U32 R2, RZ, RZ, R222 ;  /* 0x000000ffff027224 */ /* 0x000fc600078e00de */
[----:B--2---:R1:W-:Y:S01]  /*a780*/  STL.64 [R1+0x568], R6 ;  /* 0x0005680601007387 */ /* 0x0043e20000100a00 */
[----:B------:R-:W-:-:S03]  /*a790*/  IMAD.MOV.U32 R3, RZ, RZ, R221 ;  /* 0x000000ffff037224 */ /* 0x000fc600078e00dd */
[----:B------:R2:W-:Y:S04]  /*a7a0*/  STL.64 [R1+0x560], R4 ;  /* 0x0005600401007387 */ /* 0x0005e80000100a00 */
[----:B------:R3:W-:Y:S01]  /*a7b0*/  STL [R1+0x538], R0 ;  /* 0x0005380001007387 */ /* 0x0007e20000100800 */
[----:B0-----:R-:W-:Y:S02]  /*a7c0*/  IMAD.MOV.U32 R8, RZ, RZ, R216 ;  /* 0x000000ffff087224 */ /* 0x001fe400078e00d8 */
[----:B-1----:R-:W-:Y:S02]  /*a7d0*/  IMAD.MOV.U32 R6, RZ, RZ, R218 ;  /* 0x000000ffff067224 */ /* 0x002fe400078e00da */
[----:B------:R-:W-:Y:S02]  /*a7e0*/  IMAD.MOV.U32 R7, RZ, RZ, R217 ;  /* 0x000000ffff077224 */ /* 0x000fe400078e00d9 */
[----:B--2---:R-:W-:-:S02]  /*a7f0*/  IMAD.MOV.U32 R4, RZ, RZ, R220 ;  /* 0x000000ffff047224 */ /* 0x004fc400078e00dc */
[----:B---3--:R-:W-:Y:S02]  /*a800*/  IMAD.MOV.U32 R0, RZ, RZ, R223 ;  /* 0x000000ffff007224 */ /* 0x008fe400078e00df */
[----:B------:R-:W2:Y:S01]  /*a810*/  LDL.LU.64 R222, [R1+0x598] ;  /* 0x0005980001de7983 */ /* 0x000ea20000300a00 */
[----:B------:R-:W-:-:S03]  /*a820*/  IMAD.MOV.U32 R5, RZ, RZ, R219 ;  /* 0x000000ffff057224 */ /* 0x000fc600078e00db */
[----:B------:R-:W2:Y:S04]  /*a830*/  LDL.LU.64 R220, [R1+0x590] ;  /* 0x0005900001dc7983 */ /* 0x000ea80000300a00 */
[----:B------:R-:W2:Y:S04]  /*a840*/  LDL.LU.64 R218, [R1+0x588] ;  /* 0x0005880001da7983 */ /* 0x000ea80000300a00 */
[----:B------:R-:W2:Y:S01]  /*a850*/  LDL.LU.64 R216, [R1+0x580] ;  /* 0x0005800001d87983 */ /* 0x000ea20000300a00 */
[----:B------:R-:W-:Y:S01]  /*a860*/  UMOV UR18, UR46 ;  /* 0x0000002e00127c82 */ /* 0x000fe20008000000 */
[----:B------:R-:W-:Y:S01]  /*a870*/  UMOV UR19, UR47 ;  /* 0x0000002f00137c82 */ /* 0x000fe20008000000 */
[----:B------:R-:W-:-:S02]  /*a880*/  WARPGROUP.DEPBAR.LE gsb0, 0x0 ;  /* 0x00008000000079c5 */ /* 0x000fc40000010000 */
[----:B------:R-:W-:-:S06]  /*a890*/  WARPGROUP.ARRIVE ;  /* 0x00000000000079c5 */ /* 0x000fcc0000000000 */
[----:B------:R-:W-:Y:S01]  /*a8a0*/  QGMMA.64x16x32.F32.E4M3.E4M3 R136, gdesc[UR16], R136, UP0, gsb0 ;  /* 0x00200000108879f3 */ /* 0x000fe2000b800888 */
[----:B------:R-:W-:Y:S04]  /*a8b0*/  STL.64 [R1+0x558], R234 ;  /* 0x000558ea01007387 */ /* 0x000fe80000100a00 */
[----:B------:R0:W-:Y:S04]  /*a8c0*/  STL.64 [R1+0x550], R232 ;  /* 0x000550e801007387 */ /* 0x0001e80000100a00 */
[----:B------:R1:W-:Y:S04]  /*a8d0*/  STL.64 [R1+0x548], R230 ;  /* 0x000548e601007387 */ /* 0x0003e80000100a00 */
[----:B------:R3:W-:Y:S01]  /*a8e0*/  STL.64 [R1+0x540], R228 ;  /* 0x000540e401007387 */ /* 0x0007e20000100a00 */
[----:B0-----:R-:W-:-:S02]  /*a8f0*/  IMAD.MOV.U32 R232, RZ, RZ, R4 ;  /* 0x000000ffffe87224 */ /* 0x001fc400078e0004 */
[----:B-1----:R-:W-:Y:S02]  /*a900*/  IMAD.MOV.U32 R231, RZ, RZ, R5 ;  /* 0x000000ffffe77224 */ /* 0x002fe400078e0005 */
[----:B------:R-:W-:Y:S01]  /*a910*/  IMAD.MOV.U32 R230, RZ, RZ, R6 ;  /* 0x000000ffffe67224 */ /* 0x000fe200078e0006 */
[----:B------:R-:W4:Y:S01]  /*a920*/  LDL.LU.64 R4, [R1] ;  /* 0x0000000001047983 */ /* 0x000f220000300a00 */
[----:B---3--:R-:W-:Y:S02]  /*a930*/  IMAD.MOV.U32 R229, RZ, RZ, R7 ;  /* 0x000000ffffe57224 */ /* 0x008fe400078e0007 */
[----:B------:R-:W-:Y:S01]  /*a940*/  IMAD.MOV.U32 R228, RZ, RZ, R8 ;  /* 0x000000ffffe47224 */ /* 0x000fe200078e0008 */
[----:B------:R-:W4:Y:S04]  /*a950*/  LDL.LU.64 R6, [R1+0x8] ;  /* 0x0000080001067983 */ /* 0x000f280000300a00 */
[----:B------:R-:W4:Y:S04]  /*a960*/  LDL.LU.64 R8, [R1+0x10] ;  /* 0x0000100001087983 */ /* 0x000f280000300a00 */
[----:B------:R-:W4:Y:S01]  /*a970*/  LDL.LU.64 R10, [R1+0x18] ;  /* 0x00001800010a7983 */ /* 0x000f220000300a00 */
[----:B------:R-:W-:Y:S01]  /*a980*/  UMOV UR12, UR16 ;  /* 0x00000010000c7c82 */ /* 0x000fe20008000000 */
        /* <DEDUP_REMOVED lines=30> */
[----:B--2---:R-:W-:-:S06]  /*ab70*/  WARPGROUP.ARRIVE ;  /* 0x00000000000079c5 */ /* 0x004fcc0000000000 */
[----:B------:R-:W-:Y:S01]  /*ab80*/  QGMMA.64x16x32.F32.E4M3.E4M3 R216, gdesc[UR44], R216, UP0, gsb0 ;  /* 0x002000002cd879f3 */ /* 0x000fe2000b8008d8 */
[----:B------:R-:W-:Y:S01]  /*ab90*/  UMOV UR48, UR16 ;  /* 0x0000001000307c82 */ /* 0x000fe20008000000 */
[----:B------:R-:W-:Y:S01]  /*aba0*/  UMOV UR49, UR17 ;  /* 0x0000001100317c82 */ /* 0x000fe20008000000 */
[----:B------:R-:W-:Y:S01]  /*abb0*/  UMOV UR50, UR58 ;  /* 0x0000003a00327c82 */ /* 0x000fe20008000000 */
[----:B------:R-:W-:Y:S01]  /*abc0*/  UMOV UR51, UR59 ;  /* 0x0000003b00337c82 */ /* 0x000fe20008000000 */
[----:B------:R-:W-:Y:S02]  /*abd0*/  WARPGROUP.DEPBAR.LE gsb0, 0x0 ;  /* 0x00008000000079c5 */ /* 0x000fe40000010000 */
[----:B----4-:R-:W-:-:S06]  /*abe0*/  WARPGROUP.ARRIVE ;  /* 0x00000000000079c5 */ /* 0x010fcc0000000000 */
[----:B------:R-:W-:Y:S01]  /*abf0*/  QGMMA.64x16x32.F32.E4M3.E4M3 R4, gdesc[UR48], R4, UP0, gsb0 ;  /* 0x00200000300479f3 */ /* 0x000fe2000b800804 */
[----:B------:R-:W-:Y:S02]  /*ac00*/  IMAD.MOV.U32 R233, RZ, RZ, R3 ;  /* 0x000000ffffe97224 */ /* 0x000fe400078e0003 */
[----:B------:R-:W-:Y:S02]  /*ac10*/  IMAD.MOV.U32 R234, RZ, RZ, R2 ;  /* 0x000000ffffea7224 */ /* 0x000fe400078e0002 */
[----:B------:R-:W-:Y:S01]  /*ac20*/  IMAD.MOV.U32 R235, RZ, RZ, R0 ;  /* 0x000000ffffeb7224 */ /* 0x000fe200078e0000 */
[----:B------:R-:W-:Y:S02]  /*ac30*/  WARPGROUP.DEPBAR.LE gsb0, 0x0 ;  /* 0x00008000000079c5 */ /* 0x000fe40000010000 */
[----:B------:R-:W-:Y:S01]  /*ac40*/  IMAD.MOV.U32 R21, RZ, RZ, R10 ;  /* 0x000000ffff157224 */ /* 0x000fe200078e000a */
[----:B------:R0:W-:Y:S01]  /*ac50*/  STL [R1], R4 ;  /* 0x0000000401007387 */ /* 0x0001e20000100800 */
[----:B------:R-:W-:-:S02]  /*ac60*/  IMAD.MOV.U32 R20, RZ, RZ, R11 ;  /* 0x000000ffff147224 */ /* 0x000fc400078e000b */
[----:B------:R-:W-:Y:S01]  /*ac70*/  IMAD.MOV.U32 R23, RZ, RZ, R8 ;  /* 0x000000ffff177224 */ /* 0x000fe200078e0008 */
[----:B------:R-:W2:Y:S01]  /*ac80*/  LDL.LU.64 R10, [R1+0x578] ;  /* 0x00057800010a7983 */ /* 0x000ea20000300a00 */
[----:B------:R-:W-:Y:S02]  /*ac90*/  IMAD.MOV.U32 R22, RZ, RZ, R9 ;  /* 0x000000ffff167224 */ /* 0x000fe400078e0009 */
[----:B------:R-:W-:Y:S01]  /*aca0*/  IMAD.MOV.U32 R2, RZ, RZ, R6 ;  /* 0x000000ffff027224 */ /* 0x000fe200078e0006 */
[----:B------:R-:W2:Y:S01]  /*acb0*/  LDL.LU.64 R8, [R1+0x570] ;  /* 0x0005700001087983 */ /* 0x000ea20000300a00 */
[----:B------:R-:W-:Y:S02]  /*acc0*/  IMAD.MOV.U32 R3, RZ, RZ, R7 ;  /* 0x000000ffff037224 */ /* 0x000fe400078e0007 */
[----:B------:R-:W-:Y:S01]  /*acd0*/  IMAD.MOV.U32 R0, RZ, RZ, R5 ;  /* 0x000000ffff007224 */ /* 0x000fe200078e0005 */
[----:B------:R-:W2:Y:S04]  /*ace0*/  LDL.LU.64 R6, [R1+0x568] ;  /* 0x0005680001067983 */ /* 0x000ea80000300a00 */
[----:B0-----:R-:W2:Y:S01]  /*acf0*/  LDL.LU.64 R4, [R1+0x560] ;  /* 0x0005600001047983 */ /* 0x001ea20000300a00 */
[----:B------:R-:W-:Y:S01]  /*ad00*/  UMOV UR52, UR16 ;  /* 0x0000001000347c82 */ /* 0x000fe20008000000 */
[----:B------:R-:W-:Y:S01]  /*ad10*/  UMOV UR53, UR17 ;  /* 0x0000001100357c82 */ /* 0x000fe20008000000 */
[----:B------:R-:W-:Y:S01]  /*ad20*/  UMOV UR54, UR10 ;  /* 0x0000000a00367c82 */ /* 0x000fe20008000000 */
[----:B------:R-:W-:Y:S01]  /*ad30*/  UMOV UR55, UR11 ;  /* 0x0000000b00377c82 */ /* 0x000fe20008000000 */
[----:B------:R-:W-:-:S02]  /*ad40*/  UIADD3 UR7, UR6, 0x2, URZ ;  /* 0x0000000206077890 */ /* 0x000fc4000fffe03f */
[----:B------:R-:W-:Y:S01]  /*ad50*/  UIADD3 UR5, UR4, 0x2, URZ ;  /* 0x0000000204057890 */ /* 0x000fe2000fffe03f */
[----:B------:R-:W-:Y:S01]  /*ad60*/  UMOV UR9, 0x40000040 ;  /* 0x4000004000097882 */ /* 0x000fe20000000000 */
[----:B------:R-:W-:-:S03]  /*ad70*/  UMOV UR11, 0x40000040 ;  /* 0x40000040000b7882 */ /* 0x000fc60000000000 */
[----:B------:R-:W-:Y:S02]  /*ad80*/  UMOV UR8, UR7 ;  /* 0x0000000700087c82 */ /* 0x000fe40008000000 */
[----:B------:R-:W-:Y:S01]  /*ad90*/  UMOV UR10, UR5 ;  /* 0x00000005000a7c82 */ /* 0x000fe20008000000 */
[----:B------:R-:W-:Y:S01]  /*ada0*/  UIADD3 UR7, UR4, 0x82, URZ ;  /* 0x0000008204077890 */ /* 0x000fe2000fffe03f */
[----:B--2---:R-:W-:-:S06]  /*adb0*/  WARPGROUP.ARRIVE ;  /* 0x00000000000079c5 */ /* 0x004fcc0000000000 */
[----:B------:R-:W-:Y:S03]  /*adc0*/  QGMMA.64x16x32.F32.E4M3.E4M3 R4, gdesc[UR52], R4, UP0, gsb0 ;  /* 0x00200000340479f3 */ /* 0x000fe6000b800804 */
[----:B------:R-:W-:Y:S02]  /*add0*/  WARPGROUP.DEPBAR.LE gsb0, 0x0 ;  /* 0x00008000000079c5 */ /* 0x000fe40000010000 */
[----:B------:R-:W-:-:S06]  /*ade0*/  WARPGROUP.ARRIVE ;  /* 0x00000000000079c5 */ /* 0x000fcc0000000000 */
[----:B------:R-:W-:Y:S01]  /*adf0*/  QGMMA.64x16x32.F32.E4M3.E4M3 R12, gdesc[UR8], R12, gsb0 ;  /* 0x00200000080c79f3 */ /* 0x000fe2000800080c */
[----:B------:R-:W-:Y:S01]  /*ae00*/  UMOV UR52, UR8 ;  /* 0x0000000800347c82 */ /* 0x000fe20008000000 */
[----:B------:R-:W-:Y:S01]  /*ae10*/  UMOV UR53, UR9 ;  /* 0x0000000900357c82 */ /* 0x000fe20008000000 */
[----:B------:R-:W-:Y:S01]  /*ae20*/  UMOV UR54, UR7 ;  /* 0x0000000700367c82 */ /* 0x000fe20008000000 */
[----:B------:R-:W-:Y:S01]  /*ae30*/  UMOV UR55, 0x40000040 ;  /* 0x4000004000377882 */ /* 0x000fe20000000000 */
[----:B------:R-:W-:Y:S02]  /*ae40*/  WARPGROUP.DEPBAR.LE gsb0, 0x0 ;  /* 0x00008000000079c5 */ /* 0x000fe40000010000 */
[----:B------:R-:W-:-:S06]  /*ae50*/  WARPGROUP.ARRIVE ;  /* 0x00000000000079c5 */ /* 0x000fcc0000000000 */
[----:B------:R-:W-:Y:S03]  /*ae60*/  QGMMA.64x16x32.F32.E4M3.E4M3 R228, gdesc[UR52], R228, gsb0 ;  /* 0x0020000034e479f3 */ /* 0x000fe600080008e4 */
[----:B------:R-:W-:Y:S02]  /*ae70*/  WARPGROUP.DEPBAR.LE gsb0, 0x0 ;  /* 0x00008000000079c5 */ /* 0x000fe40000010000 */
[----:B------:R-:W-:Y:S04]  /*ae80*/  STL.64 [R1+0x20], R228 ;  /* 0x000020e401007387 */ /* 0x000fe80000100a00 */
[----:B------:R-:W-:Y:S04]  /*ae90*/  STL.64 [R1+0x28], R230 ;  /* 0x000028e601007387 */ /* 0x000fe80000100a00 */
[----:B------:R-:W-:Y:S04]  /*aea0*/  STL.64 [R1+0x30], R232 ;  /* 0x000030e801007387 */ /* 0x000fe80000100a00 */
[----:B------:R0:W-:Y:S04]  /*aeb0*/  STL.64 [R1+0x38], R234 ;  /* 0x000038ea01007387 */ /* 0x0001e80000100a00 */
[----:B0-----:R-:W2:Y:S04]  /*aec0*/  LDL.LU.64 R234, [R1+0x558] ;  /* 0x0005580001ea7983 */ /* 0x001ea80000300a00 */
[----:B------:R-:W3:Y:S04]  /*aed0*/  LDL.LU.64 R232, [R1+0x550] ;  /* 0x0005500001e87983 */ /* 0x000ee80000300a00 */
        /* <DEDUP_REMOVED lines=20> */
[----:B------:R-:W-:Y:S01]  /*b020*/  UMOV UR26, UR58 ;  /* 0x0000003a001a7c82 */ /* 0x000fe20008000000 */
[----:B------:R-:W-:Y:S01]  /*b030*/  UMOV UR27, UR59 ;  /* 0x0000003b001b7c82 */ /* 0x000fe20008000000 */
[----:B------:R-:W-:Y:S01]  /*b040*/  UMOV UR24, UR8 ;  /* 0x0000000800187c82 */ /* 0x000fe20008000000 */
[----:B------:R-:W-:Y:S01]  /*b050*/  UMOV UR25, UR9 ;  /* 0x0000000900197c82 */ /* 0x000fe20008000000 */
[----:B----4-:R-:W-:-:S06]  /*b060*/  WARPGROUP.ARRIVE ;  /* 0x00000000000079c5 */ /* 0x010fcc0000000000 */
[----:B------:R-:W-:Y:S03]  /*b070*/  QGMMA.64x16x32.F32.E4M3.E4M3 R224, gdesc[UR56], R224, gsb0 ;  /* 0x0020000038e079f3 */ /* 0x000fe600080008e0 */
[----:B------:R-:W-:Y:S02]  /*b080*/  WARPGROUP.DEPBAR.LE gsb0, 0x0 ;  /* 0x00008000000079c5 */ /* 0x000fe40000010000 */
[----:B------:R-:W-:-:S06]  /*b090*/  WARPGROUP.ARRIVE ;  /* 0x00000000000079c5 */ /* 0x000fcc0000000000 */
[----:B------:R-:W-:Y:S03]  /*b0a0*/  QGMMA.64x16x32.F32.E4M3.E4M3 R208, gdesc[UR12], R208, gsb0 ;  /* 0x002000000cd079f3 */ /* 0x000fe600080008d0 */
[----:B------:R-:W-:Y:S02]  /*b0b0*/  WARPGROUP.DEPBAR.LE gsb0, 0x0 ;  /* 0x00008000000079c5 */ /* 0x000fe40000010000 */
[----:B------:R-:W-:-:S06]  /*b0c0*/  WARPGROUP.ARRIVE ;  /* 0x00000000000079c5 */ /* 0x000fcc0000000000 */
[----:B------:R-:W-:Y:S03]  /*b0d0*/  QGMMA.64x16x32.F32.E4M3.E4M3 R192, gdesc[UR16], R192, gsb0 ;  /* 0x0020000010c079f3 */ /* 0x000fe600080008c0 */
[----:B------:R-:W-:Y:S02]  /*b0e0*/  WARPGROUP.DEPBAR.LE gsb0, 0x0 ;  /* 0x00008000000079c5 */ /* 0x000fe40000010000 */
[----:B------:R-:W-:-:S06]  /*b0f0*/  WARPGROUP.ARRIVE ;  /* 0x00000000000079c5 */ /* 0x000fcc0000000000 */
[----:B------:R-:W-:Y:S01]  /*b100*/  QGMMA.64x16x32.F32.E4M3.E4M3 R176, gdesc[UR20], R176, gsb0 ;  /* 0x0020000014b079f3 */ /* 0x000fe200080008b0 */
[----:B------:R-:W-:Y:S01]  /*b110*/  UMOV UR12, UR26 ;  /* 0x0000001a000c7c82 */ /* 0x000fe20008000000 */
[----:B------:R-:W-:Y:S01]  /*b120*/  UIADD3 UR26, UR4, 0x302, URZ ;  /* 0x00000302041a7890 */ /* 0x000fe2000fffe03f */
[----:B------:R-:W-:Y:S01]  /*b130*/  UMOV UR13, UR27 ;  /* 0x0000001b000d7c82 */ /* 0x000fe20008000000 */
[----:B------:R-:W-:Y:S01]  /*b140*/  UMOV UR27, 0x40000040 ;  /* 0x40000040001b7882 */ /* 0x000fe20000000000 */
[----:B------:R-:W-:Y:S02]  /*b150*/  WARPGROUP.DEPBAR.LE gsb0, 0x0 ;  /* 0x00008000000079c5 */ /* 0x000fe40000010000 */
[----:B------:R-:W-:-:S06]  /*b160*/  WARPGROUP.ARRIVE ;  /* 0x00000000000079c5 */ /* 0x000fcc0000000000 */
[----:B------:R-:W-:Y:S01]  /*b170*/  QGMMA.64x16x32.F32.E4M3.E4M3 R160, gdesc[UR24], R160, gsb0 ;  /* 0x0020000018a079f3 */ /* 0x000fe200080008a0 */
[----:B------:R-:W-:Y:S02]  /*b180*/  UMOV UR30, UR54 ;  /* 0x00000036001e7c82 */ /* 0x000fe40008000000 */
[----:B------:R-:W-:Y:S01]  /*b190*/  UMOV UR16, UR30 ;  /* 0x0000001e00107c82 */ /* 0x000fe20008000000 */
[----:B------:R-:W-:Y:S01]  /*b1a0*/  UIADD3 UR30, UR4, 0x382, URZ ;  /* 0x00000382041e7890 */ /* 0x000fe2000fffe03f */
[----:B------:R-:W-:Y:S01]  /*b1b0*/  UMOV UR31, UR55 ;  /* 0x00000037001f7c82 */ /* 0x000fe20008000000 */
[----:B------:R-:W-:Y:S01]  /*b1c0*/  UMOV UR28, UR8 ;  /* 0x00000008001c7c82 */ /* 0x000fe20008000000 */
[----:B------:R-:W-:Y:S01]  /*b1d0*/  UMOV UR17, UR31 ;  /* 0x0000001f00117c82 */ /* 0x000fe20008000000 */
[----:B------:R-:W-:Y:S01]  /*b1e0*/  UMOV UR29, UR9 ;  /* 0x00000009001d7c82 */ /* 0x000fe20008000000 */
[----:B------:R-:W-:Y:S01]  /*b1f0*/  UMOV UR31, 0x40000040 ;  /* 0x40000040001f7882 */ /* 0x000fe20000000000 */
[----:B------:R-:W-:-:S02]  /*b200*/  WARPGROUP.DEPBAR.LE gsb0, 0x0 ;  /* 0x00008000000079c5 */ /* 0x000fc40000010000 */
        /* <DEDUP_REMOVED lines=64> */
[----:B--2---:R-:W-:Y:S04]  /*b610*/  STL.64 [R1+0x4f8], R234 ;  /* 0x0004f8ea01007387 */ /* 0x004fe80000100a00 */
[----:B---3--:R-:W-:Y:S01]  /*b620*/  STL.64 [R1+0x4f0], R232 ;  /* 0x0004f0e801007387 */ /* 0x008fe20000100a00 */
[----:B------:R-:W-:Y:S02]  /*b630*/  WARPGROUP.DEPBAR.LE gsb0, 0x0 ;  /* 0x00008000000079c5 */ /* 0x000fe40000010000 */
[----:B------:R-:W-:-:S06]  /*b640*/  WARPGROUP.ARRIVE ;  /* 0x00000000000079c5 */ /* 0x000fcc0000000000 */
[----:B------:R-:W-:Y:S01]  /*b650*/  QGMMA.64x16x32.F32.E4M3.E4M3 R56, gdesc[UR48], R56, gsb0 ;  /* 0x00200000303879f3 */ /* 0x000fe20008000838 */
[----:B------:R-:W-:Y:S04]  /*b660*/  STL.64 [R1+0x4e8], R230 ;  /* 0x0004e8e601007387 */ /* 0x000fe80000100a00 */
[----:B------:R0:W-:Y:S04]  /*b670*/  STL.64 [R1+0x4e0], R228 ;  /* 0x0004e0e401007387 */ /* 0x0001e80000100a00 */
[----:B0-----:R-:W2:Y:S04]  /*b680*/  LDL.LU.64 R228, [R1+0x20] ;  /* 0x0000200001e47983 */ /* 0x001ea80000300a00 */
[----:B------:R-:W3:Y:S01]  /*b690*/  LDL.LU.64 R230, [R1+0x28] ;  /* 0x0000280001e67983 */ /* 0x000ee20000300a00 */
[----:B------:R-:W-:Y:S01]  /*b6a0*/  UMOV UR44, UR56 ;  /* 0x00000038002c7c82 */ /* 0x000fe20008000000 */
[----:B------:R-:W-:Y:S01]  /*b6b0*/  UMOV UR45, UR57 ;  /* 0x00000039002d7c82 */ /* 0x000fe20008000000 */
[----:B------:R-:W-:-:S02]  /*b6c0*/  WARPGROUP.DEPBAR.LE gsb0, 0x0 ;  /* 0x00008000000079c5 */ /* 0x000fc40000010000 */
        /* <DEDUP_REMOVED lines=24> */
[----:B---3--:R-:W-:Y:S04]  /*b850*/  STL.64 [R1+0x518], R230 ;  /* 0x000518e601007387 */ /* 0x008fe80000100a00 */
[----:B--2---:R-:W-:Y:S04]  /*b860*/  STL.64 [R1+0x510], R228 ;  /* 0x000510e401007387 */ /* 0x004fe80000100a00 */
[----:B------:R-:W-:Y:S04]  /*b870*/  STL.64 [R1+0x508], R226 ;  /* 0x000508e201007387 */ /* 0x000fe80000100a00 */
[----:B------:R0:W-:Y:S04]  /*b880*/  STL.64 [R1+0x500], R224 ;  /* 0x000500e001007387 */ /* 0x0001e80000100a00 */
[----:B0-----:R-:W2:Y:S01]  /*b890*/  LDL.LU R224, [R1] ;  /* 0x0000000001e07983 */ /* 0x001ea20000300800 */
        /* <DEDUP_REMOVED lines=29> */
[----:B------:R-:W-:Y:S01]  /*ba70*/  MOV R225, R0 ;  /* 0x0000000000e17202 */ /* 0x000fe20000000f00 */
[----:B------:R-:W-:Y:S02]  /*ba80*/  IMAD.MOV.U32 R226, RZ, RZ, R2 ;  /* 0x000000ffffe27224 */ /* 0x000fe400078e0002 */
[----:B------:R-:W-:Y:S02]  /*ba90*/  IMAD.MOV.U32 R227, RZ, RZ, R3 ;  /* 0x000000ffffe37224 */ /* 0x000fe400078e0003 */
[----:B------:R-:W-:Y:S02]  /*baa0*/  IMAD.MOV.U32 R228, RZ, RZ, R23 ;  /* 0x000000ffffe47224 */ /* 0x000fe400078e0017 */
[----:B------:R-:W-:Y:S02]  /*bab0*/  IMAD.MOV.U32 R229, RZ, RZ, R22 ;  /* 0x000000ffffe57224 */ /* 0x000fe400078e0016 */
[----:B------:R-:W-:-:S02]  /*bac0*/  IMAD.MOV.U32 R230, RZ, RZ, R21 ;  /* 0x000000ffffe67224 */ /* 0x000fc400078e0015 */
[----:B------:R-:W-:Y:S01]  /*bad0*/  IMAD.MOV.U32 R231, RZ, RZ, R20 ;  /* 0x000000ffffe77224 */ /* 0x000fe200078e0014 */
[----:B------:R-:W-:Y:S01]  /*bae0*/  UMOV UR12, UR56 ;  /* 0x00000038000c7c82 */ /* 0x000fe20008000000 */
[----:B------:R-:W-:Y:S01]  /*baf0*/  UMOV UR13, UR57 ;  /* 0x00000039000d7c82 */ /* 0x000fe20008000000 */
[----:B------:R-:W-:Y:S01]  /*bb00*/  UMOV UR14, UR8 ;  /* 0x00000008000e7c82 */ /* 0x000fe20008000000 */
[----:B------:R-:W-:Y:S01]  /*bb10*/  UMOV UR15, UR9 ;  /* 0x00000009000f7c82 */ /* 0x000fe20008000000 */
[----:B------:R0:W5:Y:S04]  /*bb20*/  LDL.LU R0, [R1+0x538] ;  /* 0x0005380001007983 */ /* 0x0001680000300800 */
[----:B------:R0:W5:Y:S04]  /*bb30*/  LDL.LU R2, [R1+0x534] ;  /* 0x0005340001027983 */ /* 0x0001680000300800 */
[----:B------:R-:W3:Y:S04]  /*bb40*/  LDL.LU R3, [R1+0x530] ;  /* 0x0005300001037983 */ /* 0x000ee80000300800 */
[----:B------:R0:W5:Y:S04]  /*bb50*/  LDL.LU R23, [R1+0x52c] ;  /* 0x00052c0001177983 */ /* 0x0001680000300800 */
[----:B------:R0:W5:Y:S04]  /*bb60*/  LDL.LU R22, [R1+0x528] ;  /* 0x0005280001167983 */ /* 0x0001680000300800 */
[----:B------:R0:W5:Y:S04]  /*bb70*/  LDL.LU R21, [R1+0x524] ;  /* 0x0005240001157983 */ /* 0x0001680000300800 */
[----:B------:R0:W5:Y:S04]  /*bb80*/  LDL.LU R20, [R1+0x520] ;  /* 0x0005200001147983 */ /* 0x0001680000300800 */
[----:B------:R-:W4:Y:S04]  /*bb90*/  LDL.LU.64 R232, [R1+0x30] ;  /* 0x0000300001e87983 */ /* 0x000f280000300a00 */
[----:B------:R-:W4:Y:S01]  /*bba0*/  LDL.LU.64 R234, [R1+0x38] ;  /* 0x0000380001ea7983 */ /* 0x000f220000300a00 */
[----:B------:R-:W-:-:S02]  /*bbb0*/  WARPGROUP.DEPBAR.LE gsb0, 0x0 ;  /* 0x00008000000079c5 */ /* 0x000fc40000010000 */
[----:B--2---:R-:W-:-:S06]  /*bbc0*/  WARPGROUP.ARRIVE ;  /* 0x00000000000079c5 */ /* 0x004fcc0000000000 */
[----:B------:R-:W-:Y:S03]  /*bbd0*/  QGMMA.64x16x32.F32.E4M3.E4M3 R224, gdesc[UR12], R224, gsb0 ;  /* 0x002000000ce079f3 */ /* 0x000fe600080008e0 */
[----:B------:R-:W-:Y:S02]  /*bbe0*/  WARPGROUP.DEPBAR.LE gsb0, 0x0 ;  /* 0x00008000000079c5 */ /* 0x000fe40000010000 */
[----:B------:R-:W-:Y:S04]  /*bbf0*/  STL.64 [R1], R224 ;  /* 0x000000e001007387 */ /* 0x000fe80000100a00 */
[----:B------:R-:W-:Y:S04]  /*bc00*/  STL.64 [R1+0x8], R226 ;  /* 0x000008e201007387 */ /* 0x000fe80000100a00 */
[----:B------:R-:W-:Y:S04]  /*bc10*/  STL.64 [R1+0x10], R228 ;  /* 0x000010e401007387 */ /* 0x000fe80000100a00 */
[----:B------:R1:W-:Y:S04]  /*bc20*/  STL.64 [R1+0x18], R230 ;  /* 0x000018e601007387 */ /* 0x0003e80000100a00 */
[----:B-1----:R-:W4:Y:S04]  /*bc30*/  LDL.LU.64 R230, [R1+0x518] ;  /* 0x0005180001e67983 */ /* 0x002f280000300a00 */
[----:B------:R-:W4:Y:S01]  /*bc40*/  LDL.LU.64 R228, [R1+0x510] ;  /* 0x0005100001e47983 */ /* 0x000f220000300a00 */
[----:B------:R-:W-:Y:S01]  /*bc50*/  WARPGROUP.ARRIVE ;  /* 0x00000000000079c5 */ /* 0x000fe20000000000 */
[----:B------:R-:W-:Y:S01]  /*bc60*/  UMOV UR8, UR56 ;  /* 0x0000003800087c82 */ /* 0x000fe20008000000 */
[----:B------:R-:W-:Y:S01]  /*bc70*/  UMOV UR9, UR57 ;  /* 0x0000003900097c82 */ /* 0x000fe20008000000 */
[----:B------:R-:W-:Y:S01]  /*bc80*/  UIADD3 UR7, UR6, 0x4, URZ ;  /* 0x0000000406077890 */ /* 0x000fe2000fffe03f */
[----:B------:R-:W2:Y:S02]  /*bc90*/  LDL.LU.64 R226, [R1+0x508] ;  /* 0x0005080001e27983 */ /* 0x000ea40000300a00 */
[----:B------:R-:W-:Y:S01]  /*bca0*/  QGMMA.64x16x32.F32.E4M3.E4M3 R4, gdesc[UR8], R4, gsb0 ;  /* 0x00200000080479f3 */ /* 0x000fe20008000804 */
[----:B------:R-:W-:Y:S01]  /*bcb0*/  UIADD3 UR58, UR4, 0x4, URZ ;  /* 0x00000004043a7890 */ /* 0x000fe2000fffe03f */
[----:B------:R-:W2:Y:S01]  /*bcc0*/  LDL.LU.64 R224, [R1+0x500] ;  /* 0x0005000001e07983 */ /* 0x000ea20000300a00 */
[----:B------:R-:W-:Y:S01]  /*bcd0*/  UMOV UR57, 0x40000040 ;  /* 0x4000004000397882 */ /* 0x000fe20000000000 */
        /* <DEDUP_REMOVED lines=8> */
[----:B------:R-:W-:-:S04]  /*bd60*/  UMOV UR19, 0x40000040 ;  /* 0x4000004000137882 */ /* 0x000fc80000000000 */
[----:B------:R-:W-:Y:S01]  /*bd70*/  UMOV UR18, UR8 ;  /* 0x0000000800127c82 */ /* 0x000fe20008000000 */
[----:B------:R-:W-:Y:S02]  /*bd80*/  WARPGROUP.DEPBAR.LE gsb0, 0x0 ;  /* 0x00008000000079c5 */ /* 0x000fe40000010000 */
[----:B------:R1:W-:Y:S04]  /*bd90*/  STL.64 [R1+0x4d8], R10 ;  /* 0x0004d80a01007387 */ /* 0x0003e80000100a00 */
[----:B------:R0:W-:Y:S04]  /*bda0*/  STL.64 [R1+0x4d0], R8 ;  /* 0x0004d00801007387 */ /* 0x0001e80000100a00 */
[----:B------:R3:W-:Y:S01]  /*bdb0*/  STL.64 [R1+0x4c8], R6 ;  /* 0x0004c80601007387 */ /* 0x0007e20000100a00 */
[----:B-1----:R-:W-:-:S03]  /*bdc0*/  IMAD.MOV.U32 R11, RZ, RZ, R12 ;  /* 0x000000ffff0b7224 */ /* 0x002fc600078e000c */
[----:B------:R1:W-:Y:S01]  /*bdd0*/  STL.64 [R1+0x4c0], R4 ;  /* 0x0004c00401007387 */ /* 0x0003e20000100a00 */
[----:B------:R-:W-:Y:S02]  /*bde0*/  IMAD.MOV.U32 R10, RZ, RZ, R13 ;  /* 0x000000ffff0a7224 */ /* 0x000fe400078e000d */
[----:B0-----:R-:W-:Y:S02]  /*bdf0*/  IMAD.MOV.U32 R9, RZ, RZ, R14 ;  /* 0x000000ffff097224 */ /* 0x001fe400078e000e */
[----:B------:R-:W-:Y:S02]  /*be00*/  IMAD.MOV.U32 R8, RZ, RZ, R15 ;  /* 0x000000ffff087224 */ /* 0x000fe400078e000f */
[----:B---3--:R-:W-:Y:S02]  /*be10*/  IMAD.MOV.U32 R7, RZ, RZ, R16 ;  /* 0x000000ffff077224 */ /* 0x008fe400078e0010 */
[----:B------:R-:W-:Y:S02]  /*be20*/  IMAD.MOV.U32 R6, RZ, RZ, R17 ;  /* 0x000000ffff067224 */ /* 0x000fe400078e0011 */
[----:B-1----:R-:W-:-:S02]  /*be30*/  IMAD.MOV.U32 R5, RZ, RZ, R18 ;  /* 0x000000ffff057224 */ /* 0x002fc400078e0012 */
[----:B------:R-:W-:Y:S01]  /*be40*/  IMAD.MOV.U32 R4, RZ, RZ, R19 ;  /* 0x000000ffff047224 */ /* 0x000fe200078e0013 */
[----:B----4-:R-:W-:-:S06]  /*be50*/  WARPGROUP.ARRIVE ;  /* 0x00000000000079c5 */ /* 0x010fcc0000000000 */
[----:B------:R-:W-:Y:S03]  /*be60*/  QGMMA.64x16x32.F32.E4M3.E4M3 R228, gdesc[UR16], R228, gsb0 ;  /* 0x0020000010e479f3 */ /* 0x000fe600080008e4 */
[----:B------:R-:W-:Y:S02]  /*be70*/  WARPGROUP.DEPBAR.LE gsb0, 0x0 ;  /* 0x00008000000079c5 */ /* 0x000fe40000010000 */
[----:B------:R-:W-:Y:S02]  /*be80*/  IMAD.MOV.U32 R13, RZ, RZ, R234 ;  /* 0x000000ffff0d7224 */ /* 0x000fe400078e00ea */
[----:B------:R-:W-:Y:S02]  /*be90*/  IMAD.MOV.U32 R12, RZ, RZ, R235 ;  /* 0x000000ffff0c7224 */ /* 0x000fe400078e00eb */
[----:B------:R-:W-:Y:S01]  /*bea0*/  IMAD.MOV.U32 R15, RZ, RZ, R232 ;  /* 0x000000ffff0f7224 */ /* 0x000fe200078e00e8 */
[----:B------:R-:W3:Y:S01]  /*beb0*/  LDL.LU.64 R234, [R1+0x4f8] ;  /* 0x0004f80001ea7983 */ /* 0x000ee20000300a00 */
[----:B------:R-:W-:-:S02]  /*bec0*/  IMAD.MOV.U32 R14, RZ, RZ, R233 ;  /* 0x000000ffff0e7224 */ /* 0x000fc400078e00e9 */
[----:B------:R-:W-:Y:S01]  /*bed0*/  IMAD.MOV.U32 R17, RZ, RZ, R230 ;  /* 0x000000ffff117224 */ /* 0x000fe200078e00e6 */
[----:B------:R-:W4:Y:S01]  /*bee0*/  LDL.LU.64 R232, [R1+0x4f0] ;  /* 0x0004f00001e87983 */ /* 0x000f220000300a00 */
[----:B------:R-:W-:Y:S02]  /*bef0*/  IMAD.MOV.U32 R16, RZ, RZ, R231 ;  /* 0x000000ffff107224 */ /* 0x000fe400078e00e7 */
[----:B------:R-:W-:Y:S01]  /*bf00*/  IMAD.MOV.U32 R19, RZ, RZ, R228 ;  /* 0x000000ffff137224 */ /* 0x000fe200078e00e4 */
[----:B------:R-:W2:Y:S01]  /*bf10*/  LDL.LU.64 R230, [R1+0x4e8] ;  /* 0x0004e80001e67983 */ /* 0x000ea20000300a00 */
[----:B------:R-:W-:-:S03]  /*bf20*/  IMAD.MOV.U32 R18, RZ, RZ, R229 ;  /* 0x000000ffff127224 */ /* 0x000fc600078e00e5 */
        /* <DEDUP_REMOVED lines=18> */
[----:B------:R-:W-:Y:S01]  /*c050*/  UIADD3 UR18, UR4, 0x304, URZ ;  /* 0x0000030404127890 */ /* 0x000fe2000fffe03f */
[----:B------:R-:W-:Y:S01]  /*c060*/  UMOV UR16, UR56 ;  /* 0x0000003800107c82 */ /* 0x000fe20008000000 */
[----:B------:R-:W-:Y:S01]  /*c070*/  UMOV UR17, UR57 ;  /* 0x0000003900117c82 */ /* 0x000fe20008000000 */
[----:B------:R-:W-:Y:S01]  /*c080*/  UMOV UR19, 0x40000040 ;  /* 0x4000004000137882 */ /* 0x000fe20000000000 */
[----:B--2---:R-:W-:-:S06]  /*c090*/  WARPGROUP.ARRIVE ;  /* 0x00000000000079c5 */ /* 0x004fcc0000000000 */
        /* <DEDUP_REMOVED lines=118> */
[----:B----4-:R-:W-:Y:S01]  /*c800*/  STL.64 [R1+0x490], R232 ;  /* 0x000490e801007387 */ /* 0x010fe20000100a00 */
[----:B------:R-:W-:Y:S02]  /*c810*/  WARPGROUP.DEPBAR.LE gsb0, 0x0 ;  /* 0x00008000000079c5 */ /* 0x000fe40000010000 */
[----:B------:R-:W-:-:S06]  /*c820*/  WARPGROUP.ARRIVE ;  /* 0x00000000000079c5 */ /* 0x000fcc0000000000 */
[----:B------:R-:W-:Y:S01]  /*c830*/  QGMMA.64x16x32.F32.E4M3.E4M3 R136, gdesc[UR12], R136, gsb0 ;  /* 0x002000000c8879f3 */ /* 0x000fe20008000888 */
[----:B------:R0:W-:Y:S04]  /*c840*/  STL.64 [R1+0x488], R230 ;  /* 0x000488e601007387 */ /* 0x0001e80000100a00 */
[----:B------:R1:W-:Y:S01]  /*c850*/  STL.64 [R1+0x480], R228 ;  /* 0x000480e401007387 */ /* 0x0003e20000100a00 */
[----:B0-----:R-:W-:Y:S02]  /*c860*/  IMAD.MOV.U32 R230, RZ, RZ, R17 ;  /* 0x000000ffffe67224 */ /* 0x001fe400078e0011 */
[----:B------:R-:W-:Y:S02]  /*c870*/  IMAD.MOV.U32 R231, RZ, RZ, R16 ;  /* 0x000000ffffe77224 */ /* 0x000fe400078e0010 */
[----:B-1----:R-:W-:-:S02]  /*c880*/  IMAD.MOV.U32 R228, RZ, RZ, R19 ;  /* 0x000000ffffe47224 */ /* 0x002fc400078e0013 */
[----:B------:R-:W-:Y:S01]  /*c890*/  IMAD.MOV.U32 R229, RZ, RZ, R18 ;  /* 0x000000ffffe57224 */ /* 0x000fe200078e0012 */
[----:B------:R0:W-:Y:S04]  /*c8a0*/  STL.64 [R1+0x4b8], R230 ;  /* 0x0004b8e601007387 */ /* 0x0001e80000100a00 */
[----:B------:R1:W-:Y:S04]  /*c8b0*/  STL.64 [R1+0x4b0], R228 ;  /* 0x0004b0e401007387 */ /* 0x0003e80000100a00 */
[----:B------:R2:W-:Y:S04]  /*c8c0*/  STL.64 [R1+0x4a8], R226 ;  /* 0x0004a8e201007387 */ /* 0x0005e80000100a00 */
[----:B------:R3:W-:Y:S01]  /*c8d0*/  STL.64 [R1+0x4a0], R224 ;  /* 0x0004a0e001007387 */ /* 0x0007e20000100a00 */
[----:B0-----:R-:W-:-:S02]  /*c8e0*/  IMAD.MOV.U32 R230, RZ, RZ, R5 ;  /* 0x000000ffffe67224 */ /* 0x001fc400078e0005 */
[----:B------:R-:W-:Y:S02]  /*c8f0*/  IMAD.MOV.U32 R231, RZ, RZ, R4 ;  /* 0x000000ffffe77224 */ /* 0x000fe400078e0004 */
[----:B-1----:R-:W-:Y:S01]  /*c900*/  IMAD.MOV.U32 R228, RZ, RZ, R7 ;  /* 0x000000ffffe47224 */ /* 0x002fe200078e0007 */
[----:B------:R-:W4:Y:S01]  /*c910*/  LDL.LU.64 R4, [R1] ;  /* 0x0000000001047983 */ /* 0x000f220000300a00 */
[----:B------:R-:W-:Y:S02]  /*c920*/  IMAD.MOV.U32 R229, RZ, RZ, R6 ;  /* 0x000000ffffe57224 */ /* 0x000fe400078e0006 */
[----:B--2---:R-:W-:Y:S01]  /*c930*/  IMAD.MOV.U32 R226, RZ, RZ, R9 ;  /* 0x000000ffffe27224 */ /* 0x004fe200078e0009 */
[----:B------:R-:W4:Y:S01]  /*c940*/  LDL.LU.64 R6, [R1+0x8] ;  /* 0x0000080001067983 */ /* 0x000f220000300a00 */
[----:B------:R-:W-:Y:S02]  /*c950*/  IMAD.MOV.U32 R227, RZ, RZ, R8 ;  /* 0x000000ffffe37224 */ /* 0x000fe400078e0008 */
[----:B---3--:R-:W-:Y:S01]  /*c960*/  IMAD.MOV.U32 R224, RZ, RZ, R11 ;  /* 0x000000ffffe07224 */ /* 0x008fe200078e000b */
[----:B------:R-:W4:Y:S01]  /*c970*/  LDL.LU.64 R8, [R1+0x10] ;  /* 0x0000100001087983 */ /* 0x000f220000300a00 */
[----:B------:R-:W-:-:S03]  /*c980*/  IMAD.MOV.U32 R225, RZ, RZ, R10 ;  /* 0x000000ffffe17224 */ /* 0x000fc600078e000a */
[----:B------:R-:W4:Y:S01]  /*c990*/  LDL.LU.64 R10, [R1+0x18] ;  /* 0x00001800010a7983 */ /* 0x000f220000300a00 */
[----:B------:R-:W-:Y:S02]  /*c9a0*/  WARPGROUP.DEPBAR.LE gsb0, 0x0 ;  /* 0x00008000000079c5 */ /* 0x000fe40000010000 */
[----:B------:R-:W-:Y:S01]  /*c9b0*/  WARPGROUP.ARRIVE ;  /* 0x00000000000079c5 */ /* 0x000fe20000000000 */
[----:B------:R-:W-:Y:S01]  /*c9c0*/  UMOV UR16, UR12 ;  /* 0x0000000c00107c82 */ /* 0x000fe20008000000 */
[----:B------:R-:W-:-:S04]  /*c9d0*/  UMOV UR17, UR13 ;  /* 0x0000000d00117c82 */ /* 0x000fc80008000000 */
        /* <DEDUP_REMOVED lines=32> */
[----:B----4-:R-:W-:-:S06]  /*cbe0*/  WARPGROUP.ARRIVE ;  /* 0x00000000000079c5 */ /* 0x010fcc0000000000 */
[----:B------:R-:W-:Y:S01]  /*cbf0*/  QGMMA.64x16x32.F32.E4M3.E4M3 R4, gdesc[UR52], R4, gsb0 ;  /* 0x00200000340479f3 */ /* 0x000fe20008000804 */
[----:B------:R-:W-:Y:S02]  /*cc00*/  IMAD.MOV.U32 R234, RZ, RZ, R13 ;  /* 0x000000ffffea7224 */ /* 0x000fe400078e000d */
[----:B------:R-:W-:Y:S02]  /*cc10*/  IMAD.MOV.U32 R235, RZ, RZ, R12 ;  /* 0x000000ffffeb7224 */ /* 0x000fe400078e000c */
[----:B------:R-:W-:Y:S02]  /*cc20*/  IMAD.MOV.U32 R232, RZ, RZ, R15 ;  /* 0x000000ffffe87224 */ /* 0x000fe400078e000f */
[----:B------:R-:W-:Y:S01]  /*cc30*/  IMAD.MOV.U32 R233, RZ, RZ, R14 ;  /* 0x000000ffffe97224 */ /* 0x000fe200078e000e */
[----:B------:R-:W-:Y:S02]  /*cc40*/  WARPGROUP.DEPBAR.LE gsb0, 0x0 ;  /* 0x00008000000079c5 */ /* 0x000fe40000010000 */
[----:B------:R-:W-:-:S02]  /*cc50*/  IMAD.MOV.U32 R13, RZ, RZ, R10 ;  /* 0x000000ffff0d7224 */ /* 0x000fc400078e000a */
[----:B------:R-:W-:Y:S02]  /*cc60*/  IMAD.MOV.U32 R12, RZ, RZ, R11 ;  /* 0x000000ffff0c7224 */ /* 0x000fe400078e000b */
[----:B------:R-:W-:Y:S01]  /*cc70*/  IMAD.MOV.U32 R15, RZ, RZ, R8 ;  /* 0x000000ffff0f7224 */ /* 0x000fe200078e0008 */
[----:B------:R-:W2:Y:S01]  /*cc80*/  LDL.LU.64 R10, [R1+0x4d8] ;  /* 0x0004d800010a7983 */ /* 0x000ea20000300a00 */
[----:B------:R-:W-:Y:S02]  /*cc90*/  IMAD.MOV.U32 R14, RZ, RZ, R9 ;  /* 0x000000ffff0e7224 */ /* 0x000fe400078e0009 */
[----:B------:R-:W-:Y:S01]  /*cca0*/  IMAD.MOV.U32 R17, RZ, RZ, R6 ;  /* 0x000000ffff117224 */ /* 0x000fe200078e0006 */
[----:B------:R-:W2:Y:S01]  /*ccb0*/  LDL.LU.64 R8, [R1+0x4d0] ;  /* 0x0004d00001087983 */ /* 0x000ea20000300a00 */
[----:B------:R-:W-:Y:S02]  /*ccc0*/  IMAD.MOV.U32 R16, RZ, RZ, R7 ;  /* 0x000000ffff107224 */ /* 0x000fe400078e0007 */
[----:B------:R-:W-:Y:S01]  /*ccd0*/  IMAD.MOV.U32 R19, RZ, RZ, R4 ;  /* 0x000000ffff137224 */ /* 0x000fe200078e0004 */
[----:B------:R-:W2:Y:S01]  /*cce0*/  LDL.LU.64 R6, [R1+0x4c8] ;  /* 0x0004c80001067983 */ /* 0x000ea20000300a00 */
[----:B------:R-:W-:-:S03]  /*ccf0*/  IMAD.MOV.U32 R18, RZ, RZ, R5 ;  /* 0x000000ffff127224 */ /* 0x000fc600078e0005 */
[----:B------:R-:W2:Y:S01]  /*cd00*/  LDL.LU.64 R4, [R1+0x4c0] ;  /* 0x0004c00001047983 */ /* 0x000ea20000300a00 */
[----:B------:R-:W-:Y:S01]  /*cd10*/  UMOV UR56, UR12 ;  /* 0x0000000c00387c82 */ /* 0x000fe20008000000 */
[----:B------:R-:W-:Y:S01]  /*cd20*/  UMOV UR57, UR13 ;  /* 0x0000000d00397c82 */ /* 0x000fe20008000000 */
[----:B------:R-:W-:Y:S02]  /*cd30*/  UIADD3 UR8, UR6, 0x6, URZ ;  /* 0x0000000606087890 */ /* 0x000fe4000fffe03f */
[----:B------:R-:W-:Y:S01]  /*cd40*/  UIADD3 UR10, UR4, 0x6, URZ ;  /* 0x00000006040a7890 */ /* 0x000fe2000fffe03f */
[----:B------:R-:W-:Y:S01]  /*cd50*/  UMOV UR9, 0x40000040 ;  /* 0x4000004000097882 */ /* 0x000fe20000000000 */
[----:B------:R-:W-:Y:S01]  /*cd60*/  UMOV UR11, 0x40000040 ;  /* 0x40000040000b7882 */ /* 0x000fe20000000000 */
[----:B--2---:R-:W-:-:S06]  /*cd70*/  WARPGROUP.ARRIVE ;  /* 0x00000000000079c5 */ /* 0x004fcc0000000000 */
[----:B------:R-:W-:Y:S03]  /*cd80*/  QGMMA.64x16x32.F32.E4M3.E4M3 R4, gdesc[UR56], R4, gsb0 ;  /* 0x00200000380479f3 */ /* 0x000fe60008000804 */
        /* <DEDUP_REMOVED lines=9> */
[----:B------:R-:W2:Y:S01]  /*ce20*/  LDL.LU.64 R228, [R1+0x4b0] ;  /* 0x0004b00001e47983 */ /* 0x000ea20000300a00 */
[----:B------:R-:W-:Y:S01]  /*ce30*/  UIADD3 UR5, UR4, 0x86, URZ ;  /* 0x0000008604057890 */ /* 0x000fe2000fffe03f */
[----:B------:R-:W-:Y:S01]  /*ce40*/  UMOV UR56, UR8 ;  /* 0x0000000800387c82 */ /* 0x000fe20008000000 */
[----:B------:R-:W-:Y:S01]  /*ce50*/  UMOV UR57, UR9 ;  /* 0x0000000900397c82 */ /* 0x000fe20008000000 */
[----:B------:R-:W-:Y:S01]  /*ce60*/  UMOV UR59, 0x40000040 ;  /* 0x40000040003b7882 */ /* 0x000fe20000000000 */
[----:B------:R-:W3:Y:S03]  /*ce70*/  LDL.LU.64 R226, [R1+0x4a8] ;  /* 0x0004a80001e27983 */ /* 0x000ee60000300a00 */
[----:B------:R-:W-:Y:S01]  /*ce80*/  UMOV UR58, UR5 ;  /* 0x00000005003a7c82 */ /* 0x000fe20008000000 */
[----:B------:R-:W3:Y:S01]  /*ce90*/  LDL.LU.64 R224, [R1+0x4a0] ;  /* 0x0004a00001e07983 */ /* 0x000ee20000300a00 */
[----:B--2---:R-:W-:-:S06]  /*cea0*/  WARPGROUP.ARRIVE ;  /* 0x00000000000079c5 */ /* 0x004fcc0000000000 */
[----:B------:R-:W-:Y:S03]  /*ceb0*/  QGMMA.64x16x32.F32.E4M3.E4M3 R228, gdesc[UR56], R228, gsb0 ;  /* 0x0020000038e479f3 */ /* 0x000fe600080008e4 */
[----:B------:R-:W-:Y:S02]  /*cec0*/  WARPGROUP.DEPBAR.LE gsb0, 0x0 ;  /* 0x00008000000079c5 */ /* 0x000fe40000010000 */
[----:B------:R-:W-:Y:S04]  /*ced0*/  STL.64 [R1+0x20], R228 ;  /* 0x000020e401007387 */ /* 0x000fe80000100a00 */
[----:B------:R-:W-:Y:S04]  /*cee0*/  STL.64 [R1+0x28], R230 ;  /* 0x000028e601007387 */ /* 0x000fe80000100a00 */
[----:B------:R-:W-:Y:S04]  /*cef0*/  STL.64 [R1+0x30], R232 ;  /* 0x000030e801007387 */ /* 0x000fe80000100a00 */
[----:B------:R0:W-:Y:S04]  /*cf00*/  STL.64 [R1+0x38], R234 ;  /* 0x000038ea01007387 */ /* 0x0001e80000100a00 */
[----:B0-----:R-:W2:Y:S04]  /*cf10*/  LDL.LU.64 R234, [R1+0x498] ;  /* 0x0004980001ea7983 */ /* 0x001ea80000300a00 */
[----:B------:R-:W4:Y:S04]  /*cf20*/  LDL.LU.64 R232, [R1+0x490] ;  /* 0x0004900001e87983 */ /* 0x000f280000300a00 */
[----:B------:R-:W3:Y:S04]  /*cf30*/  LDL.LU.64 R230, [R1+0x488] ;  /* 0x0004880001e67983 */ /* 0x000ee80000300a00 */
[----:B------:R-:W3:Y:S01]  /*cf40*/  LDL.LU.64 R228, [R1+0x480] ;  /* 0x0004800001e47983 */ /* 0x000ee20000300a00 */
        /* <DEDUP_REMOVED lines=20> */
[----:B---3--:R-:W-:-:S06]  /*d090*/  WARPGROUP.ARRIVE ;  /* 0x00000000000079c5 */ /* 0x008fcc0000000000 */
        /* <DEDUP_REMOVED lines=59> */
[----:B------:R-:W-:Y:S02]  /*d450*/  UIADD3 UR13, UR4, 0x686, URZ ;  /* 0x00000686040d7890 */ /* 0x000fe4000fffe03f */
[----:B------:R-:W-:Y:S02]  /*d460*/  UIADD3 UR58, UR4, 0x706, URZ ;  /* 0x00000706043a7890 */ /* 0x000fe4000fffe03f */
[----:B------:R-:W-:Y:S01]  /*d470*/  UIADD3 UR12, UR6, 0x406, URZ ;  /* 0x00000406060c7890 */ /* 0x000fe2000fffe03f */
[----:B------:R-:W-:Y:S01]  /*d480*/  UMOV UR4, UR8 ;  /* 0x0000000800047c82 */ /* 0x000fe20008000000 */
[----:B------:R-:W-:Y:S01]  /*d490*/  UMOV UR5, UR9 ;  /* 0x0000000900057c82 */ /* 0x000fe20008000000 */
[----:B------:R-:W-:Y:S01]  /*d4a0*/  UMOV UR6, UR13 ;  /* 0x0000000d00067c82 */ /* 0x000fe20008000000 */
[----:B------:R-:W-:Y:S01]  /*d4b0*/  UMOV UR7, 0x40000040 ;  /* 0x4000004000077882 */ /* 0x000fe20000000000 */
[----:B------:R-:W-:-:S02]  /*d4c0*/  WARPGROUP.DEPBAR.LE gsb0, 0x0 ;  /* 0x00008000000079c5 */ /* 0x000fc40000010000 */
[----:B------:R-:W-:-:S06]  /*d4d0*/  WARPGROUP.ARRIVE ;  /* 0x00000000000079c5 */ /* 0x000fcc0000000000 */
[----:B------:R-:W-:Y:S01]  /*d4e0*/  QGMMA.64x16x32.F32.E4M3.E4M3 R48, gdesc[UR4], R48, gsb0 ;  /* 0x00200000043079f3 */ /* 0x000fe20008000830 */
[----:B------:R-:W-:Y:S01]  /*d4f0*/  UMOV UR56, UR8 ;  /* 0x0000000800387c82 */ /* 0x000fe20008000000 */
[----:B------:R-:W-:Y:S01]  /*d500*/  UMOV UR57, UR9 ;  /* 0x0000000900397c82 */ /* 0x000fe20008000000 */
[----:B------:R-:W-:Y:S01]  /*d510*/  UMOV UR59, 0x40000040 ;  /* 0x40000040003b7882 */ /* 0x000fe20000000000 */
[----:B------:R-:W-:Y:S02]  /*d520*/  WARPGROUP.DEPBAR.LE gsb0, 0x0 ;  /* 0x00008000000079c5 */ /* 0x000fe40000010000 */
[----:B------:R-:W-:-:S06]  /*d530*/  WARPGROUP.ARRIVE ;  /* 0x00000000000079c5 */ /* 0x000fcc0000000000 */
[----:B------:R-:W-:Y:S01]  /*d540*/  QGMMA.64x16x32.F32.E4M3.E4M3 R32, gdesc[UR56], R32, gsb0 ;  /* 0x00200000382079f3 */ /* 0x000fe20008000820 */
[----:B------:R-:W-:Y:S01]  /*d550*/  UMOV UR56, UR12 ;  /* 0x0000000c00387c82 */ /* 0x000fe20008000000 */
[----:B------:R-:W-:Y:S01]  /*d560*/  UMOV UR57, 0x40000040 ;  /* 0x4000004000397882 */ /* 0x000fe20000000000 */
[----:B------:R-:W-:Y:S02]  /*d570*/  WARPGROUP.DEPBAR.LE gsb0, 0x0 ;  /* 0x00008000000079c5 */ /* 0x000fe40000010000 */
[----:B------:R-:W-:-:S06]  /*d580*/  WARPGROUP.ARRIVE ;  /* 0x00000000000079c5 */ /* 0x000fcc0000000000 */
[----:B------:R-:W-:Y:S01]  /*d590*/  QGMMA.64x16x32.F32.E4M3.E4M3 R24, gdesc[UR56], R24, gsb0 ;  /* 0x00200000381879f3 */ /* 0x000fe20008000818 */
        /* <DEDUP_REMOVED lines=24> */
[----:B--2---:R-:W-:Y:S01]  /*d720*/  STL.64 [R1+0x458], R234 ;  /* 0x000458ea01007387 */ /* 0x004fe20000100a00 */
[----:B------:R-:W-:Y:S01]  /*d730*/  R2UR UR59, R3 ;  /* 0x00000000033b72ca */ /* 0x000fe200000e0000 */
[----:B------:R-:W-:Y:S01]  /*d740*/  ULDC UR58, c[0x0][0x50c] ;  /* 0x00014300003a7ab9 */ /* 0x000fe20000000800 */
[----:B------:R-:W-:-:S02]  /*d750*/  WARPGROUP.DEPBAR.LE gsb0, 0x0 ;  /* 0x00008000000079c5 */ /* 0x000fc40000010000 */
[----:B------:R-:W-:-:S06]  /*d760*/  WARPGROUP.ARRIVE ;  /* 0x00000000000079c5 */ /* 0x000fcc0000000000 */
        /* <DEDUP_REMOVED lines=33> */
[----:B----4-:R0:W-:Y:S02]  /*d980*/  STL.64 [R1+0x450], R232 ;  /* 0x000450e801007387 */ /* 0x0101e40000100a00 */
[----:B------:R-:W-:Y:S02]  /*d990*/  WARPGROUP.DEPBAR.LE gsb0, 0x0 ;  /* 0x00008000000079c5 */ /* 0x000fe40000010000 */
[----:B------:R-:W-:-:S06]  /*d9a0*/  WARPGROUP.ARRIVE ;  /* 0x00000000000079c5 */ /* 0x000fcc0000000000 */
[----:B------:R-:W-:Y:S01]  /*d9b0*/  QGMMA.64x16x32.F32.E4M3.E4M3 R216, gdesc[UR12], R216, gsb0 ;  /* 0x002000000cd879f3 */ /* 0x000fe200080008d8 */
[----:B------:R1:W-:Y:S01]  /*d9c0*/  STL.64 [R1+0x448], R230 ;  /* 0x000448e601007387 */ /* 0x0003e20000100a00 */
[----:B0-----:R-:W-:Y:S02]  /*d9d0*/  IMAD.MOV.U32 R232, RZ, RZ, R15 ;  /* 0x000000ffffe87224 */ /* 0x001fe400078e000f */
[----:B------:R-:W-:Y:S01]  /*d9e0*/  IMAD.MOV.U32 R233, RZ, RZ, R14 ;  /* 0x000000ffffe97224 */ /* 0x000fe200078e000e */
[----:B------:R0:W-:Y:S01]  /*d9f0*/  STL.64 [R1+0x440], R228 ;  /* 0x000440e401007387 */ /* 0x0001e20000100a00 */
[----:B------:R-:W-:Y:S02]  /*da00*/  IMAD.MOV.U32 R234, RZ, RZ, R13 ;  /* 0x000000ffffea7224 */ /* 0x000fe400078e000d */
[----:B------:R-:W-:Y:S02]  /*da10*/  IMAD.MOV.U32 R235, RZ, RZ, R12 ;  /* 0x000000ffffeb7224 */ /* 0x000fe400078e000c */
[----:B-1----:R-:W-:-:S02]  /*da20*/  IMAD.MOV.U32 R230, RZ, RZ, R17 ;  /* 0x000000ffffe67224 */ /* 0x002fc400078e0011 */
[----:B------:R-:W-:Y:S02]  /*da30*/  IMAD.MOV.U32 R231, RZ, RZ, R16 ;  /* 0x000000ffffe77224 */ /* 0x000fe400078e0010 */
[----:B0-----:R-:W-:Y:S02]  /*da40*/  IMAD.MOV.U32 R228, RZ, RZ, R19 ;  /* 0x000000ffffe47224 */ /* 0x001fe400078e0013 */
[----:B------:R-:W-:Y:S01]  /*da50*/  IMAD.MOV.U32 R229, RZ, RZ, R18 ;  /* 0x000000ffffe57224 */ /* 0x000fe200078e0012 */
[----:B------:R-:W-:Y:S01]  /*da60*/  UMOV UR4, UR56 ;  /* 0x0000003800047c82 */ /* 0x000fe20008000000 */
[----:B------:R-:W-:Y:S01]  /*da70*/  UMOV UR5, UR57 ;  /* 0x0000003900057c82 */ /* 0x000fe20008000000 */
[----:B------:R-:W-:Y:S01]  /*da80*/  UMOV UR6, UR8 ;  /* 0x0000000800067c82 */ /* 0x000fe20008000000 */
[----:B------:R-:W-:Y:S01]  /*da90*/  UMOV UR7, UR9 ;  /* 0x0000000900077c82 */ /* 0x000fe20008000000 */
[----:B------:R-:W-:Y:S02]  /*daa0*/  WARPGROUP.DEPBAR.LE gsb0, 0x0 ;  /* 0x00008000000079c5 */ /* 0x000fe40000010000 */
[----:B------:R-:W-:Y:S01]  /*dab0*/  WARPGROUP.ARRIVE ;  /* 0x00000000000079c5 */ /* 0x000fe20000000000 */
[----:B------:R0:W5:Y:S01]  /*dac0*/  LDL.LU R19, [R1+0x47c] ;  /* 0x00047c0001137983 */ /* 0x0001620000300800 */
[----:B------:R-:W-:Y:S01]  /*dad0*/  UMOV UR8, UR56 ;  /* 0x0000003800087c82 */ /* 0x000fe20008000000 */
[----:B------:R-:W-:-:S02]  /*dae0*/  UMOV UR9, UR57 ;  /* 0x0000003900097c82 */ /* 0x000fc40008000000 */
[----:B------:R0:W5:Y:S01]  /*daf0*/  LDL.LU R18, [R1+0x478] ;  /* 0x0004780001127983 */ /* 0x0001620000300800 */
[----:B------:R-:W-:Y:S03]  /*db00*/  QGMMA.64x16x32.F32.E4M3.E4M3 R228, gdesc[UR4], R228, gsb0 ;  /* 0x0020000004e479f3 */ /* 0x000fe600080008e4 */
[----:B------:R0:W5:Y:S04]  /*db10*/  LDL.LU R17, [R1+0x474] ;  /* 0x0004740001117983 */ /* 0x0001680000300800 */
[----:B------:R0:W5:Y:S04]  /*db20*/  LDL.LU R16, [R1+0x470] ;  /* 0x0004700001107983 */ /* 0x0001680000300800 */
[----:B------:R0:W5:Y:S04]  /*db30*/  LDL.LU R15, [R1+0x46c] ;  /* 0x00046c00010f7983 */ /* 0x0001680000300800 */
[----:B------:R0:W5:Y:S04]  /*db40*/  LDL.LU R14, [R1+0x468] ;  /* 0x00046800010e7983 */ /* 0x0001680000300800 */
[----:B------:R0:W5:Y:S04]  /*db50*/  LDL.LU R13, [R1+0x464] ;  /* 0x00046400010d7983 */ /* 0x0001680000300800 */
[----:B------:R0:W5:Y:S01]  /*db60*/  LDL.LU R12, [R1+0x460] ;  /* 0x00046000010c7983 */ /* 0x0001620000300800 */
[----:B------:R-:W-:-:S02]  /*db70*/  WARPGROUP.DEPBAR.LE gsb0, 0x0 ;  /* 0x00008000000079c5 */ /* 0x000fc40000010000 */
[----:B------:R-:W-:-:S06]  /*db80*/  WARPGROUP.ARRIVE ;  /* 0x00000000000079c5 */ /* 0x000fcc0000000000 */
[----:B------:R-:W-:Y:S01]  /*db90*/  QGMMA.64x16x32.F32.E4M3.E4M3 R4, gdesc[UR8], R4, gsb0 ;  /* 0x00200000080479f3 */ /* 0x000fe20008000804 */
[----:B------:R-:W-:Y:S04]  /*dba0*/  STL.64 [R1], R228 ;  /* 0x000000e401007387 */ /* 0x000fe80000100a00 */
[----:B------:R-:W-:Y:S04]  /*dbb0*/  STL.64 [R1+0x8], R230 ;  /* 0x000008e601007387 */ /* 0x000fe80000100a00 */
[----:B------:R-:W-:Y:S04]  /*dbc0*/  STL.64 [R1+0x10], R232 ;  /* 0x000010e801007387 */ /* 0x000fe80000100a00 */
[----:B------:R1:W-:Y:S04]  /*dbd0*/  STL.64 [R1+0x18], R234 ;  /* 0x000018ea01007387 */ /* 0x0003e80000100a00 */
[----:B-1----:R0:W5:Y:S04]  /*dbe0*/  LDL.LU.64 R234, [R1+0x458] ;  /* 0x0004580001ea7983 */ /* 0x0021680000300a00 */
[----:B------:R0:W5:Y:S04]  /*dbf0*/  LDL.LU.64 R232, [R1+0x450] ;  /* 0x0004500001e87983 */ /* 0x0001680000300a00 */
[----:B------:R0:W5:Y:S04]  /*dc00*/  LDL.LU.64 R230, [R1+0x448] ;  /* 0x0004480001e67983 */ /* 0x0001680000300a00 */
[----:B------:R0:W5:Y:S01]  /*dc10*/  LDL.LU.64 R228, [R1+0x440] ;  /* 0x0004400001e47983 */ /* 0x0001620000300a00 */
[----:B------:R-:W-:-:S03]  /*dc20*/  WARPGROUP.DEPBAR.LE gsb0, 0x0 ;  /* 0x00008000000079c5 */ /* 0x000fc60000010000 */
[----:B------:R-:W-:Y:S04]  /*dc30*/  STL.64 [R1+0x40], R4 ;  /* 0x0000400401007387 */ /* 0x000fe80000100a00 */
[----:B------:R1:W-:Y:S04]  /*dc40*/  STL.64 [R1+0x48], R6 ;  /* 0x0000480601007387 */ /* 0x0003e80000100a00 */
[----:B------:R-:W-:Y:S04]  /*dc50*/  STL.64 [R1+0x50], R8 ;  /* 0x0000500801007387 */ /* 0x000fe80000100a00 */
[----:B------:R2:W-:Y:S01]  /*dc60*/  STL.64 [R1+0x58], R10 ;  /* 0x0000580a01007387 */ /* 0x0005e20000100a00 */
[----:B-1----:R-:W-:-:S03]  /*dc70*/  IMAD.MOV.U32 R6, RZ, RZ, R4 ;  /* 0x000000ffff067224 */ /* 0x002fc600078e0004 */
[----:B--2---:R0:W5:Y:S04]  /*dc80*/  LDL.LU.64 R10, [R1+0x438] ;  /* 0x00043800010a7983 */ /* 0x0041680000300a00 */
[----:B------:R0:W5:Y:S04]  /*dc90*/  LDL.LU.64 R8, [R1+0x430] ;  /* 0x0004300001087983 */ /* 0x0001680000300a00 */
[----:B------:R0:W5:Y:S04]  /*dca0*/  LDL.LU R7, [R1+0x428] ;  /* 0x0004280001077983 */ /* 0x0001680000300800 */
[----:B------:R0:W5:Y:S01]  /*dcb0*/  LDL.LU.64 R4, [R1+0x420] ;  /* 0x0004200001047983 */ /* 0x0001620000300a00 */
[----:B------:R-:W-:-:S04]  /*dcc0*/  UIADD3 UR59, UR59, 0x4, URZ ;  /* 0x000000043b3b7890 */ /* 0x000fc8000fffe03f */
[----:B------:R-:W-:-:S04]  /*dcd0*/  UISETP.NE.AND UP0, UPT, UR59, UR58, UPT ;  /* 0x0000003a3b00728c */ /* 0x000fc8000bf05270 */
[----:B------:R-:W-:-:S06]  /*dce0*/  USEL UR4, URZ, 0x1, UP0 ;  /* 0x000000013f047887 */ /* 0x000fcc0008000000 */
[----:B------:R-:W-:Y:S01]  /*dcf0*/  ISETP.NE.AND P0, PT, RZ, UR4, PT ;  /* 0x00000004ff007c0c */ /* 0x000fe2000bf05270 */
[----:B------:R-:W-:-:S12]  /*dd00*/  IMAD.U32 R3, RZ, RZ, UR59 ;  /* 0x0000003bff037e24 */ /* 0x000fd8000f8e00ff */
[----:B0-----:R-:W-:Y:S05]  /*dd10*/  @!P0 BRA `(.L_x_24) ;  /* 0x0000003000288947 */ /* 0x001fea0003800000 */
[----:B------:R0:W-:Y:S04]  /*dd20*/  STL [R1+0x4a4], R49 ;  /* 0x0004a43101007387 */ /* 0x0001e80000100800 */
[----:B------:R1:W-:Y:S01]  /*dd30*/  STL [R1+0x4a0], R50 ;  /* 0x0004a03201007387 */ /* 0x0003e20000100800 */
[----:B0-----:R-:W-:-:S03]  /*dd40*/  IMAD.MOV.U32 R49, RZ, RZ, R6 ;  /* 0x000000ffff317224 */ /* 0x001fc600078e0006 */
[----:B-1----:R-:W2:Y:S04]  /*dd50*/  LDL R50, [R1+0x44] ;  /* 0x0000440001327983 */ /* 0x002ea80000100800 */
[----:B------:R0:W-:Y:S04]  /*dd60*/  STL [R1+0x49c], R51 ;  /* 0x00049c3301007387 */ /* 0x0001e80000100800 */
[----:B0-----:R-:W3:Y:S04]  /*dd70*/  LDL R51, [R1+0x48] ;  /* 0x0000480001337983 */ /* 0x001ee80000100800 */
[----:B------:R0:W-:Y:S04]  /*dd80*/  STL [R1+0x498], R52 ;  /* 0x0004983401007387 */ /* 0x0001e80000100800 */
[----:B0-----:R-:W4:Y:S04]  /*dd90*/  LDL R52, [R1+0x4c] ;  /* 0x00004c0001347983 */ /* 0x001f280000100800 */
        /* <DEDUP_REMOVED lines=25> */
[----:B0-----:R-:W2:Y:S04]  /*df30*/  LDL R33, [R1+0x7c] ;  /* 0x00007c0001217983 */ /* 0x001ea80000100800 */
[----:B------:R0:W-:Y:S04]  /*df40*/  STL [R1+0x460], R34 ;  /* 0x0004602201007387 */ /* 0x0001e80000100800 */
[----:B0-----:R-:W4:Y:S04]  /*df50*/  LDL R34, [R1] ;  /* 0x0000000001227983 */ /* 0x001f280000100800 */
[----:B------:R0:W-:Y:S04]  /*df60*/  STL [R1+0x45c], R35 ;  /* 0x00045c2301007387 */ /* 0x0001e80000100800 */
[----:B0-----:R-:W3:Y:S04]  /*df70*/  LDL R35, [R1+0x78] ;  /* 0x0000780001237983 */ /* 0x001ee80000100800 */
[----:B------:R0:W-:Y:S04]  /*df80*/  STL [R1+0x458], R36 ;  /* 0x0004582401007387 */ /* 0x0001e80000100800 */
[----:B0-----:R-:W4:Y:S04]  /*df90*/  LDL R36, [R1+0x4] ;  /* 0x0000040001247983 */ /* 0x001f280000100800 */
[----:B------:R-:W4:Y:S04]  /*dfa0*/  LDL.LU R3, [R1+0xac] ;  /* 0x0000ac0001037983 */ /* 0x000f280000300800 */
[----:B------:R-:W4:Y:S04]  /*dfb0*/  LDL.LU R6, [R1+0xb0] ;  /* 0x0000b00001067983 */ /* 0x000f280000300800 */
[----:B------:R0:W-:Y:S04]  /*dfc0*/  STL [R1+0x454], R37 ;  /* 0x0004542501007387 */ /* 0x0001e80000100800 */
[----:B0-----:R-:W4:Y:S04]  /*dfd0*/  LDL.LU R37, [R1+0xa8] ;  /* 0x0000a80001257983 */ /* 0x001f280000300800 */
[----:B------:R0:W-:Y:S04]  /*dfe0*/  STL [R1+0x450], R38 ;  /* 0x0004502601007387 */ /* 0x0001e80000100800 */
[----:B0-----:R-:W4:Y:S04]  /*dff0*/  LDL.LU R38, [R1+0xa4] ;  /* 0x0000a40001267983 */ /* 0x001f280000300800 */
[----:B------:R0:W-:Y:S04]  /*e000*/  STL [R1+0x44c], R39 ;  /* 0x00044c2701007387 */ /* 0x0001e80000100800 */
[----:B0-----:R-:W4:Y:S04]  /*e010*/  LDL.LU R39, [R1+0xa0] ;  /* 0x0000a00001277983 */ /* 0x001f280000300800 */
        /* <DEDUP_REMOVED lines=16> */
[----:B-----5:R0:W-:Y:S04]  /*e120*/  STL [R1+0x428], R5 ;  /* 0x0004280501007387 */ /* 0x0201e80000100800 */
[----:B0-----:R-:W4:Y:S04]  /*e130*/  LDL R5, [R1+0x6c] ;  /* 0x00006c0001057983 */ /* 0x001f280000100800 */
[----:B------:R0:W-:Y:S04]  /*e140*/  STL [R1+0x424], R4 ;  /* 0x0004240401007387 */ /* 0x0001e80000100800 */
[----:B0-----:R-:W4:Y:S04]  /*e150*/  LDL R4, [R1+0x68] ;  /* 0x0000680001047983 */ /* 0x001f280000100800 */
[----:B------:R0:W-:Y:S04]  /*e160*/  STL [R1+0x420], R2 ;  /* 0x0004200201007387 */ /* 0x0001e80000100800 */
[----:B0-----:R-:W4:Y:S04]  /*e170*/  LDL R2, [R1+0x64] ;  /* 0x0000640001027983 */ /* 0x001f280000100800 */
[----:B------:R0:W-:Y:S04]  /*e180*/  STL [R1+0x41c], R0 ;  /* 0x00041c0001007387 */ /* 0x0001e80000100800 */
[----:B0-----:R-:W4:Y:S01]  /*e190*/  LDL R0, [R1+0x60] ;  /* 0x0000600001007983 */ /* 0x001f220000100800 */
[----:B--2---:R-:W-:-:S03]  /*e1a0*/  FADD R14, R33, R14 ;  /* 0x0000000e210e7221 */ /* 0x004fc60000000000 */
[----:B------:R-:W2:Y:S01]  /*e1b0*/  LDL.LU R33, [R1+0x80] ;  /* 0x0000800001217983 */ /* 0x000ea20000300800 */
[----:B---3--:R-:W-:-:S03]  /*e1c0*/  FADD R13, R35, R13 ;  /* 0x0000000d230d7221 */ /* 0x008fc60000000000 */
[----:B------:R-:W3:Y:S01]  /*e1d0*/  LDL.LU R35, [R1+0x84] ;  /* 0x0000840001237983 */ /* 0x000ee20000300800 */
[----:B----4-:R-:W-:-:S01]  /*e1e0*/  FADD R12, R29, R12 ;  /* 0x0000000c1d0c7221 */ /* 0x010fc20000000000 */
[----:B------:R-:W-:Y:S02]  /*e1f0*/  FADD R11, R31, R11 ;  /* 0x0000000b1f0b7221 */ /* 0x000fe40000000000 */
[----:B------:R-:W4:Y:S04]  /*e200*/  LDL.LU R31, [R1+0x88] ;  /* 0x00008800011f7983 */ /* 0x000f280000300800 */
[----:B------:R-:W4:Y:S01]  /*e210*/  LDL.LU R29, [R1+0x8c] ;  /* 0x00008c00011d7983 */ /* 0x000f220000300800 */
[----:B------:R-:W-:-:S03]  /*e220*/  FADD R10, R5, R10 ;  /* 0x0000000a050a7221 */ /* 0x000fc60000000000 */
[----:B------:R-:W4:Y:S01]  /*e230*/  LDL.LU R5, [R1+0x90] ;  /* 0x0000900001057983 */ /* 0x000f220000300800 */
[----:B------:R-:W-:-:S03]  /*e240*/  FADD R9, R4, R9 ;  /* 0x0000000904097221 */ /* 0x000fc60000000000 */
[----:B------:R-:W4:Y:S01]  /*e250*/  LDL.LU R4, [R1+0x94] ;  /* 0x0000940001047983 */ /* 0x000f220000300800 */
[----:B------:R-:W-:-:S03]  /*e260*/  FADD R8, R2, R8 ;  /* 0x0000000802087221 */ /* 0x000fc60000000000 */
[----:B------:R-:W4:Y:S01]  /*e270*/  LDL.LU R2, [R1+0x98] ;  /* 0x0000980001027983 */ /* 0x000f220000300800 */
[----:B------:R-:W-:-:S03]  /*e280*/  FADD R7, R0, R7 ;  /* 0x0000000700077221 */ /* 0x000fc60000000000 */
[----:B------:R-:W4:Y:S01]  /*e290*/  LDL.LU R0, [R1+0x9c] ;  /* 0x00009c0001007983 */ /* 0x000f220000300800 */
[----:B------:R-:W-:-:S01]  /*e2a0*/  FADD R15, R49, R15 ;  /* 0x0000000f310f7221 */ /* 0x000fc20000000000 */
[----:B------:R-:W-:Y:S01]  /*e2b0*/  FADD R16, R50, R16 ;  /* 0x0000001032107221 */ /* 0x000fe20000000000 */
[----:B------:R-:W-:-:S01]  /*e2c0*/  FADD R17, R51, R17 ;  /* 0x0000001133117221 */ /* 0x000fc20000000000 */
[----:B------:R-:W4:Y:S01]  /*e2d0*/  LDL.LU R49, [R1+0x4a4] ;  /* 0x0004a40001317983 */ /* 0x000f220000300800 */
[----:B------:R-:W-:-:S01]  /*e2e0*/  FADD R18, R52, R18 ;  /* 0x0000001234127221 */ /* 0x000fc20000000000 */
[----:B------:R-:W-:Y:S02]  /*e2f0*/  FADD R19, R53, R19 ;  /* 0x0000001335137221 */ /* 0x000fe40000000000 */
        /* <DEDUP_REMOVED lines=17> */
[----:B--2---:R-:W-:-:S01]  /*e410*/  FADD R33, R32, R33 ;  /* 0x0000002120217221 */ /* 0x004fc20000000000 */
[----:B------:R-:W-:Y:S02]  /*e420*/  FADD R236, R46, R236 ;  /* 0x000000ec2eec7221 */ /* 0x000fe40000000000 */
[----:B------:R-:W2:Y:S01]  /*e430*/  LDL.LU R43, [R1+0x47c] ;  /* 0x00047c00012b7983 */ /* 0x000ea20000300800 */
[----:B------:R-:W-:-:S03]  /*e440*/  FADD R237, R47, R237 ;  /* 0x000000ed2fed7221 */ /* 0x000fc60000000000 */
[----:B------:R-:W2:Y:S04]  /*e450*/  LDL.LU R44, [R1+0x478] ;  /* 0x00047800012c7983 */ /* 0x000ea80000300800 */
[----:B------:R-:W2:Y:S04]  /*e460*/  LDL.LU R45, [R1+0x474] ;  /* 0x00047400012d7983 */ /* 0x000ea80000300800 */
[----:B------:R-:W2:Y:S04]  /*e470*/  LDL.LU R46, [R1+0x470] ;  /* 0x00047000012e7983 */ /* 0x000ea80000300800 */
[----:B------:R-:W2:Y:S04]  /*e480*/  LDL.LU R47, [R1+0x46c] ;  /* 0x00046c00012f7983 */ /* 0x000ea80000300800 */
[----:B------:R-:W2:Y:S01]  /*e490*/  LDL.LU R32, [R1+0x468] ;  /* 0x0004680001207983 */ /* 0x000ea20000300800 */
[----:B---3--:R-:W-:-:S03]  /*e4a0*/  FADD R35, R34, R35 ;  /* 0x0000002322237221 */ /* 0x008fc60000000000 */
[----:B------:R0:W-:Y:S01]  /*e4b0*/  STL [R1+0x80], R33 ;  /* 0x0000802101007387 */ /* 0x0001e20000100800 */
[----:B------:R-:W-:-:S01]  /*e4c0*/  FADD R39, R24, R39 ;  /* 0x0000002718277221 */ /* 0x000fc20000000000 */
[----:B------:R-:W-:Y:S02]  /*e4d0*/  FADD R38, R224, R38 ;  /* 0x00000026e0267221 */ /* 0x000fe40000000000 */
[----:B0-----:R-:W3:Y:S04]  /*e4e0*/  LDL.LU R33, [R1+0x464] ;  /* 0x0004640001217983 */ /* 0x001ee80000300800 */
[----:B------:R-:W3:Y:S04]  /*e4f0*/  LDL.LU R34, [R1+0x460] ;  /* 0x0004600001227983 */ /* 0x000ee80000300800 */
[----:B------:R0:W-:Y:S01]  /*e500*/  STL [R1+0x84], R35 ;  /* 0x0000842301007387 */ /* 0x0001e20000100800 */
[----:B------:R-:W-:-:S01]  /*e510*/  FADD R37, R225, R37 ;  /* 0x00000025e1257221 */ /* 0x000fc20000000000 */
[----:B------:R-:W-:-:S02]  /*e520*/  FADD R3, R226, R3 ;  /* 0x00000003e2037221 */ /* 0x000fc40000000000 */
[----:B0-----:R-:W3:Y:S01]  /*e530*/  LDL.LU R35, [R1+0x45c] ;  /* 0x00045c0001237983 */ /* 0x001ee20000300800 */
[----:B------:R-:W-:-:S01]  /*e540*/  FADD R6, R227, R6 ;  /* 0x00000006e3067221 */ /* 0x000fc20000000000 */
[----:B----4-:R-:W-:Y:S02]  /*e550*/  FADD R31, R36, R31 ;  /* 0x0000001f241f7221 */ /* 0x010fe40000000000 */
[----:B------:R-:W4:Y:S01]  /*e560*/  LDL.LU R36, [R1+0x458] ;  /* 0x0004580001247983 */ /* 0x000f220000300800 */
[----:B------:R-:W-:-:S03]  /*e570*/  FADD R29, R30, R29 ;  /* 0x0000001d1e1d7221 */ /* 0x000fc60000000000 */
[----:B------:R-:W-:Y:S04]  /*e580*/  STL [R1+0x88], R31 ;  /* 0x0000881f01007387 */ /* 0x000fe80000100800 */
[----:B------:R-:W-:Y:S01]  /*e590*/  STL [R1+0x8c], R29 ;  /* 0x00008c1d01007387 */ /* 0x000fe20000100800 */
[----:B------:R-:W-:-:S05]  /*e5a0*/  FADD R5, R28, R5 ;  /* 0x000000051c057221 */ /* 0x000fca0000000000 */
[----:B------:R-:W-:Y:S01]  /*e5b0*/  STL [R1+0x90], R5 ;  /* 0x0000900501007387 */ /* 0x000fe20000100800 */
[----:B------:R-:W-:-:S05]  /*e5c0*/  FADD R4, R27, R4 ;  /* 0x000000041b047221 */ /* 0x000fca0000000000 */
[----:B------:R-:W-:Y:S01]  /*e5d0*/  STL [R1+0x94], R4 ;  /* 0x0000940401007387 */ /* 0x000fe20000100800 */
[----:B------:R-:W-:-:S05]  /*e5e0*/  FADD R2, R26, R2 ;  /* 0x000000021a027221 */ /* 0x000fca0000000000 */
[----:B------:R-:W-:Y:S01]  /*e5f0*/  STL [R1+0x98], R2 ;  /* 0x0000980201007387 */ /* 0x000fe20000100800 */
[----:B------:R-:W-:-:S05]  /*e600*/  FADD R0, R25, R0 ;  /* 0x0000000019007221 */ /* 0x000fca0000000000 */
[----:B------:R-:W-:Y:S04]  /*e610*/  STL [R1+0x9c], R0 ;  /* 0x00009c0001007387 */ /* 0x000fe80000100800 */
[----:B------:R0:W-:Y:S04]  /*e620*/  STL [R1+0xa0], R39 ;  /* 0x0000a02701007387 */ /* 0x0001e80000100800 */
[----:B------:R1:W-:Y:S04]  /*e630*/  STL [R1+0xa4], R38 ;  /* 0x0000a42601007387 */ /* 0x0003e80000100800 */
[----:B0-----:R-:W2:Y:S04]  /*e640*/  LDL.LU R39, [R1+0xb4] ;  /* 0x0000b40001277983 */ /* 0x001ea80000300800 */
[----:B------:R0:W-:Y:S04]  /*e650*/  STL [R1+0xa8], R37 ;  /* 0x0000a82501007387 */ /* 0x0001e80000100800 */
[----:B-1----:R-:W3:Y:S04]  /*e660*/  LDL.LU R38, [R1+0xb8] ;  /* 0x0000b80001267983 */ /* 0x002ee80000300800 */
[----:B------:R-:W-:Y:S04]  /*e670*/  STL [R1+0xac], R3 ;  /* 0x0000ac0301007387 */ /* 0x000fe80000100800 */
[----:B0-----:R-:W4:Y:S04]  /*e680*/  LDL.LU R37, [R1+0xbc] ;  /* 0x0000bc0001257983 */ /* 0x001f280000300800 */
[----:B------:R0:W-:Y:S04]  /*e690*/  STL [R1+0xb0], R6 ;  /* 0x0000b00601007387 */ /* 0x0001e80000100800 */
[----:B------:R-:W4:Y:S04]  /*e6a0*/  LDL.LU R31, [R1+0xc0] ;  /* 0x0000c000011f7983 */ /* 0x000f280000300800 */
[----:B------:R-:W4:Y:S04]  /*e6b0*/  LDL.LU R30, [R1+0xc4] ;  /* 0x0000c400011e7983 */ /* 0x000f280000300800 */
[----:B------:R-:W4:Y:S04]  /*e6c0*/  LDL.LU R29, [R1+0xc8] ;  /* 0x0000c800011d7983 */ /* 0x000f280000300800 */
[----:B------:R-:W4:Y:S04]  /*e6d0*/  LDL.LU R28, [R1+0xcc] ;  /* 0x0000cc00011c7983 */ /* 0x000f280000300800 */
[----:B------:R-:W4:Y:S04]  /*e6e0*/  LDL.LU R27, [R1+0xd0] ;  /* 0x0000d000011b7983 */ /* 0x000f280000300800 */
[----:B------:R-:W4:Y:S04]  /*e6f0*/  LDL.LU R26, [R1+0xd4] ;  /* 0x0000d400011a7983 */ /* 0x000f280000300800 */
[----:B------:R-:W4:Y:S04]  /*e700*/  LDL.LU R25, [R1+0xd8] ;  /* 0x0000d80001197983 */ /* 0x000f280000300800 */
[----:B------:R-:W4:Y:S04]  /*e710*/  LDL.LU R24, [R1+0xdc] ;  /* 0x0000dc0001187983 */ /* 0x000f280000300800 */
[----:B0-----:R-:W4:Y:S04]  /*e720*/  LDL.LU R6, [R1+0xe0] ;  /* 0x0000e00001067983 */ /* 0x001f280000300800 */
[----:B------:R-:W4:Y:S04]  /*e730*/  LDL.LU R5, [R1+0xe4] ;  /* 0x0000e40001057983 */ /* 0x000f280000300800 */
[----:B------:R-:W4:Y:S04]  /*e740*/  LDL.LU R4, [R1+0xe8] ;  /* 0x0000e80001047983 */ /* 0x000f280000300800 */
[----:B------:R-:W4:Y:S04]  /*e750*/  LDL.LU R3, [R1+0xec] ;  /* 0x0000ec0001037983 */ /* 0x000f280000300800 */
[----:B------:R-:W4:Y:S04]  /*e760*/  LDL.LU R2, [R1+0xf0] ;  /* 0x0000f00001027983 */ /* 0x000f280000300800 */
[----:B------:R-:W4:Y:S01]  /*e770*/  LDL.LU R0, [R1+0xf4] ;  /* 0x0000f40001007983 */ /* 0x000f220000300800 */
[----:B--2---:R-:W-:-:S01]  /*e780*/  FADD R39, R228, R39 ;  /* 0x00000027e4277221 */ /* 0x004fc20000000000 */
[----:B---3--:R-:W-:-:S04]  /*e790*/  FADD R38, R229, R38 ;  /* 0x00000026e5267221 */ /* 0x008fc80000000000 */
[----:B------:R0:W-:Y:S01]  /*e7a0*/  STL [R1+0xb4], R39 ;  /* 0x0000b42701007387 */ /* 0x0001e20000100800 */
[----:B----4-:R-:W-:-:S03]  /*e7b0*/  FADD R37, R230, R37 ;  /* 0x00000025e6257221 */ /* 0x010fc60000000000 */
[----:B------:R1:W-:Y:S01]  /*e7c0*/  STL [R1+0xb8], R38 ;  /* 0x0000b82601007387 */ /* 0x0003e20000100800 */
[----:B------:R-:W-:-:S03]  /*e7d0*/  FADD R31, R231, R31 ;  /* 0x0000001fe71f7221 */ /* 0x000fc60000000000 */
        /* <DEDUP_REMOVED lines=24> */
[----:B0-----:R-:W4:Y:S01]  /*e960*/  LDL.LU R39, [R1+0xf8] ;  /* 0x0000f80001277983 */ /* 0x001f220000300800 */
[----:B------:R-:W-:-:S03]  /*e970*/  FADD R0, R212, R0 ;  /* 0x00000000d4007221 */ /* 0x000fc60000000000 */
[----:B------:R0:W-:Y:S04]  /*e980*/  STL [R1+0xec], R3 ;  /* 0x0000ec0301007387 */ /* 0x0001e80000100800 */
[----:B-1----:R-:W4:Y:S04]  /*e990*/  LDL.LU R38, [R1+0xfc] ;  /* 0x0000fc0001267983 */ /* 0x002f280000300800 */
[----:B------:R1:W-:Y:S04]  /*e9a0*/  STL [R1+0xf0], R2 ;  /* 0x0000f00201007387 */ /* 0x0003e80000100800 */
[----:B--2---:R-:W2:Y:S04]  /*e9b0*/  LDL.LU R37, [R1+0x100] ;  /* 0x0001000001257983 */ /* 0x004ea80000300800 */
[----:B------:R1:W-:Y:S04]  /*e9c0*/  STL [R1+0xf4], R0 ;  /* 0x0000f40001007387 */ /* 0x0003e80000100800 */
[----:B---3--:R-:W3:Y:S04]  /*e9d0*/  LDL.LU R31, [R1+0x104] ;  /* 0x00010400011f7983 */ /* 0x008ee80000300800 */
[----:B----4-:R-:W4:Y:S04]  /*e9e0*/  LDL.LU R30, [R1+0x108] ;  /* 0x00010800011e7983 */ /* 0x010f280000300800 */
        /* <DEDUP_REMOVED lines=10> */
[----:B-1----:R-:W4:Y:S04]  /*ea90*/  LDL.LU R2, [R1+0x134] ;  /* 0x0001340001027983 */ /* 0x002f280000300800 */
[----:B------:R-:W4:Y:S01]  /*eaa0*/  LDL.LU R0, [R1+0x138] ;  /* 0x0001380001007983 */ /* 0x000f220000300800 */
[----:B------:R-:W-:-:S01]  /*eab0*/  FADD R39, R213, R39 ;  /* 0x00000027d5277221 */ /* 0x000fc20000000000 */
[----:B------:R-:W-:-:S04]  /*eac0*/  FADD R38, R214, R38 ;  /* 0x00000026d6267221 */ /* 0x000fc80000000000 */
[----:B------:R0:W-:Y:S01]  /*ead0*/  STL [R1+0xf8], R39 ;  /* 0x0000f82701007387 */ /* 0x0001e20000100800 */
[----:B--2---:R-:W-:-:S03]  /*eae0*/  FADD R37, R215, R37 ;  /* 0x00000025d7257221 */ /* 0x004fc60000000000 */
[----:B------:R1:W-:Y:S01]  /*eaf0*/  STL [R1+0xfc], R38 ;  /* 0x0000fc2601007387 */ /* 0x0003e20000100800 */
[----:B---3--:R-:W-:-:S03]  /*eb00*/  FADD R31, R200, R31 ;  /* 0x0000001fc81f7221 */ /* 0x008fc60000000000 */
        /* <DEDUP_REMOVED lines=455> */
[----:B------:R-:W-:Y:S01]  /*10780*/  STL [R1+0x35c], R39 ;  /* 0x00035c2701007387 */ /* 0x000fe20000100800 */
[----:B--2---:R-:W-:-:S03]  /*10790*/  FADD R37, R48, R37 ;  /* 0x0000002530257221 */ /* 0x004fc60000000000 */
[----:B------:R-:W-:Y:S01]  /*107a0*/  STL [R1+0x360], R38 ;  /* 0x0003602601007387 */ /* 0x000fe20000100800 */
[----:B---3--:R-:W-:-:S03]  /*107b0*/  FADD R31, R49, R31 ;  /* 0x0000001f311f7221 */ /* 0x008fc60000000000 */
[----:B------:R0:W-:Y:S01]  /*107c0*/  STL [R1+0x364], R37 ;  /* 0x0003642501007387 */ /* 0x0001e20000100800 */
[----:B----4-:R-:W-:-:S03]  /*107d0*/  FADD R30, R50, R30 ;  /* 0x0000001e321e7221 */ /* 0x010fc60000000000 */
[----:B------:R-:W-:Y:S01]  /*107e0*/  STL [R1+0x368], R31 ;  /* 0x0003681f01007387 */ /* 0x000fe20000100800 */
[----:B------:R-:W-:-:S03]  /*107f0*/  FADD R29, R51, R29 ;  /* 0x0000001d331d7221 */ /* 0x000fc60000000000 */
        /* <DEDUP_REMOVED lines=12> */
[----:B------:R1:W-:Y:S01]  /*108c0*/  STL [R1+0x384], R24 ;  /* 0x0003841801007387 */ /* 0x0003e20000100800 */
[----:B------:R-:W-:-:S03]  /*108d0*/  FADD R5, R42, R5 ;  /* 0x000000052a057221 */ /* 0x000fc60000000000 */
[----:B------:R-:W-:Y:S01]  /*108e0*/  STL [R1+0x388], R6 ;  /* 0x0003880601007387 */ /* 0x000fe20000100800 */
[----:B------:R-:W-:-:S03]  /*108f0*/  FADD R4, R43, R4 ;  /* 0x000000042b047221 */ /* 0x000fc60000000000 */
[----:B------:R2:W-:Y:S01]  /*10900*/  STL [R1+0x38c], R5 ;  /* 0x00038c0501007387 */ /* 0x0005e20000100800 */
[----:B------:R-:W-:-:S03]  /*10910*/  FADD R3, R44, R3 ;  /* 0x000000032c037221 */ /* 0x000fc60000000000 */
[----:B------:R3:W-:Y:S01]  /*10920*/  STL [R1+0x390], R4 ;  /* 0x0003900401007387 */ /* 0x0007e20000100800 */
[----:B------:R-:W-:-:S03]  /*10930*/  FADD R2, R45, R2 ;  /* 0x000000022d027221 */ /* 0x000fc60000000000 */
[----:B0-----:R-:W4:Y:S01]  /*10940*/  LDL.LU R37, [R1+0x3a0] ;  /* 0x0003a00001257983 */ /* 0x001f220000300800 */
[----:B------:R-:W-:-:S03]  /*10950*/  FADD R0, R46, R0 ;  /* 0x000000002e007221 */ /* 0x000fc60000000000 */
[----:B------:R-:W-:Y:S04]  /*10960*/  STL [R1+0x394], R3 ;  /* 0x0003940301007387 */ /* 0x000fe80000100800 */
[----:B------:R-:W4:Y:S04]  /*10970*/  LDL.LU R38, [R1+0x3a4] ;  /* 0x0003a40001267983 */ /* 0x000f280000300800 */
[----:B------:R0:W-:Y:S04]  /*10980*/  STL [R1+0x398], R2 ;  /* 0x0003980201007387 */ /* 0x0001e80000100800 */
[----:B------:R-:W4:Y:S04]  /*10990*/  LDL.LU R39, [R1+0x3a8] ;  /* 0x0003a80001277983 */ /* 0x000f280000300800 */
[----:B------:R0:W-:Y:S04]  /*109a0*/  STL [R1+0x39c], R0 ;  /* 0x00039c0001007387 */ /* 0x0001e80000100800 */
[----:B-1----:R-:W4:Y:S04]  /*109b0*/  LDL.LU R24, [R1+0x3ac] ;  /* 0x0003ac0001187983 */ /* 0x002f280000300800 */
[----:B------:R-:W4:Y:S04]  /*109c0*/  LDL.LU R25, [R1+0x3b0] ;  /* 0x0003b00001197983 */ /* 0x000f280000300800 */
[----:B------:R-:W4:Y:S04]  /*109d0*/  LDL.LU R26, [R1+0x3b4] ;  /* 0x0003b400011a7983 */ /* 0x000f280000300800 */
[----:B------:R-:W4:Y:S04]  /*109e0*/  LDL.LU R27, [R1+0x3b8] ;  /* 0x0003b800011b7983 */ /* 0x000f280000300800 */
[----:B------:R-:W4:Y:S04]  /*109f0*/  LDL.LU R28, [R1+0x3bc] ;  /* 0x0003bc00011c7983 */ /* 0x000f280000300800 */
[----:B------:R-:W4:Y:S04]  /*10a00*/  LDL.LU R29, [R1+0x3c0] ;  /* 0x0003c000011d7983 */ /* 0x000f280000300800 */
[----:B------:R-:W4:Y:S04]  /*10a10*/  LDL.LU R30, [R1+0x3c4] ;  /* 0x0003c400011e7983 */ /* 0x000f280000300800 */
[----:B------:R-:W4:Y:S04]  /*10a20*/  LDL.LU R31, [R1+0x3c8] ;  /* 0x0003c800011f7983 */ /* 0x000f280000300800 */
[----:B--2---:R-:W2:Y:S04]  /*10a30*/  LDL.LU R5, [R1+0x3cc] ;  /* 0x0003cc0001057983 */ /* 0x004ea80000300800 */
[----:B---3--:R-:W3:Y:S04]  /*10a40*/  LDL.LU R4, [R1+0x3d0] ;  /* 0x0003d00001047983 */ /* 0x008ee80000300800 */
[----:B0-----:R-:W3:Y:S04]  /*10a50*/  LDL.LU R2, [R1+0x3d4] ;  /* 0x0003d40001027983 */ /* 0x001ee80000300800 */
[----:B------:R-:W3:Y:S04]  /*10a60*/  LDL.LU R0, [R1+0x3d8] ;  /* 0x0003d80001007983 */ /* 0x000ee80000300800 */
[----:B------:R-:W3:Y:S04]  /*10a70*/  LDL.LU R6, [R1+0x3dc] ;  /* 0x0003dc0001067983 */ /* 0x000ee80000300800 */
[----:B------:R-:W3:Y:S01]  /*10a80*/  LDL.LU R3, [R1+0x3e0] ;  /* 0x0003e00001037983 */ /* 0x000ee20000300800 */
[----:B----4-:R-:W-:-:S05]  /*10a90*/  FADD R37, R47, R37 ;  /* 0x000000252f257221 */ /* 0x010fca0000000000 */
[----:B------:R0:W-:Y:S01]  /*10aa0*/  STL [R1+0x3a0], R37 ;  /* 0x0003a02501007387 */ /* 0x0001e20000100800 */
[----:B------:R-:W-:-:S03]  /*10ab0*/  FADD R38, R32, R38 ;  /* 0x0000002620267221 */ /* 0x000fc60000000000 */
[----:B0-----:R-:W4:Y:S01]  /*10ac0*/  LDL.LU R37, [R1+0x454] ;  /* 0x0004540001257983 */ /* 0x001f220000300800 */
[----:B------:R-:W-:-:S03]  /*10ad0*/  FADD R39, R33, R39 ;  /* 0x0000002721277221 */ /* 0x000fc60000000000 */
[----:B------:R0:W-:Y:S01]  /*10ae0*/  STL [R1+0x3a4], R38 ;  /* 0x0003a42601007387 */ /* 0x0001e20000100800 */
[----:B------:R-:W-:-:S01]  /*10af0*/  FADD R24, R34, R24 ;  /* 0x0000001822187221 */ /* 0x000fc20000000000 */
[----:B------:R-:W-:Y:S02]  /*10b00*/  FADD R25, R35, R25 ;  /* 0x0000001923197221 */ /* 0x000fe40000000000 */
[----:B0-----:R-:W2:Y:S04]  /*10b10*/  LDL.LU R38, [R1+0x450] ;  /* 0x0004500001267983 */ /* 0x001ea80000300800 */
[----:B------:R0:W-:Y:S04]  /*10b20*/  STL [R1+0x3a8], R39 ;  /* 0x0003a82701007387 */ /* 0x0001e80000100800 */
[----:B0-----:R-:W3:Y:S04]  /*10b30*/  LDL.LU R39, [R1+0x44c] ;  /* 0x00044c0001277983 */ /* 0x001ee80000300800 */
[----:B------:R0:W-:Y:S04]  /*10b40*/  STL [R1+0x3ac], R24 ;  /* 0x0003ac1801007387 */ /* 0x0001e80000100800 */
[----:B0-----:R-:W3:Y:S04]  /*10b50*/  LDL.LU R24, [R1+0x448] ;  /* 0x0004480001187983 */ /* 0x001ee80000300800 */
[----:B------:R0:W-:Y:S04]  /*10b60*/  STL [R1+0x3b0], R25 ;  /* 0x0003b01901007387 */ /* 0x0001e80000100800 */
[----:B0-----:R-:W3:Y:S01]  /*10b70*/  LDL.LU R25, [R1+0x444] ;  /* 0x0004440001197983 */ /* 0x001ee20000300800 */
[----:B------:R-:W-:-:S05]  /*10b80*/  FADD R26, R36, R26 ;  /* 0x0000001a241a7221 */ /* 0x000fca0000000000 */
[----:B------:R0:W-:Y:S04]  /*10b90*/  STL [R1+0x3b4], R26 ;  /* 0x0003b41a01007387 */ /* 0x0001e80000100800 */
[----:B0-----:R-:W3:Y:S01]  /*10ba0*/  LDL.LU R26, [R1+0x440] ;  /* 0x00044000011a7983 */ /* 0x001ee20000300800 */
[----:B----4-:R-:W-:-:S05]  /*10bb0*/  FADD R27, R37, R27 ;  /* 0x0000001b251b7221 */ /* 0x010fca0000000000 */
[----:B------:R0:W-:Y:S01]  /*10bc0*/  STL [R1+0x3b8], R27 ;  /* 0x0003b81b01007387 */ /* 0x0001e20000100800 */
[----:B--2---:R-:W-:-:S03]  /*10bd0*/  FADD R28, R38, R28 ;  /* 0x0000001c261c7221 */ /* 0x004fc60000000000 */
[----:B0-----:R-:W2:Y:S04]  /*10be0*/  LDL.LU R27, [R1+0x43c] ;  /* 0x00043c00011b7983 */ /* 0x001ea80000300800 */
[----:B------:R0:W-:Y:S01]  /*10bf0*/  STL [R1+0x3bc], R28 ;  /* 0x0003bc1c01007387 */ /* 0x0001e20000100800 */
[----:B---3--:R-:W-:-:S03]  /*10c00*/  FADD R29, R39, R29 ;  /* 0x0000001d271d7221 */ /* 0x008fc60000000000 */
[----:B0-----:R-:W3:Y:S04]  /*10c10*/  LDL.LU R28, [R1+0x438] ;  /* 0x00043800011c7983 */ /* 0x001ee80000300800 */
[----:B------:R0:W-:Y:S01]  /*10c20*/  STL [R1+0x3c0], R29 ;  /* 0x0003c01d01007387 */ /* 0x0001e20000100800 */
[----:B------:R-:W-:-:S03]  /*10c30*/  FADD R30, R24, R30 ;  /* 0x0000001e181e7221 */ /* 0x000fc60000000000 */
[----:B0-----:R-:W4:Y:S04]  /*10c40*/  LDL.LU R29, [R1+0x434] ;  /* 0x00043400011d7983 */ /* 0x001f280000300800 */
[----:B------:R0:W-:Y:S01]  /*10c50*/  STL [R1+0x3c4], R30 ;  /* 0x0003c41e01007387 */ /* 0x0001e20000100800 */
[----:B------:R-:W-:-:S03]  /*10c60*/  FADD R31, R25, R31 ;  /* 0x0000001f191f7221 */ /* 0x000fc60000000000 */
[----:B0-----:R-:W4:Y:S04]  /*10c70*/  LDL.LU R30, [R1+0x430] ;  /* 0x00043000011e7983 */ /* 0x001f280000300800 */
[----:B------:R0:W-:Y:S04]  /*10c80*/  STL [R1+0x3c8], R31 ;  /* 0x0003c81f01007387 */ /* 0x0001e80000100800 */
[----:B0-----:R-:W4:Y:S01]  /*10c90*/  LDL.LU R31, [R1+0x42c] ;  /* 0x00042c00011f7983 */ /* 0x001f220000300800 */
[----:B------:R-:W-:-:S05]  /*10ca0*/  FADD R5, R26, R5 ;  /* 0x000000051a057221 */ /* 0x000fca0000000000 */
[----:B------:R0:W-:Y:S04]  /*10cb0*/  STL [R1+0x3cc], R5 ;  /* 0x0003cc0501007387 */ /* 0x0001e80000100800 */
[----:B0-----:R0:W5:Y:S01]  /*10cc0*/  LDL.LU R5, [R1+0x428] ;  /* 0x0004280001057983 */ /* 0x0011620000300800 */
[----:B------:R-:W-:Y:S01]  /*10cd0*/  UMOV UR5, URZ ;  /* 0x0000003f00057c82 */ /* 0x000fe20008000000 */
[----:B--2---:R-:W-:-:S05]  /*10ce0*/  FADD R4, R27, R4 ;  /* 0x000000041b047221 */ /* 0x004fca0000000000 */
[----:B------:R1:W-:Y:S01]  /*10cf0*/  STL [R1+0x3d0], R4 ;  /* 0x0003d00401007387 */ /* 0x0003e20000100800 */
[----:B---3--:R-:W-:-:S03]  /*10d00*/  FADD R2, R28, R2 ;  /* 0x000000021c027221 */ /* 0x008fc60000000000 */
[----:B-1----:R0:W5:Y:S04]  /*10d10*/  LDL.LU R4, [R1+0x424] ;  /* 0x0004240001047983 */ /* 0x0021680000300800 */
[----:B------:R1:W-:Y:S01]  /*10d20*/  STL [R1+0x3d4], R2 ;  /* 0x0003d40201007387 */ /* 0x0003e20000100800 */
[----:B----4-:R-:W-:-:S03]  /*10d30*/  FADD R0, R29, R0 ;  /* 0x000000001d007221 */ /* 0x010fc60000000000 */
[----:B-1----:R0:W5:Y:S04]  /*10d40*/  LDL.LU R2, [R1+0x420] ;  /* 0x0004200001027983 */ /* 0x0021680000300800 */
[----:B------:R1:W-:Y:S01]  /*10d50*/  STL [R1+0x3d8], R0 ;  /* 0x0003d80001007387 */ /* 0x0003e20000100800 */
[----:B------:R-:W-:-:S03]  /*10d60*/  FADD R6, R30, R6 ;  /* 0x000000061e067221 */ /* 0x000fc60000000000 */
[----:B-1----:R0:W5:Y:S01]  /*10d70*/  LDL.LU R0, [R1+0x41c] ;  /* 0x00041c0001007983 */ /* 0x0021620000300800 */
[----:B------:R-:W-:-:S05]  /*10d80*/  FADD R3, R3, R31 ;  /* 0x0000001f03037221 */ /* 0x000fca0000000000 */
[----:B------:R1:W-:Y:S04]  /*10d90*/  STL [R1+0x3e0], R3 ;  /* 0x0003e00301007387 */ /* 0x0003e80000100800 */
[----:B------:R0:W-:Y:S01]  /*10da0*/  STL [R1+0x3dc], R6 ;  /* 0x0003dc0601007387 */ /* 0x0001e20000100800 */
[----:B-1----:R-:W-:-:S07]  /*10db0*/  IMAD.U32 R3, RZ, RZ, UR5 ;  /* 0x00000005ff037e24 */ /* 0x002fce000f8e00ff */
.L_x_24:
[----:B------:R-:W-:Y:S05]  /*10dc0*/  @!P1 BRA `(.L_x_25) ;  /* 0x0000000000049947 */ /* 0x000fea0003800000 */
[----:B------:R-:W-:Y:S01]  /*10dd0*/  BPT.TRAP 0x1 ;  /* 0x000000040000795c */ /* 0x000fe20000300000 */
.L_x_25:
[----:B0-----:R-:W2:Y:S01]  /*10de0*/  LDL R6, [R1+0x3f0] ;  /* 0x0003f00001067983 */ /* 0x001ea20000100800 */
[----:B-----5:R-:W-:Y:S02]  /*10df0*/  R2UR UR7, R2 ;  /* 0x00000000020772ca */ /* 0x020fe400000e0000 */
[----:B------:R-:W-:-:S13]  /*10e00*/  R2UR UR5, R5 ;  /* 0x00000000050572ca */ /* 0x000fda00000e0000 */
[----:B------:R-:W-:-:S04]  /*10e10*/  ULEA UR5, UR5, UR7, 0x3 ;  /* 0x0000000705057291 */ /* 0x000fc8000f8e183f */
[----:B------:R-:W-:-:S04]  /*10e20*/  UIADD3 UR5, UR5, 0x18, URZ ;  /* 0x0000001805057890 */ /* 0x000fc8000fffe03f */
[----:B------:R-:W-:-:S09]  /*10e30*/  UPRMT UR5, URZ, 0x654, UR5 ;  /* 0x000006543f057896 */ /* 0x000fd20008000005 */
[----:B------:R-:W-:Y:S01]  /*10e40*/  SYNCS.ARRIVE.TRANS64.RED.A1T0 RZ, [UR5], RZ ;  /* 0x000000ffffff79a7 */ /* 0x000fe20008100405 */
[----:B--2---:R-:W-:-:S13]  /*10e50*/  R2UR UR6, R6 ;  /* 0x00000000060672ca */ /* 0x004fda00000e0000 */
[----:B------:R-:W-:-:S06]  /*10e60*/  UISETP.GT.U32.AND UP0, UPT, UR6, 0x1, UPT ;  /* 0x000000010600788c */ /* 0x000fcc000bf04070 */
[----:B------:R-:W-:-:S13]  /*10e70*/  PLOP3.LUT P0, PT, PT, PT, UP0, 0x80, 0x0 ;  /* 0x000000000000781c */ /* 0x000fda0003f0f008 */
[----:B------:R-:W-:Y:S05]  /*10e80*/  @P0 BRA `(.L_x_26) ;  /* 0x0000000000040947 */ /* 0x000fea0003800000 */
[----:B------:R-:W-:Y:S01]  /*10e90*/  BPT.TRAP 0x1 ;  /* 0x000000040000795c */ /* 0x000fe20000300000 */
.L_x_26:
[----:B------:R-:W2:Y:S01]  /*10ea0*/  LDL.LU R6, [R1+0x3e4] ;  /* 0x0003e40001067983 */ /* 0x000ea20000300800 */
[----:B------:R-:W-:Y:S02]  /*10eb0*/  R2UR UR5, R0 ;  /* 0x00000000000572ca */ /* 0x000fe400000e0000 */
[----:B------:R-:W-:Y:S02]  /*10ec0*/  R2UR UR6, R5 ;  /* 0x00000000050672ca */ /* 0x000fe400000e0000 */
[----:B------:R-:W-:-:S09]  /*10ed0*/  R2UR UR8, R4 ;  /* 0x00000000040872ca */ /* 0x000fd200000e0000 */
[----:B------:R-:W-:Y:S02]  /*10ee0*/  UIADD3 UR5, UR5, 0x1, URZ ;  /* 0x0000000105057890 */ /* 0x000fe4000fffe03f */
[----:B------:R-:W-:Y:S02]  /*10ef0*/  UIADD3 UR6, UR6, 0x1, URZ ;  /* 0x0000000106067890 */ /* 0x000fe4000fffe03f */
[----:B------:R-:W-:Y:S02]  /*10f00*/  UISETP.NE.AND UP0, UPT, UR5, 0x3, UPT ;  /* 0x000000030500788c */ /* 0x000fe4000bf05270 */
[----:B------:R-:W-:-:S04]  /*10f10*/  UISETP.NE.AND UP1, UPT, UR6, 0x3, UPT ;  /* 0x000000030600788c */ /* 0x000fc8000bf25270 */
[----:B------:R-:W-:-:S06]  /*10f20*/  USEL UR6, UR6, URZ, UP1 ;  /* 0x0000003f06067287 */ /* 0x000fcc0008800000 */
[----:B------:R-:W-:Y:S01]  /*10f30*/  IMAD.U32 R5, RZ, RZ, UR6 ;  /* 0x00000006ff057e24 */ /* 0x000fe2000f8e00ff */
[----:B--2---:R-:W-:-:S13]  /*10f40*/  R2UR UR9, R6 ;  /* 0x00000000060972ca */ /* 0x004fda00000e0000 */
[----:B------:R-:W-:Y:S02]  /*10f50*/  UIADD3 UR7, UR9, -0x1, URZ ;  /* 0xffffffff09077890 */ /* 0x000fe4000fffe03f */
[----:B------:R-:W-:Y:S02]  /*10f60*/  UISETP.GT.AND UP2, UPT, UR9, 0x1, UPT ;  /* 0x000000010900788c */ /* 0x000fe4000bf44270 */
[----:B------:R-:W-:Y:S02]  /*10f70*/  USEL UR9, UR5, URZ, UP0 ;  /* 0x0000003f05097287 */ /* 0x000fe40008000000 */
[----:B------:R-:W-:Y:S01]  /*10f80*/  IMAD.U32 R6, RZ, RZ, UR7 ;  /* 0x00000007ff067e24 */ /* 0x000fe2000f8e00ff */
[----:B------:R-:W-:Y:S01]  /*10f90*/  USEL UR5, URZ, 0x1, UP0 ;  /* 0x000000013f057887 */ /* 0x000fe20008000000 */
[----:B------:R-:W-:Y:S02]  /*10fa0*/  PLOP3.LUT P0, PT, PT, PT, UP2, 0x80, 0x0 ;  /* 0x000000000000781c */ /* 0x000fe40003f0f028 */
[----:B------:R-:W-:Y:S01]  /*10fb0*/  IMAD.U32 R0, RZ, RZ, UR9 ;  /* 0x00000009ff007e24 */ /* 0x000fe2000f8e00ff */
[----:B------:R0:W-:Y:S01]  /*10fc0*/  STL [R1+0x3e4], R6 ;  /* 0x0003e40601007387 */ /* 0x0001e20000100800 */
[----:B------:R-:W-:-:S03]  /*10fd0*/  ULOP3.LUT UR8, UR8, UR5, URZ, 0x3c, !UPT ;  /* 0x0000000508087292 */ /* 0x000fc6000f8e3c3f */
[----:B------:R-:W-:-:S03]  /*10fe0*/  UMOV UR5, 0x1 ;  /* 0x0000000100057882 */ /* 0x000fc60000000000 */
[----:B------:R-:W-:-:S03]  /*10ff0*/  IMAD.U32 R4, RZ, RZ, UR8 ;  /* 0x00000008ff047e24 */ /* 0x000fc6000f8e00ff */
[----:B0-----:R-:W-:Y:S05]  /*11000*/  @P0 BRA `(.L_x_27) ;  /* 0xffffff88005c0947 */ /* 0x001fea000383ffff */
.L_x_19:
[----:B------:R-:W-:-:S13]  /*11010*/  R2UR UR4, R3 ;  /* 0x00000000030472ca */ /* 0x000fda00000e0000 */
[----:B------:R-:W-:-:S04]  /*11020*/  UISETP.NE.AND UP0, UPT, UR4, URZ, UPT ;  /* 0x0000003f0400728c */ /* 0x000fc8000bf05270 */
[----:B------:R-:W-:-:S06]  /*11030*/  USEL UR4, URZ, 0x1, !UP0 ;  /* 0x000000013f047887 */ /* 0x000fcc000c000000 */
[----:B------:R-:W-:-:S13]  /*11040*/  ISETP.NE.AND P0, PT, RZ, UR4, PT ;  /* 0x00000004ff007c0c */ /* 0x000fda000bf05270 */
[----:B------:R-:W-:Y:S05]  /*11050*/  @!P0 BRA `(.L_x_28) ;  /* 0x0000003000108947 */ /* 0x000fea0003800000 */
[----:B------:R-:W2:Y:S04]  /*11060*/  LDL.LU R3, [R1+0x4c] ;  /* 0x00004c0001037983 */ /* 0x000ea80000300800 */
[----:B------:R-:W3:Y:S04]  /*11070*/  LDL.LU R0, [R1+0x50] ;  /* 0x0000500001007983 */ /* 0x000ee80000300800 */
[----:B------:R-:W4:Y:S04]  /*11080*/  LDL.LU R4, [R1+0x54] ;  /* 0x0000540001047983 */ /* 0x000f280000300800 */
        /* <DEDUP_REMOVED lines=44> */
[----:B------:R-:W-:Y:S04]  /*11350*/  STL [R1+0x420], R31 ;  /* 0x0004201f01007387 */ /* 0x000fe80000100800 */
[----:B------:R1:W-:Y:S01]  /*11360*/  STL [R1+0x41c], R2 ;  /* 0x00041c0201007387 */ /* 0x0003e20000100800 */
[----:B--2---:R-:W-:Y:S01]  /*11370*/  FADD R18, R3, R18 ;  /* 0x0000001203127221 */ /* 0x004fe20000000000 */
[----:B---3--:R-:W-:Y:S01]  /*11380*/  FADD R19, R0, R19 ;  /* 0x0000001300137221 */ /* 0x008fe20000000000 */
[----:B----4-:R-:W-:Y:S01]  /*11390*/  FADD R20, R4, R20 ;  /* 0x0000001404147221 */ /* 0x010fe20000000000 */
[----:B------:R-:W-:Y:S01]  /*113a0*/  FADD R21, R5, R21 ;  /* 0x0000001505157221 */ /* 0x000fe20000000000 */
[----:B------:R-:W-:Y:S01]  /*113b0*/  FADD R22, R6, R22 ;  /* 0x0000001606167221 */ /* 0x000fe20000000000 */
[----:B------:R-:W-:-:S02]  /*113c0*/  FADD R17, R48, R17 ;  /* 0x0000001130117221 */ /* 0x000fc40000000000 */
[----:B------:R-:W2:Y:S01]  /*113d0*/  LDL.LU R48, [R1+0x20] ;  /* 0x0000200001307983 */ /* 0x000ea20000300800 */
[----:B------:R-:W-:-:S03]  /*113e0*/  FADD R16, R49, R16 ;  /* 0x0000001031107221 */ /* 0x000fc60000000000 */
[----:B------:R-:W3:Y:S01]  /*113f0*/  LDL.LU R49, [R1+0x24] ;  /* 0x0000240001317983 */ /* 0x000ee20000300800 */
        /* <DEDUP_REMOVED lines=11> */
[----:B------:R-:W4:Y:S04]  /*114b0*/  LDL.LU R55, [R1+0x3c] ;  /* 0x00003c0001377983 */ /* 0x000f280000300800 */
[----:B------:R-:W4:Y:S01]  /*114c0*/  LDL.LU R5, [R1+0x80] ;  /* 0x0000800001057983 */ /* 0x000f220000300800 */
[----:B------:R-:W-:-:S03]  /*114d0*/  FADD R9, R40, R9 ;  /* 0x0000000928097221 */ /* 0x000fc60000000000 */
[----:B------:R-:W4:Y:S04]  /*114e0*/  LDL.LU R40, [R1] ;  /* 0x0000000001287983 */ /* 0x000f280000300800 */
[----:B------:R-:W4:Y:S01]  /*114f0*/  LDL.LU R6, [R1+0x84] ;  /* 0x0000840001067983 */ /* 0x000f220000300800 */
[----:B------:R-:W-:-:S03]  /*11500*/  FADD R8, R41, R8 ;  /* 0x0000000829087221 */ /* 0x000fc60000000000 */
[----:B------:R-:W4:Y:S01]  /*11510*/  LDL.LU R41, [R1+0x4] ;  /* 0x0000040001297983 */ /* 0x000f220000300800 */
[----:B------:R-:W-:-:S03]  /*11520*/  FADD R7, R42, R7 ;  /* 0x000000072a077221 */ /* 0x000fc60000000000 */
[----:B------:R-:W4:Y:S04]  /*11530*/  LDL.LU R42, [R1+0x88] ;  /* 0x00008800012a7983 */ /* 0x000f280000300800 */
[----:B0-----:R-:W4:Y:S04]  /*11540*/  LDL.LU R43, [R1+0x8] ;  /* 0x00000800012b7983 */ /* 0x001f280000300800 */
        /* <DEDUP_REMOVED lines=23> */
[----:B------:R-:W4:Y:S01]  /*116c0*/  LDL.LU R4, [R1+0xf0] ;  /* 0x0000f00001047983 */ /* 0x000f220000300800 */
[----:B--2---:R-:W-:-:S03]  /*116d0*/  FADD R23, R48, R23 ;  /* 0x0000001730177221 */ /* 0x004fc60000000000 */
[----:B------:R-:W2:Y:S01]  /*116e0*/  LDL.LU R48, [R1+0x49c] ;  /* 0x00049c0001307983 */ /* 0x000ea20000300800 */
[----:B---3--:R-:W-:-:S03]  /*116f0*/  FADD R232, R49, R232 ;  /* 0x000000e831e87221 */ /* 0x008fc60000000000 */
[----:B------:R-:W3:Y:S01]  /*11700*/  LDL.LU R49, [R1+0x498] ;  /* 0x0004980001317983 */ /* 0x000ee20000300800 */
[----:B----4-:R-:W-:-:S03]  /*11710*/  FADD R233, R50, R233 ;  /* 0x000000e932e97221 */ /* 0x010fc60000000000 */
        /* <DEDUP_REMOVED lines=11> */
[----:B------:R0:W-:Y:S01]  /*117d0*/  STL [R1+0x80], R5 ;  /* 0x0000800501007387 */ /* 0x0001e20000100800 */
[----:B------:R-:W-:-:S03]  /*117e0*/  FADD R6, R40, R6 ;  /* 0x0000000628067221 */ /* 0x000fc60000000000 */
[----:B0-----:R-:W2:Y:S04]  /*117f0*/  LDL.LU R5, [R1+0xf4] ;  /* 0x0000f40001057983 */ /* 0x001ea80000300800 */
[----:B------:R-:W4:Y:S04]  /*11800*/  LDL.LU R40, [R1+0x47c] ;  /* 0x00047c0001287983 */ /* 0x000f280000300800 */
[----:B------:R0:W-:Y:S04]  /*11810*/  STL [R1+0x84], R6 ;  /* 0x0000840601007387 */ /* 0x0001e80000100800 */
[----:B0-----:R-:W3:Y:S01]  /*11820*/  LDL.LU R6, [R1+0xf8] ;  /* 0x0000f80001067983 */ /* 0x001ee20000300800 */
[----:B------:R-:W-:-:S03]  /*11830*/  FADD R42, R41, R42 ;  /* 0x0000002a292a7221 */ /* 0x000fc60000000000 */
[----:B------:R-:W4:Y:S04]  /*11840*/  LDL.LU R41, [R1+0x478] ;  /* 0x0004780001297983 */ /* 0x000f280000300800 */
[----:B------:R0:W-:Y:S01]  /*11850*/  STL [R1+0x88], R42 ;  /* 0x0000882a01007387 */ /* 0x0001e20000100800 */
[----:B------:R-:W-:-:S03]  /*11860*/  FADD R44, R43, R44 ;  /* 0x0000002c2b2c7221 */ /* 0x000fc60000000000 */
[----:B0-----:R-:W4:Y:S01]  /*11870*/  LDL.LU R42, [R1+0x474] ;  /* 0x00047400012a7983 */ /* 0x001f220000300800 */
        /* <DEDUP_REMOVED lines=9> */
[----:B0-----:R-:W4:Y:S04]  /*11910*/  LDL.LU R46, [R1+0x464] ;  /* 0x00046400012e7983 */ /* 0x001f280000300800 */
[----:B------:R-:W4:Y:S04]  /*11920*/  LDL.LU R47, [R1+0x460] ;  /* 0x00046000012f7983 */ /* 0x000f280000300800 */
[----:B------:R0:W-:Y:S01]  /*11930*/  STL [R1+0x94], R32 ;  /* 0x0000942001007387 */ /* 0x0001e20000100800 */
[----:B------:R-:W-:Y:S01]  /*11940*/  FADD R38, R37, R38 ;  /* 0x0000002625267221 */ /* 0x000fe20000000000 */
[----:B------:R-:W-:-:S02]  /*11950*/  FADD R39, R224, R39 ;  /* 0x00000027e0277221 */ /* 0x000fc40000000000 */
        /* <DEDUP_REMOVED lines=8> */
[----:B------:R-:W-:-:S03]  /*119e0*/  FADD R26, R227, R26 ;  /* 0x0000001ae31a7221 */ /* 0x000fc60000000000 */
[----:B0-----:R-:W4:Y:S04]  /*119f0*/  LDL.LU R36, [R1+0x44c] ;  /* 0x00044c0001247983 */ /* 0x001f280000300800 */
[----:B------:R-:W4:Y:S04]  /*11a00*/  LDL.LU R37, [R1+0x448] ;  /* 0x0004480001257983 */ /* 0x000f280000300800 */
[----:B------:R0:W-:Y:S01]  /*11a10*/  STL [R1+0xa0], R38 ;  /* 0x0000a02601007387 */ /* 0x0001e20000100800 */
[----:B-----5:R-:W-:-:S03]  /*11a20*/  FADD R27, R228, R27 ;  /* 0x0000001be41b7221 */ /* 0x020fc60000000000 */
[----:B0-----:R-:W4:Y:S04]  /*11a30*/  LDL.LU R38, [R1+0x444] ;  /* 0x0004440001267983 */ /* 0x001f280000300800 */
[----:B------:R0:W-:Y:S01]  /*11a40*/  STL [R1+0xa4], R39 ;  /* 0x0000a42701007387 */ /* 0x0001e20000100800 */
[----:B------:R-:W-:-:S03]  /*11a50*/  FADD R28, R229, R28 ;  /* 0x0000001ce51c7221 */ /* 0x000fc60000000000 */
[----:B0-----:R-:W4:Y:S04]  /*11a60*/  LDL.LU R39, [R1+0x440] ;  /* 0x0004400001277983 */ /* 0x001f280000300800 */
[----:B------:R-:W2:Y:S04]  /*11a70*/  LDL.LU R224, [R1+0xdc] ;  /* 0x0000dc0001e07983 */ /* 0x000ea80000300800 */
[----:B------:R0:W-:Y:S01]  /*11a80*/  STL [R1+0xa8], R24 ;  /* 0x0000a81801007387 */ /* 0x0001e20000100800 */
[----:B------:R-:W-:-:S03]  /*11a90*/  FADD R29, R230, R29 ;  /* 0x0000001de61d7221 */ /* 0x000fc60000000000 */
[----:B0-----:R-:W4:Y:S04]  /*11aa0*/  LDL.LU R24, [R1+0x43c] ;  /* 0x00043c0001187983 */ /* 0x001f280000300800 */
[----:B------:R-:W3:Y:S04]  /*11ab0*/  LDL.LU R225, [R1+0xd8] ;  /* 0x0000d80001e17983 */ /* 0x000ee80000300800 */
[----:B------:R0:W-:Y:S04]  /*11ac0*/  STL [R1+0xac], R25 ;  /* 0x0000ac1901007387 */ /* 0x0001e80000100800 */
[----:B0-----:R-:W4:Y:S04]  /*11ad0*/  LDL.LU R25, [R1+0x438] ;  /* 0x0004380001197983 */ /* 0x001f280000300800 */
[----:B------:R-:W4:Y:S04]  /*11ae0*/  LDL.LU R226, [R1+0xd4] ;  /* 0x0000d40001e27983 */ /* 0x000f280000300800 */
        /* <DEDUP_REMOVED lines=11> */
[----:B------:R-:W4:Y:S01]  /*11ba0*/  LDL.LU R230, [R1+0xc4] ;  /* 0x0000c40001e67983 */ /* 0x000f220000300800 */
[----:B------:R-:W-:Y:S01]  /*11bb0*/  FADD R30, R231, R30 ;  /* 0x0000001ee71e7221 */ /* 0x000fe20000000000 */
[----:B------:R-:W-:-:S04]  /*11bc0*/  FADD R2, R223, R2 ;  /* 0x00000002df027221 */ /* 0x000fc80000000000 */
[----:B------:R0:W-:Y:S01]  /*11bd0*/  STL [R1+0xc0], R30 ;  /* 0x0000c01e01007387 */ /* 0x0001e20000100800 */
[----:B------:R-:W-:Y:S01]  /*11be0*/  FADD R31, R208, R31 ;  /* 0x0000001fd01f7221 */ /* 0x000fe20000000000 */
[----:B------:R-:W-:Y:S01]  /*11bf0*/  FADD R3, R209, R3 ;  /* 0x00000003d1037221 */ /* 0x000fe20000000000 */
[----:B------:R-:W-:Y:S01]  /*11c00*/  FADD R0, R210, R0 ;  /* 0x00000000d2007221 */ /* 0x000fe20000000000 */
[----:B0-----:R-:W4:Y:S01]  /*11c10*/  LDL.LU R30, [R1+0x424] ;  /* 0x00042400011e7983 */ /* 0x001f220000300800 */
[----:B--2---:R-:W-:Y:S01]  /*11c20*/  FADD R224, R222, R224 ;  /* 0x000000e0dee07221 */ /* 0x004fe20000000000 */
[----:B---3--:R-:W-:Y:S01]  /*11c30*/  FADD R225, R221, R225 ;  /* 0x000000e1dde17221 */ /* 0x008fe20000000000 */
[----:B----4-:R-:W-:Y:S01]  /*11c40*/  FADD R226, R220, R226 ;  /* 0x000000e2dce27221 */ /* 0x010fe20000000000 */
[----:B------:R-:W-:Y:S01]  /*11c50*/  FADD R227, R219, R227 ;  /* 0x000000e3dbe37221 */ /* 0x000fe20000000000 */
[----:B------:R-:W-:Y:S01]  /*11c60*/  FADD R228, R218, R228 ;  /* 0x000000e4dae47221 */ /* 0x000fe20000000000 */
[----:B------:R-:W-:Y:S01]  /*11c70*/  FADD R229, R217, R229 ;  /* 0x000000e5d9e57221 */ /* 0x000fe20000000000 */
[----:B------:R-:W-:-:S05]  /*11c80*/  FADD R230, R216, R230 ;  /* 0x000000e6d8e67221 */ /* 0x000fca0000000000 */
        /* <DEDUP_REMOVED lines=9> */
[----:B0-----:R-:W2:Y:S04]  /*11d20*/  LDL.LU R31, [R1+0xfc] ;  /* 0x0000fc00011f7983 */ /* 0x001ea80000300800 */
[----:B------:R0:W-:Y:S04]  /*11d30*/  STL [R1+0xe8], R3 ;  /* 0x0000e80301007387 */ /* 0x0001e80000100800 */
[----:B------:R1:W-:Y:S04]  /*11d40*/  STL [R1+0xec], R0 ;  /* 0x0000ec0001007387 */ /* 0x0003e80000100800 */
[----:B------:R-:W3:Y:S01]  /*11d50*/  LDL.LU R2, [R1+0x100] ;  /* 0x0001000001027983 */ /* 0x000ee20000300800 */
[----:B------:R-:W-:Y:S01]  /*11d60*/  FADD R4, R211, R4 ;  /* 0x00000004d3047221 */ /* 0x000fe20000000000 */
[----:B------:R-:W-:Y:S01]  /*11d70*/  FADD R5, R212, R5 ;  /* 0x00000005d4057221 */ /* 0x000fe20000000000 */
[----:B------:R-:W-:-:S03]  /*11d80*/  FADD R6, R213, R6 ;  /* 0x00000006d5067221 */ /* 0x000fc60000000000 */
[----:B------:R4:W-:Y:S04]  /*11d90*/  STL [R1+0xf0], R4 ;  /* 0x0000f00401007387 */ /* 0x0009e80000100800 */
[----:B------:R-:W3:Y:S04]  /*11da0*/  LDL.LU R213, [R1+0x10c] ;  /* 0x00010c0001d57983 */ /* 0x000ee80000300800 */
[----:B------:R4:W-:Y:S04]  /*11db0*/  STL [R1+0xf4], R5 ;  /* 0x0000f40501007387 */ /* 0x0009e80000100800 */
[----:B------:R-:W3:Y:S04]  /*11dc0*/  LDL.LU R212, [R1+0x110] ;  /* 0x0001100001d47983 */ /* 0x000ee80000300800 */
[----:B------:R-:W3:Y:S04]  /*11dd0*/  LDL.LU R211, [R1+0x114] ;  /* 0x0001140001d37983 */ /* 0x000ee80000300800 */
[----:B------:R4:W-:Y:S04]  /*11de0*/  STL [R1+0xf8], R6 ;  /* 0x0000f80601007387 */ /* 0x0009e80000100800 */
[----:B------:R-:W3:Y:S04]  /*11df0*/  LDL.LU R210, [R1+0x118] ;  /* 0x0001180001d27983 */ /* 0x000ee80000300800 */
        /* <DEDUP_REMOVED lines=18> */
[----:B0-----:R-:W3:Y:S04]  /*11f20*/  LDL.LU R3, [R1+0x164] ;  /* 0x0001640001037983 */ /* 0x001ee80000300800 */
[----:B-1----:R-:W3:Y:S04]  /*11f30*/  LDL.LU R0, [R1+0x168] ;  /* 0x0001680001007983 */ /* 0x002ee80000300800 */
[----:B----4-:R-:W4:Y:S04]  /*11f40*/  LDL.LU R4, [R1+0x16c] ;  /* 0x00016c0001047983 */ /* 0x010f280000300800 */
[----:B------:R-:W4:Y:S04]  /*11f50*/  LDL.LU R5, [R1+0x170] ;  /* 0x0001700001057983 */ /* 0x000f280000300800 */
[----:B------:R-:W4:Y:S01]  /*11f60*/  LDL.LU R6, [R1+0x174] ;  /* 0x0001740001067983 */ /* 0x000f220000300800 */
[----:B--2---:R-:W-:-:S05]  /*11f70*/  FADD R31, R214, R31 ;  /* 0x0000001fd61f7221 */ /* 0x004fca0000000000 */
[----:B------:R0:W-:Y:S01]  /*11f80*/  STL [R1+0xfc], R31 ;  /* 0x0000fc1f01007387 */ /* 0x0001e20000100800 */
[----:B---3--:R-:W-:-:S03]  /*11f90*/  FADD R2, R215, R2 ;  /* 0x00000002d7027221 */ /* 0x008fc60000000000 */
[----:B0-----:R-:W2:Y:S04]  /*11fa0*/  LDL.LU R31, [R1+0x420] ;  /* 0x00042000011f7983 */ /* 0x001ea80000300800 */
[----:B------:R-:W3:Y:S04]  /*11fb0*/  LDL.LU R214, [R1+0x108] ;  /* 0x0001080001d67983 */ /* 0x000ee80000300800 */
[----:B------:R0:W-:Y:S04]  /*11fc0*/  STL [R1+0x100], R2 ;  /* 0x0001000201007387 */ /* 0x0001e80000100800 */
[----:B0-----:R0:W5:Y:S04]  /*11fd0*/  LDL.LU R2, [R1+0x41c] ;  /* 0x00041c0001027983 */ /* 0x0011680000300800 */
[----:B------:R-:W2:Y:S01]  /*11fe0*/  LDL.LU R215, [R1+0x104] ;  /* 0x0001040001d77983 */ /* 0x000ea20000300800 */
[----:B------:R-:W-:Y:S01]  /*11ff0*/  FADD R213, R202, R213 ;  /* 0x000000d5cad57221 */ /* 0x000fe20000000000 */
        /* <DEDUP_REMOVED lines=23> */
[----:B----4-:R-:W-:Y:S01]  /*12170*/  FADD R4, R178, R4 ;  /* 0x00000004b2047221 */ /* 0x010fe20000000000 */
[----:B------:R-:W-:Y:S01]  /*12180*/  FADD R5, R179, R5 ;  /* 0x00000005b3057221 */ /* 0x000fe20000000000 */
[----:B------:R-:W-:Y:S01]  /*12190*/  FADD R6, R180, R6 ;  /* 0x00000006b4067221 */ /* 0x000fe20000000000 */
[----:B---3--:R-:W-:Y:S01]  /*121a0*/  FADD R214, R201, R214 ;  /* 0x000000d6c9d67221 */ /* 0x008fe20000000000 */
[----:B--2---:R-:W-:-:S05]  /*121b0*/  FADD R215, R200, R215 ;  /* 0x000000d7c8d77221 */ /* 0x004fca0000000000 */
        /* <DEDUP_REMOVED lines=26> */
[----:B------:R-:W4:Y:S04]  /*12360*/  LDL.LU R201, [R1+0x178] ;  /* 0x0001780001c97983 */ /* 0x000f280000300800 */
[----:B------:R0:W-:Y:S04]  /*12370*/  STL [R1+0x16c], R4 ;  /* 0x00016c0401007387 */ /* 0x0001e80000100800 */
[----:B------:R-:W4:Y:S04]  /*12380*/  LDL.LU R200, [R1+0x17c] ;  /* 0x00017c0001c87983 */ /* 0x000f280000300800 */
[----:B------:R0:W-:Y:S04]  /*12390*/  STL [R1+0x170], R5 ;  /* 0x0001700501007387 */ /* 0x0001e80000100800 */
[----:B-1----:R-:W4:Y:S04]  /*123a0*/  LDL.LU R215, [R1+0x180] ;  /* 0x0001800001d77983 */ /* 0x002f280000300800 */
[----:B------:R1:W-:Y:S04]  /*123b0*/  STL [R1+0x174], R6 ;  /* 0x0001740601007387 */ /* 0x0003e80000100800 */
[----:B--2---:R-:W2:Y:S04]  /*123c0*/  LDL.LU R214, [R1+0x184] ;  /* 0x0001840001d67983 */ /* 0x004ea80000300800 */
[----:B---3--:R-:W3:Y:S04]  /*123d0*/  LDL.LU R213, [R1+0x188] ;  /* 0x0001880001d57983 */ /* 0x008ee80000300800 */
[----:B----4-:R-:W4:Y:S04]  /*123e0*/  LDL.LU R212, [R1+0x18c] ;  /* 0x00018c0001d47983 */ /* 0x010f280000300800 */
[----:B0-----:R-:W4:Y:S04]  /*123f0*/  LDL.LU R211, [R1+0x190] ;  /* 0x0001900001d37983 */ /* 0x001f280000300800 */
        /* <DEDUP_REMOVED lines=23> */
[----:B-1----:R-:W4:Y:S01]  /*12570*/  LDL.LU R6, [R1+0x1f0] ;  /* 0x0001f00001067983 */ /* 0x002f220000300800 */
[----:B------:R-:W-:Y:S01]  /*12580*/  FADD R201, R181, R201 ;  /* 0x000000c9b5c97221 */ /* 0x000fe20000000000 */
[----:B------:R-:W-:-:S04]  /*12590*/  FADD R200, R182, R200 ;  /* 0x000000c8b6c87221 */ /* 0x000fc80000000000 */
[----:B------:R0:W-:Y:S01]  /*125a0*/  STL [R1+0x178], R201 ;  /* 0x000178c901007387 */ /* 0x0001e20000100800 */
[----:B------:R-:W-:-:S03]  /*125b0*/  FADD R215, R183, R215 ;  /* 0x000000d7b7d77221 */ /* 0x000fc60000000000 */
        /* <DEDUP_REMOVED lines=89> */
[----:B------:R-:W-:Y:S01]  /*12b50*/  FADD R201, R148, R201 ;  /* 0x000000c994c97221 */ /* 0x000fe20000000000 */
        /* <DEDUP_REMOVED lines=335> */
[----:B------:R-:W-:Y:S01]  /*14050*/  FADD R5, R30, R5 ;  /* 0x000000051e057221 */ /* 0x000fe20000000000 */
[----:B------:R-:W-:-:S05]  /*14060*/  FADD R6, R6, R31 ;  /* 0x0000001f06067221 */ /* 0x000fca0000000000 */
[----:B------:R0:W-:Y:S04]  /*14070*/  STL [R1+0x3e0], R6 ;  /* 0x0003e00601007387 */ /* 0x0001e80000100800 */
[----:B------:R0:W-:Y:S04]  /*14080*/  STL [R1+0x3d8], R4 ;  /* 0x0003d80401007387 */ /* 0x0001e80000100800 */
[----:B------:R0:W-:Y:S02]  /*14090*/  STL [R1+0x3dc], R5 ;  /* 0x0003dc0501007387 */ /* 0x0001e40000100800 */
.L_x_28:
[----:B0-----:R0:W5:Y:S01]  /*140a0*/  LDL R5, [R1+0x3fc] ;  /* 0x0003fc0001057983 */ /* 0x0011620000100800 */
[----:B------:R-:W1:Y:S03]  /*140b0*/  LDC R0, c[0x0][0x28c] ;  /* 0x0000a300ff007b82 */ /* 0x000e660000000800 */
[----:B------:R0:W5:Y:S01]  /*140c0*/  LDL R3, [R1+0x410] ;  /* 0x0004100001037983 */ /* 0x0001620000100800 */
[----:B-1----:R-:W-:-:S13]  /*140d0*/  ISETP.GE.AND P0, PT, R0, 0x1, PT ;  /* 0x000000010000780c */ /* 0x002fda0003f06270 */
[----:B0-----:R-:W-:Y:S05]  /*140e0*/  @!P0 BRA `(.L_x_29) ;  /* 0x0000000000648947 */ /* 0x001fea0003800000 */
[----:B------:R-:W2:Y:S02]  /*140f0*/  LDL R4, [R1+0x3ec] ;  /* 0x0003ec0001047983 */ /* 0x000ea40000100800 */
[----:B--2---:R-:W-:-:S13]  /*14100*/  R2UR UR4, R4 ;  /* 0x00000000040472ca */ /* 0x004fda00000e0000 */
[----:B------:R-:W-:-:S06]  /*14110*/  UISETP.NE.AND UP0, UPT, UR4, 0x3, UPT ;  /* 0x000000030400788c */ /* 0x000fcc000bf05270 */
[----:B------:R-:W-:-:S13]  /*14120*/  PLOP3.LUT P0, PT, PT, PT, UP0, 0x80, 0x0 ;  /* 0x000000000000781c */ /* 0x000fda0003f0f008 */
[----:B------:R-:W-:Y:S05]  /*14130*/  @!P0 BRA `(.L_x_30) ;  /* 0x0000000000048947 */ /* 0x000fea0003800000 */
[----:B------:R-:W-:Y:S01]  /*14140*/  BPT.TRAP 0x1 ;  /* 0x000000040000795c */ /* 0x000fe20000300000 */
.L_x_30:
[----:B------:R-:W2:Y:S01]  /*14150*/  LDL R0, [R1+0x3f0] ;  /* 0x0003f00001007983 */ /* 0x000ea20000100800 */
[----:B-----5:R-:W-:Y:S02]  /*14160*/  R2UR UR5, R3 ;  /* 0x00000000030572ca */ /* 0x020fe400000e0000 */
[----:B------:R-:W-:Y:S02]  /*14170*/  R2UR UR4, R5 ;  /* 0x00000000050472ca */ /* 0x000fe400000e0000 */
[----:B------:R-:W-:-:S09]  /*14180*/  R2UR UR8, R2 ;  /* 0x00000000020872ca */ /* 0x000fd200000e0000 */
[----:B------:R-:W-:-:S04]  /*14190*/  UISETP.LT.AND UP0, UPT, UR5, 0x1, UPT ;  /* 0x000000010500788c */ /* 0x000fc8000bf01270 */
[----:B------:R-:W-:-:S04]  /*141a0*/  USEL UR6, UR5, 0x1, UP0 ;  /* 0x0000000105067887 */ /* 0x000fc80008000000 */
[----:B------:R-:W-:-:S04]  /*141b0*/  UIADD3 UR6, UR4, UR5, -UR6 ;  /* 0x0000000504067290 */ /* 0x000fc8000fffe806 */
[----:B------:R-:W-:-:S04]  /*141c0*/  UIMAD.WIDE.U32 UR4, UR6, -0x55555555, URZ ;  /* 0xaaaaaaab060478a5 */ /* 0x000fc8000f8e003f */
[----:B------:R-:W-:-:S04]  /*141d0*/  USHF.R.U32.HI UR4, URZ, 0x1, UR5 ;  /* 0x000000013f047899 */ /* 0x000fc80008011605 */
[----:B------:R-:W-:-:S04]  /*141e0*/  UIMAD UR6, UR4, -0x3, UR6 ;  /* 0xfffffffd040678a4 */ /* 0x000fc8000f8e0206 */
        /* <DEDUP_REMOVED lines=9> */
.L_x_29:
[----:B-----5:R-:W2:Y:S01]  /*14280*/  LDL.LU R2, [R1+0x400] ;  /* 0x0004000001027983 */ /* 0x020ea20000300800 */
[----:B------:R-:W-:Y:S01]  /*14290*/  R2UR UR5, R3 ;  /* 0x00000000030572ca */ /* 0x000fe200000e0000 */
[----:B------:R-:W-:Y:S01]  /*142a0*/  ULDC UR4, c[0x0][0x284] ;  /* 0x0000a10000047ab9 */ /* 0x000fe20000000800 */
[----:B------:R-:W-:Y:S01]  /*142b0*/  R2UR UR6, R5 ;  /* 0x00000000050672ca */ /* 0x000fe200000e0000 */
[----:B------:R-:W3:Y:S01]  /*142c0*/  LDL.LU R0, [R1+0x408] ;  /* 0x0004080001007983 */ /* 0x000ee20000300800 */
[----:B------:R-:W-:-:S03]  /*142d0*/  ULDC.64 UR10, c[0x0][0x5d0] ;  /* 0x00017400000a7ab9 */ /* 0x000fc60000000a00 */
[----:B------:R-:W4:Y:S04]  /*142e0*/  LDL.LU R4, [R1+0x40c] ;  /* 0x00040c0001047983 */ /* 0x000f280000300800 */
[----:B------:R-:W4:Y:S01]  /*142f0*/  LDL R33, [R1+0x404] ;  /* 0x0004040001217983 */ /* 0x000f220000100800 */
[----:B------:R-:W-:Y:S01]  /*14300*/  IMAD.MOV.U32 R36, RZ, RZ, -0x1 ;  /* 0xffffffffff247424 */ /* 0x000fe200078e00ff */
[----:B------:R-:W-:Y:S01]  /*14310*/  UISETP.GE.U32.AND UP1, UPT, UR5, 0x3, UPT ;  /* 0x000000030500788c */ /* 0x000fe2000bf26070 */
[----:B------:R-:W0:Y:S01]  /*14320*/  S2R R3, SR_TID.X ;  /* 0x0000000000037919 */ /* 0x000e220000002100 */
[----:B------:R-:W-:-:S04]  /*14330*/  UIADD3 UR7, UR5, UR6, URZ ;  /* 0x0000000605077290 */ /* 0x000fc8000fffe03f */
[----:B------:R-:W-:-:S04]  /*14340*/  UISETP.GT.U32.AND UP0, UPT, UR7, 0x2, UPT ;  /* 0x000000020700788c */ /* 0x000fc8000bf04070 */
[----:B------:R-:W-:-:S04]  /*14350*/  UISETP.LT.U32.AND UP0, UPT, UR5, 0x3, UP0 ;  /* 0x000000030500788c */ /* 0x000fc80008701070 */
[----:B------:R-:W-:Y:S01]  /*14360*/  USEL UR9, URZ, 0x1, !UP0 ;  /* 0x000000013f097887 */ /* 0x000fe2000c000000 */
[----:B0-----:R-:W-:Y:S01]  /*14370*/  SHF.R.U32.HI R30, RZ, 0x7, R3 ;  /* 0x00000007ff1e7819 */ /* 0x001fe20000011603 */
[----:B------:R-:W-:-:S03]  /*14380*/  IMAD.SHL.U32 R29, R3, 0x2, RZ ;  /* 0x00000002031d7824 */ /* 0x000fc600078e00ff */
[----:B------:R-:W-:-:S05]  /*14390*/  LOP3.LUT R30, R30, 0x1, RZ, 0xc0, !PT ;  /* 0x000000011e1e7812 */ /* 0x000fca00078ec0ff */
[----:B------:R-:W-:Y:S01]  /*143a0*/  IMAD.SHL.U32 R31, R30, 0x40, RZ ;  /* 0x000000401e1f7824 */ /* 0x000fe200078e00ff */
[----:B--2---:R-:W-:Y:S02]  /*143b0*/  R2UR UR12, R2 ;  /* 0x00000000020c72ca */ /* 0x004fe400000e0000 */
[----:B------:R-:W0:Y:S01]  /*143c0*/  LDC R2, c[0x0][0x288] ;  /* 0x0000a200ff027b82 */ /* 0x000e220000000800 */
[----:B---3--:R-:W-:Y:S01]  /*143d0*/  IMAD R28, R0, 0xf0, RZ ;  /* 0x000000f0001c7824 */ /* 0x008fe200078e02ff */
[----:B------:R-:W-:Y:S01]  /*143e0*/  LOP3.LUT R0, R3, 0x3, RZ, 0xc0, !PT ;  /* 0x0000000303007812 */ /* 0x000fe200078ec0ff */
[----:B----4-:R-:W-:Y:S01]  /*143f0*/  IMAD.WIDE R34, R4, 0x100, RZ ;  /* 0x0000010004227825 */ /* 0x010fe200078e02ff */
[----:B------:R-:W-:-:S07]  /*14400*/  R2UR UR13, R33 ;  /* 0x00000000210d72ca */ /* 0x000fce00000e0000 */
[----:B------:R-:W-:-:S06]  /*14410*/  ULOP3.LUT UR12, UR12, UR9, URZ, 0x3c, !UPT ;  /* 0x000000090c0c7292 */ /* 0x000fcc000f8e3c3f */
[----:B------:R-:W-:Y:S01]  /*14420*/  USHF.R.S32.HI UR8, URZ, 0x1f, UR13 ;  /* 0x0000001f3f087899 */ /* 0x000fe2000801140d */
[----:B0-----:R-:W-:Y:S01]  /*14430*/  IMAD R0, R0, -0x2, R2 ;  /* 0xfffffffe00007824 */ /* 0x001fe200078e0202 */
[----:B------:R-:W-:Y:S02]  /*14440*/  ISETP.GE.AND P0, PT, R28, R2, PT ;  /* 0x000000021c00720c */ /* 0x000fe40003f06270 */
[----:B------:R-:W-:Y:S01]  /*14450*/  SHF.R.U32.HI R2, RZ, 0x2, R3 ;  /* 0x00000002ff027819 */ /* 0x000fe20000011603 */
[----:B------:R-:W-:Y:S01]  /*14460*/  IMAD.IADD R0, R0, 0x1, -R28 ;  /* 0x0000000100007824 */ /* 0x000fe200078e0a1c */
[----:B------:R-:W-:Y:S01]  /*14470*/  LOP3.LUT R3, R3, 0x60, RZ, 0xc0, !PT ;  /* 0x0000006003037812 */ /* 0x000fe200078ec0ff */
[----:B------:R-:W-:Y:S01]  /*14480*/  UIMAD UR6, UR8, UR10, URZ ;  /* 0x0000000a080672a4 */ /* 0x000fe2000f8e023f */
[----:B------:R-:W-:Y:S02]  /*14490*/  LOP3.LUT R2, R2, 0x7, RZ, 0xc0, !PT ;  /* 0x0000000702027812 */ /* 0x000fe400078ec0ff */
[----:B------:R-:W-:Y:S01]  /*144a0*/  SHF.R.U32.HI R3, RZ, 0x1, R3 ;  /* 0x00000001ff037819 */ /* 0x000fe20000011603 */
[----:B------:R-:W-:Y:S01]  /*144b0*/  UIMAD UR6, UR13, UR11, UR6 ;  /* 0x0000000b0d0672a4 */ /* 0x000fe2000f8e0206 */
[----:B------:R-:W-:-:S02]  /*144c0*/  LOP3.LUT R31, R31, 0x40, R2, 0xe2, !PT ;  /* 0x000000401f1f7812 */ /* 0x000fc400078ee202 */
[----:B------:R-:W-:Y:S02]  /*144d0*/  IADD3 R2, RZ, -R3, -R2 ;  /* 0x80000003ff027210 */ /* 0x000fe40007ffe802 */
[----:B------:R-:W-:Y:S02]  /*144e0*/  LOP3.LUT R28, R28, 0x6, R29, 0xf8, !PT ;  /* 0x000000061c1c7812 */ /* 0x000fe400078ef81d */
[----:B------:R-:W-:Y:S01]  /*144f0*/  LOP3.LUT R31, R34, R31, R3, 0xfe, !PT ;  /* 0x0000001f221f7212 */ /* 0x000fe200078efe03 */
[----:B------:R-:W-:Y:S01]  /*14500*/  IMAD R30, R30, -0x40, R2 ;  /* 0xffffffc01e1e7824 */ /* 0x000fe200078e0202 */
[----:B------:R-:W-:Y:S01]  /*14510*/  SHF.R.S32.HI R29, RZ, 0x1f, R28 ;  /* 0x0000001fff1d7819 */ /* 0x000fe2000001141c */
[----:B------:R-:W-:Y:S02]  /*14520*/  IMAD.SHL.U32 R2, R4, 0x100, RZ ;  /* 0x0000010004027824 */ /* 0x000fe400078e00ff */
[----:B------:R-:W-:-:S03]  /*14530*/  IMAD.U32 R4, RZ, RZ, UR10 ;  /* 0x0000000aff047e24 */ /* 0x000fc6000f8e00ff */
[----:B------:R-:W-:Y:S01]  /*14540*/  IADD3 R30, -R2, UR4, R30 ;  /* 0x00000004021e7c10 */ /* 0x000fe2000fffe11e */
[----:B------:R-:W-:Y:S01]  /*14550*/  IMAD.WIDE.U32 R4, R4, UR13, R28 ;  /* 0x0000000d04047c25 */ /* 0x000fe2000f8e001c */
[----:B------:R-:W-:Y:S01]  /*14560*/  ISETP.GE.OR P0, PT, R2, UR4, P0 ;  /* 0x0000000402007c0c */ /* 0x000fe20008706670 */
[----:B------:R-:W-:Y:S02]  /*14570*/  UIMAD.WIDE.U32 UR4, UR7, -0x55555555, URZ ;  /* 0xaaaaaaab070478a5 */ /* 0x000fe4000f8e003f */
[----:B------:R-:W-:Y:S02]  /*14580*/  VIADD R5, R5, UR6 ;  /* 0x0000000605057c36 */ /* 0x000fe40008000000 */
[----:B------:R-:W-:-:S04]  /*14590*/  USHF.R.U32.HI UR4, URZ, 0x1, UR5 ;  /* 0x000000013f047899 */ /* 0x000fc80008011605 */
[----:B------:R-:W-:Y:S02]  /*145a0*/  UIMAD UR5, UR4, -0x3, UR7 ;  /* 0xfffffffd040578a4 */ /* 0x000fe4000f8e0207 */
[----:B------:R-:W-:-:S04]  /*145b0*/  @UP1 ULOP3.LUT UR12, UR12, 0x1, UR4, 0x78, !UPT ;  /* 0x000000010c0c1892 */ /* 0x000fc8000f8e7804 */
[----:B------:R-:W-:-:S05]  /*145c0*/  IMAD.U32 R2, RZ, RZ, UR5 ;  /* 0x00000005ff027e24 */ /* 0x000fca000f8e00ff */
[----:B------:R0:W-:Y:S02]  /*145d0*/  STL [R1+0x3fc], R2 ;  /* 0x0003fc0201007387 */ /* 0x0001e40000100800 */
[----:B0-----:R-:W-:-:S05]  /*145e0*/  IMAD.U32 R2, RZ, RZ, UR12 ;  /* 0x0000000cff027e24 */ /* 0x001fca000f8e00ff */
[----:B------:R0:W-:Y:S01]  /*145f0*/  STL [R1+0x400], R2 ;  /* 0x0004000201007387 */ /* 0x0001e20000100800 */
[----:B------:R-:W-:Y:S05]  /*14600*/  @P0 BRA `(.L_x_31) ;  /* 0x0000013c001c0947 */ /* 0x000fea0003800000 */
[----:B------:R-:W0:Y:S01]  /*14610*/  LDC.64 R24, c[0x0][0x5c8] ;  /* 0x00017200ff187b82 */ /* 0x000e220000000a00 */
[----:B------:R-:W-:Y:S01]  /*14620*/  ULDC.64 UR4, c[0x0][0x5c0] ;  /* 0x0001700000047ab9 */ /* 0x000fe20000000a00 */
[----:B------:R-:W-:Y:S01]  /*14630*/  BSSY B0, `(.L_x_31) ;  /* 0x00013c4000007945 */ /* 0x000fe20003800000 */
[-C--:B0-----:R-:W-:Y:S01]  /*14640*/  IMAD R2, R35, R24.reuse, RZ ;  /* 0x0000001823027224 */ /* 0x081fe200078e02ff */
[----:B------:R-:W-:Y:S01]  /*14650*/  SHF.L.U64.HI R27, R24, 0x3, R25 ;  /* 0x00000003181b7819 */ /* 0x000fe20000010219 */
[----:B------:R-:W-:-:S04]  /*14660*/  IMAD.WIDE.U32 R4, R31, R24, R4 ;  /* 0x000000181f047225 */ /* 0x000fc800078e0004 */
[----:B------:R-:W-:Y:S01]  /*14670*/  IMAD R2, R31, R25, R2 ;  /* 0x000000191f027224 */ /* 0x000fe200078e0202 */
[C---:B------:R-:W-:Y:S01]  /*14680*/  LEA R26, P2, R24.reuse, R4, 0x7 ;  /* 0x00000004181a7211 */ /* 0x040fe200078438ff */
[----:B------:R-:W-:Y:S02]  /*14690*/  IMAD.SHL.U32 R3, R24, 0x8, RZ ;  /* 0x0000000818037824 */ /* 0x000fe400078e00ff */
[----:B------:R-:W-:Y:S01]  /*146a0*/  IMAD.IADD R5, R5, 0x1, R2 ;  /* 0x0000000105057824 */ /* 0x000fe200078e0202 */
[C---:B------:R-:W-:Y:S02]  /*146b0*/  IADD3 R2, P5, R4.reuse, UR4, RZ ;  /* 0x0000000404027c10 */ /* 0x040fe4000ffbe0ff */
[----:B------:R-:W-:Y:S02]  /*146c0*/  IADD3 R4, P0, P1, R4, UR4, R3 ;  /* 0x0000000404047c10 */ /* 0x000fe4000f91e003 */
[----:B------:R-:W-:Y:S02]  /*146d0*/  LEA.HI.X R6, R24, R5, R25, 0x7, P2 ;  /* 0x0000000518067211 */ /* 0x000fe400010f3c19 */
[----:B------:R-:W-:-:S02]  /*146e0*/  IADD3 R24, P2, P3, R26, UR4, R3 ;  /* 0x000000041a187c10 */ /* 0x000fc4000fb5e003 */
[C---:B------:R-:W-:Y:S02]  /*146f0*/  IADD3.X R3, R5.reuse, UR5, RZ, P5, !PT ;  /* 0x0000000505037c10 */ /* 0x040fe4000affe4ff */
[----:B------:R-:W-:Y:S02]  /*14700*/  FSETP.NEU.AND P5, PT, RZ, UR61, PT ;  /* 0x0000003dff007c0b */ /* 0x000fe4000bfad000 */
[----:B------:R-:W-:Y:S02]  /*14710*/  IADD3 R26, P6, R26, UR4, RZ ;  /* 0x000000041a1a7c10 */ /* 0x000fe4000ffde0ff */
[--C-:B------:R-:W-:Y:S02]  /*14720*/  IADD3.X R5, R5, UR5, R27.reuse, P0, P1 ;  /* 0x0000000505057c10 */ /* 0x100fe400087e241b */
[C---:B------:R-:W-:Y:S02]  /*14730*/  IADD3.X R25, R6.reuse, UR5, R27, P2, P3 ;  /* 0x0000000506197c10 */ /* 0x040fe400097e641b */
[----:B------:R-:W-:-:S05]  /*14740*/  IADD3.X R27, R6, UR5, RZ, P6, !PT ;  /* 0x00000005061b7c10 */ /* 0x000fca000b7fe4ff */
[----:B------:R-:W-:Y:S05]  /*14750*/  @!P5 BRA `(.L_x_32) ;  /* 0x000000f0004cd947 */ /* 0x000fea0003800000 */
[----:B------:R-:W-:Y:S01]  /*14760*/  R2UR UR6, R33 ;  /* 0x00000000210672ca */ /* 0x000fe200000e0000 */
[----:B------:R-:W-:Y:S01]  /*14770*/  ULDC.64 UR4, c[0x0][0x5b8] ;  /* 0x00016e0000047ab9 */ /* 0x000fe20000000a00 */
[----:B------:R-:W-:Y:S01]  /*14780*/  ISETP.GE.AND P3, PT, R30, 0x1, PT ;  /* 0x000000011e00780c */ /* 0x000fe20003f66270 */
[----:B------:R-:W-:Y:S01]  /*14790*/  IMAD.U32 R6, RZ, RZ, UR4 ;  /* 0x00000004ff067e24 */ /* 0x000fe2000f8e00ff */
[----:B------:R-:W-:Y:S01]  /*147a0*/  UIMAD UR4, UR8, UR4, URZ ;  /* 0x00000004080472a4 */ /* 0x000fe2000f8e023f */
[----:B------:R-:W-:Y:S08]  /*147b0*/  BSSY B1, `(.L_x_33) ;  /* 0x0000011000017945 */ /* 0x000ff00003800000 */
[----:B------:R-:W-:-:S02]  /*147c0*/  UIMAD UR4, UR6, UR5, UR4 ;  /* 0x00000005060472a4 */ /* 0x000fc4000f8e0204 */
[----:B------:R-:W-:Y:S01]  /*147d0*/  IMAD.WIDE.U32 R28, R6, UR6, R28 ;  /* 0x00000006061c7c25 */ /* 0x000fe2000f8e001c */
[----:B------:R-:W-:-:S03]  /*147e0*/  ULDC.64 UR6, c[0x0][0x5a8] ;  /* 0x00016a0000067ab9 */ /* 0x000fc60000000a00 */
[----:B------:R-:W-:Y:S02]  /*147f0*/  IMAD.MOV.U32 R32, RZ, RZ, R28 ;  /* 0x000000ffff207224 */ /* 0x000fe400078e001c */
[----:B------:R-:W-:Y:S01]  /*14800*/  VIADD R33, R29, UR4 ;  /* 0x000000041d217c36 */ /* 0x000fe20008000000 */
[----:B------:R-:W-:Y:S02]  /*14810*/  ULDC.64 UR4, c[0x0][0x5b0] ;  /* 0x00016c0000047ab9 */ /* 0x000fe40000000a00 */
[----:B------:R-:W-:Y:S02]  /*14820*/  IMAD R6, R35, UR4, RZ ;  /* 0x0000000423067c24 */ /* 0x000fe4000f8e02ff */
[----:B------:R-:W-:-:S04]  /*14830*/  IMAD.WIDE.U32 R28, R31, UR4, R32 ;  /* 0x000000041f1c7c25 */ /* 0x000fc8000f8e0020 */
[----:B------:R-:W-:Y:S01]  /*14840*/  IMAD R6, R31, UR5, R6 ;  /* 0x000000051f067c24 */ /* 0x000fe2000f8e0206 */
[----:B------:R-:W-:-:S04]  /*14850*/  IADD3 R28, P0, R28, UR6, RZ ;  /* 0x000000061c1c7c10 */ /* 0x000fc8000ff1e0ff */
[--C-:B------:R-:W-:Y:S02]  /*14860*/  IADD3.X R29, R29, UR7, R6.reuse, P0, !PT ;  /* 0x000000071d1d7c10 */ /* 0x100fe400087fe406 */
[----:B------:R-:W-:Y:S02]  /*14870*/  ISETP.LT.OR P0, PT, R0, 0x1, !P3 ;  /* 0x000000010000780c */ /* 0x000fe40005f01670 */
[----:B------:R-:W-:-:S11]  /*14880*/  PRMT R6, RZ, 0x7610, R6 ;  /* 0x00007610ff067816 */ /* 0x000fd60000000006 */
[----:B------:R-:W-:Y:S05]  /*14890*/  @P0 BRA `(.L_x_34) ;  /* 0x0000000000080947 */ /* 0x000fea0003800000 */
[----:B------:R-:W-:Y:S02]  /*148a0*/  ULDC.64 UR8, c[0x0][0x208] ;  /* 0x0000820000087ab9 */ /* 0x000fe40000000a00 */
[----:B------:R0:W5:Y:S03]  /*148b0*/  LDG.E.U8 R6, desc[UR8][R28.64] ;  /* 0x000000081c067981 */ /* 0x000166000c1e1100 */
.L_x_34:
[----:B------:R-:W-:Y:S05]  /*148c0*/  BSYNC B1 ;  /* 0x0000000000017941 */ /* 0x000fea0003800000 */
.L_x_33:
[----:B-----5:R-:W-:Y:S01]  /*148d0*/  LOP3.LUT R6, R6, 0xff, RZ, 0xc0, !PT ;  /* 0x000000ff06067812 */ /* 0x020fe200078ec0ff */
[----:B------:R-:W-:Y:S01]  /*148e0*/  ULDC.64 UR8, c[0x0][0x208] ;  /* 0x0000820000087ab9 */ /* 0x000fe20000000a00 */
[----:B------:R-:W-:Y:S02]  /*148f0*/  BSSY B1, `(.L_x_35) ;  /* 0x000000c000017945 */ /* 0x000fe40003800000 */
[----:B------:R-:W-:-:S05]  /*14900*/  F2FP.F16.E4M3.UNPACK_B R6, R6 ;  /* 0x00000006ff06723e */ /* 0x000fca00020006ff */
[----:B------:R-:W-:-:S05]  /*14910*/  HADD2.F32 R6, -RZ, R6.H0_H0 ;  /* 0x20000006ff067230 */ /* 0x000fca0000004100 */
[----:B------:R-:W-:-:S04]  /*14920*/  FMUL R6, R6, UR61 ;  /* 0x0000003d06067c20 */ /* 0x000fc80008400000 */
[--C-:B------:R-:W-:Y:S01]  /*14930*/  FFMA R7, R7, UR60, R6.reuse ;  /* 0x0000003c07077c23 */ /* 0x100fe20008000006 */
[----:B------:R-:W-:-:S04]  /*14940*/  PRMT R6, RZ, 0x7610, R6 ;  /* 0x00007610ff067816 */ /* 0x000fc80000000006 */
[----:B------:R-:W-:-:S05]  /*14950*/  F2FP.SATFINITE.E4M3.F32.PACK_AB_MERGE_C R7, RZ, R7, RZ ;  /* 0x00000007ff07723e */ /* 0x000fca00048070ff */
[----:B------:R1:W-:Y:S01]  /*14960*/  @!P0 STG.E.U8 desc[UR8][R2.64], R7 ;  /* 0x0000000702008986 */ /* 0x0003e2000c101108 */
[----:B------:R-:W-:-:S13]  /*14970*/  ISETP.LT.OR P0, PT, R0, 0x2, !P3 ;  /* 0x000000020000780c */ /* 0x000fda0005f01670 */
[----:B-1----:R-:W-:Y:S05]  /*14980*/  @P0 BRA `(.L_x_36) ;  /* 0x0000000000080947 */ /* 0x002fea0003800000 */
[----:B------:R-:W-:Y:S02]  /*14990*/  ULDC.64 UR8, c[0x0][0x208] ;  /* 0x0000820000087ab9 */ /* 0x000fe40000000a00 */
[----:B------:R1:W5:Y:S03]  /*149a0*/  LDG.E.U8 R6, desc[UR8][R28.64+0x1] ;  /* 0x000001081c067981 */ /* 0x000366000c1e1100 */
.L_x_36:
[----:B------:R-:W-:Y:S05]  /*149b0*/  BSYNC B1 ;  /* 0x0000000000017941 */ /* 0x000fea0003800000 */
.L_x_35:
[----:B-----5:R-:W-:Y:S01]  /*149c0*/  LOP3.LUT R6, R6, 0xff, RZ, 0xc0, !PT ;  /* 0x000000ff06067812 */ /* 0x020fe200078ec0ff */
[----:B------:R-:W-:Y:S01]  /*149d0*/  ULDC.64 UR8, c[0x0][0x208] ;  /* 0x0000820000087ab9 */ /* 0x000fe20000000a00 */
[----:B------:R-:W-:Y:S01]  /*149e0*/  ISETP.GE.AND P2, PT, R30, 0x9, PT ;  /* 0x000000091e00780c */ /* 0x000fe20003f46270 */
[----:B------:R-:W-:Y:S01]  /*149f0*/  BSSY B1, `(.L_x_37) ;  /* 0x0000013000017945 */ /* 0x000fe20003800000 */
[----:B------:R-:W-:-:S05]  /*14a00*/  F2FP.F16.E4M3.UNPACK_B R6, R6 ;  /* 0x00000006ff06723e */ /* 0x000fca00020006ff */
[----:B------:R-:W-:-:S05]  /*14a10*/  HADD2.F32 R6, -RZ, R6.H0_H0 ;  /* 0x20000006ff067230 */ /* 0x000fca0000004100 */
[----:B------:R-:W-:-:S04]  /*14a20*/  FMUL R6, R6, UR61 ;  /* 0x0000003d06067c20 */ /* 0x000fc80008400000 */
[----:B------:R-:W-:-:S05]  /*14a30*/  FFMA R8, R8, UR60, R6 ;  /* 0x0000003c08087c23 */ /* 0x000fca0008000006 */
[----:B------:R-:W-:-:S05]  /*14a40*/  F2FP.SATFINITE.E4M3.F32.PACK_AB_MERGE_C R8, RZ, R8, RZ ;  /* 0x00000008ff08723e */ /* 0x000fca00048070ff */
[----:B------:R2:W-:Y:S01]  /*14a50*/  @!P0 STG.E.U8 desc[UR8][R2.64+0x1], R8 ;  /* 0x0000010802008986 */ /* 0x0005e2000c101108 */
[----:B------:R-:W-:-:S05]  /*14a60*/  IADD3 R6, P0, R31, 0x8, RZ ;  /* 0x000000081f067810 */ /* 0x000fca0007f1e0ff */
[----:B------:R-:W-:-:S04]  /*14a70*/  IMAD.X R7, RZ, RZ, R35, P0 ;  /* 0x000000ffff077224 */ /* 0x000fc800000e0623 */
[----:B------:R-:W-:-:S04]  /*14a80*/  IMAD R7, R7, UR4, RZ ;  /* 0x0000000407077c24 */ /* 0x000fc8000f8e02ff */
[C---:B--2---:R-:W-:Y:S02]  /*14a90*/  IMAD R8, R6.reuse, UR5, R7 ;  /* 0x0000000506087c24 */ /* 0x044fe4000f8e0207 */
[----:B------:R-:W-:-:S03]  /*14aa0*/  IMAD.WIDE.U32 R6, R6, UR4, R32 ;  /* 0x0000000406067c25 */ /* 0x000fc6000f8e0020 */
[----:B------:R-:W-:-:S04]  /*14ab0*/  IADD3 R6, P0, R6, UR6, RZ ;  /* 0x0000000606067c10 */ /* 0x000fc8000ff1e0ff */
[--C-:B------:R-:W-:Y:S02]  /*14ac0*/  IADD3.X R7, R7, UR7, R8.reuse, P0, !PT ;  /* 0x0000000707077c10 */ /* 0x100fe400087fe408 */
[----:B------:R-:W-:Y:S02]  /*14ad0*/  ISETP.LT.OR P0, PT, R0, 0x1, !P2 ;  /* 0x000000010000780c */ /* 0x000fe40005701670 */
[----:B------:R-:W-:-:S11]  /*14ae0*/  PRMT R8, RZ, 0x7610, R8 ;  /* 0x00007610ff087816 */ /* 0x000fd60000000008 */
[----:B------:R-:W-:Y:S05]  /*14af0*/  @P0 BRA `(.L_x_38) ;  /* 0x0000000000080947 */ /* 0x000fea0003800000 */
[----:B------:R-:W-:Y:S02]  /*14b00*/  ULDC.64 UR8, c[0x0][0x208] ;  /* 0x0000820000087ab9 */ /* 0x000fe40000000a00 */
[----:B------:R2:W5:Y:S03]  /*14b10*/  LDG.E.U8 R8, desc[UR8][R6.64] ;  /* 0x0000000806087981 */ /* 0x000566000c1e1100 */
.L_x_38:
[----:B------:R-:W-:Y:S05]  /*14b20*/  BSYNC B1 ;  /* 0x0000000000017941 */ /* 0x000fea0003800000 */
.L_x_37:
        /* <DEDUP_REMOVED lines=11> */
[----:B---3--:R-:W-:Y:S05]  /*14be0*/  @P0 BRA `(.L_x_40) ;  /* 0x0000000000080947 */ /* 0x008fea0003800000 */
[----:B------:R-:W-:Y:S02]  /*14bf0*/  ULDC.64 UR8, c[0x0][0x208] ;  /* 0x0000820000087ab9 */ /* 0x000fe40000000a00 */
[----:B------:R3:W5:Y:S03]  /*14c00*/  LDG.E.U8 R8, desc[UR8][R6.64+0x1] ;  /* 0x0000010806087981 */ /* 0x000766000c1e1100 */
.L_x_40:
[----:B------:R-:W-:Y:S05]  /*14c10*/  BSYNC B1 ;  /* 0x0000000000017941 */ /* 0x000fea0003800000 */
.L_x_39:
[----:B-----5:R-:W-:Y:S01]  /*14c20*/  LOP3.LUT R8, R8, 0xff, RZ, 0xc0, !PT ;  /* 0x000000ff08087812 */ /* 0x020fe200078ec0ff */
[----:B------:R-:W-:Y:S01]  /*14c30*/  ULDC.64 UR8, c[0x0][0x208] ;  /* 0x0000820000087ab9 */ /* 0x000fe20000000a00 */
[----:B------:R-:W-:Y:S01]  /*14c40*/  ISETP.LT.OR P1, PT, R0, 0x9, !P3 ;  /* 0x000000090000780c */ /* 0x000fe20005f21670 */
[----:B------:R-:W-:Y:S01]  /*14c50*/  BSSY B1, `(.L_x_41) ;  /* 0x000000b000017945 */ /* 0x000fe20003800000 */
[----:B------:R-:W-:-:S05]  /*14c60*/  F2FP.F16.E4M3.UNPACK_B R8, R8 ;  /* 0x00000008ff08723e */ /* 0x000fca00020006ff */
[----:B------:R-:W-:-:S05]  /*14c70*/  HADD2.F32 R8, -RZ, R8.H0_H0 ;  /* 0x20000008ff087230 */ /* 0x000fca0000004100 */
[----:B------:R-:W-:-:S04]  /*14c80*/  FMUL R8, R8, UR61 ;  /* 0x0000003d08087c20 */ /* 0x000fc80008400000 */
[--C-:B------:R-:W-:Y:S01]  /*14c90*/  FFMA R10, R10, UR60, R8.reuse ;  /* 0x0000003c0a0a7c23 */ /* 0x100fe20008000008 */
[----:B------:R-:W-:-:S04]  /*14ca0*/  PRMT R8, RZ, 0x7610, R8 ;  /* 0x00007610ff087816 */ /* 0x000fc80000000008 */
[----:B------:R-:W-:-:S05]  /*14cb0*/  F2FP.SATFINITE.E4M3.F32.PACK_AB_MERGE_C R10, RZ, R10, RZ ;  /* 0x0000000aff0a723e */ /* 0x000fca00048070ff */
[----:B------:R4:W-:Y:S01]  /*14cc0*/  @!P0 STG.E.U8 desc[UR8][R4.64+0x1], R10 ;  /* 0x0000010a04008986 */ /* 0x0009e2000c101108 */
[----:B------:R-:W-:Y:S05]  /*14cd0*/  @P1 BRA `(.L_x_42) ;  /* 0x0000000000081947 */ /* 0x000fea0003800000 */
[----:B------:R-:W-:Y:S02]  /*14ce0*/  ULDC.64 UR8, c[0x0][0x208] ;  /* 0x0000820000087ab9 */ /* 0x000fe40000000a00 */
[----:B------:R0:W5:Y:S03]  /*14cf0*/  LDG.E.U8 R8, desc[UR8][R28.64+0x8] ;  /* 0x000008081c087981 */ /* 0x000166000c1e1100 */
.L_x_42:
[----:B------:R-:W-:Y:S05]  /*14d00*/  BSYNC B1 ;  /* 0x0000000000017941 */ /* 0x000fea0003800000 */
.L_x_41:
        /* <DEDUP_REMOVED lines=14> */
.L_x_44:
[----:B------:R-:W-:Y:S05]  /*14df0*/  BSYNC B1 ;  /* 0x0000000000017941 */ /* 0x000fea0003800000 */
.L_x_43:
        /* <DEDUP_REMOVED lines=14> */
.L_x_46:
[----:B------:R-:W-:Y:S05]  /*14ee0*/  BSYNC B1 ;  /* 0x0000000000017941 */ /* 0x000fea0003800000 */
.L_x_45:
        /* <DEDUP_REMOVED lines=14> */
.L_x_48:
[----:B------:R-:W-:Y:S05]  /*14fd0*/  BSYNC B1 ;  /* 0x0000000000017941 */ /* 0x000fea0003800000 */
.L_x_47:
[----:B-----5:R-:W-:Y:S01]  /*14fe0*/  LOP3.LUT R9, R8, 0xff, RZ, 0xc0, !PT ;  /* 0x000000ff08097812 */ /* 0x020fe200078ec0ff */
[----:B------:R-:W-:Y:S01]  /*14ff0*/  ULDC.64 UR8, c[0x0][0x208] ;  /* 0x0000820000087ab9 */ /* 0x000fe20000000a00 */
[----:B------:R-:W-:Y:S01]  /*15000*/  IADD3 R8, P1, R31, 0x80, RZ ;  /* 0x000000801f087810 */ /* 0x000fe20007f3e0ff */
[----:B------:R-:W-:Y:S01]  /*15010*/  BSSY B1, `(.L_x_49) ;  /* 0x0000013000017945 */ /* 0x000fe20003800000 */
[----:B------:R-:W-:-:S05]  /*15020*/  F2FP.F16.E4M3.UNPACK_B R9, R9 ;  /* 0x00000009ff09723e */ /* 0x000fca00020006ff */
[----:B----4-:R-:W-:Y:S02]  /*15030*/  HADD2.F32 R10, -RZ, R9.H0_H0 ;  /* 0x20000009ff0a7230 */ /* 0x010fe40000004100 */
[----:B------:R-:W-:-:S03]  /*15040*/  IMAD.X R9, RZ, RZ, R35, P1 ;  /* 0x000000ffff097224 */ /* 0x000fc600008e0623 */
[----:B------:R-:W-:Y:S01]  /*15050*/  FMUL R10, R10, UR61 ;  /* 0x0000003d0a0a7c20 */ /* 0x000fe20008400000 */
[----:B------:R-:W-:-:S03]  /*15060*/  IMAD R9, R9, UR4, RZ ;  /* 0x0000000409097c24 */ /* 0x000fc6000f8e02ff */
[----:B------:R-:W-:Y:S01]  /*15070*/  FFMA R10, R14, UR60, R10 ;  /* 0x0000003c0e0a7c23 */ /* 0x000fe2000800000a */
[C---:B0-----:R-:W-:Y:S02]  /*15080*/  IMAD R11, R8.reuse, UR5, R9 ;  /* 0x00000005080b7c24 */ /* 0x041fe4000f8e0209 */
[----:B------:R-:W-:Y:S02]  /*15090*/  IMAD.WIDE.U32 R8, R8, UR4, R32 ;  /* 0x0000000408087c25 */ /* 0x000fe4000f8e0020 */
[----:B------:R-:W-:Y:S02]  /*150a0*/  F2FP.SATFINITE.E4M3.F32.PACK_AB_MERGE_C R10, RZ, R10, RZ ;  /* 0x0000000aff0a723e */ /* 0x000fe400048070ff */
[----:B------:R-:W-:-:S03]  /*150b0*/  IADD3 R8, P1, R8, UR6, RZ ;  /* 0x0000000608087c10 */ /* 0x000fc6000ff3e0ff */
[----:B------:R0:W-:Y:S01]  /*150c0*/  @!P0 STG.E.U8 desc[UR8][R4.64+0x9], R10 ;  /* 0x0000090a04008986 */ /* 0x0001e2000c101108 */
[----:B------:R-:W-:Y:S02]  /*150d0*/  IADD3.X R9, R9, UR7, R11, P1, !PT ;  /* 0x0000000709097c10 */ /* 0x000fe40008ffe40b */
[----:B------:R-:W-:-:S04]  /*150e0*/  ISETP.GE.AND P1, PT, R30, 0x81, PT ;  /* 0x000000811e00780c */ /* 0x000fc80003f26270 */
[----:B------:R-:W-:Y:S02]  /*150f0*/  ISETP.LT.OR P6, PT, R0, 0x1, !P1 ;  /* 0x000000010000780c */ /* 0x000fe40004fc1670 */
[----:B0-----:R-:W-:-:S11]  /*15100*/  PRMT R10, RZ, 0x7610, R10 ;  /* 0x00007610ff0a7816 */ /* 0x001fd6000000000a */
[----:B------:R-:W-:Y:S05]  /*15110*/  @P6 BRA `(.L_x_50) ;  /* 0x0000000000086947 */ /* 0x000fea0003800000 */
[----:B------:R-:W-:Y:S02]  /*15120*/  ULDC.64 UR8, c[0x0][0x208] ;  /* 0x0000820000087ab9 */ /* 0x000fe40000000a00 */
[----:B------:R0:W5:Y:S03]  /*15130*/  LDG.E.U8 R10, desc[UR8][R8.64] ;  /* 0x00000008080a7981 */ /* 0x000166000c1e1100 */
.L_x_50:
[----:B------:R-:W-:Y:S05]  /*15140*/  BSYNC B1 ;  /* 0x0000000000017941 */ /* 0x000fea0003800000 */
.L_x_49:
        /* <DEDUP_REMOVED lines=14> */
.L_x_52:
[----:B------:R-:W-:Y:S05]  /*15230*/  BSYNC B1 ;  /* 0x0000000000017941 */ /* 0x000fea0003800000 */
.L_x_51:
[----:B-----5:R-:W-:Y:S01]  /*15240*/  LOP3.LUT R10, R10, 0xff, RZ, 0xc0, !PT ;  /* 0x000000ff0a0a7812 */ /* 0x020fe200078ec0ff */
[----:B------:R-:W-:Y:S01]  /*15250*/  ULDC.64 UR8, c[0x0][0x208] ;  /* 0x0000820000087ab9 */ /* 0x000fe20000000a00 */
[----:B------:R-:W-:Y:S01]  /*15260*/  IADD3 R31, P0, R31, 0x88, RZ ;  /* 0x000000881f1f7810 */ /* 0x000fe20007f1e0ff */
[----:B------:R-:W-:Y:S01]  /*15270*/  BSSY B1, `(.L_x_53) ;  /* 0x0000013000017945 */ /* 0x000fe20003800000 */
[----:B------:R-:W-:Y:S02]  /*15280*/  F2FP.F16.E4M3.UNPACK_B R10, R10 ;  /* 0x0000000aff0a723e */ /* 0x000fe400020006ff */
[----:B------:R-:W-:Y:S01]  /*15290*/  PRMT R12, RZ, 0x7610, R12 ;  /* 0x00007610ff0c7816 */ /* 0x000fe2000000000c */
[----:B------:R-:W-:Y:S02]  /*152a0*/  IMAD.X R34, RZ, RZ, R35, P0 ;  /* 0x000000ffff227224 */ /* 0x000fe400000e0623 */
[----:B------:R-:W-:Y:S02]  /*152b0*/  HADD2.F32 R10, -RZ, R10.H0_H0 ;  /* 0x2000000aff0a7230 */ /* 0x000fe40000004100 */
[----:B------:R-:W-:-:S02]  /*152c0*/  IMAD R34, R34, UR4, RZ ;  /* 0x0000000422227c24 */ /* 0x000fc4000f8e02ff */
[----:B------:R-:W-:-:S04]  /*152d0*/  IMAD.WIDE.U32 R32, R31, UR4, R32 ;  /* 0x000000041f207c25 */ /* 0x000fc8000f8e0020 */
[----:B------:R-:W-:Y:S01]  /*152e0*/  FMUL R10, R10, UR61 ;  /* 0x0000003d0a0a7c20 */ /* 0x000fe20008400000 */
[----:B------:R-:W-:-:S03]  /*152f0*/  IMAD R31, R31, UR5, R34 ;  /* 0x000000051f1f7c24 */ /* 0x000fc6000f8e0222 */
[----:B------:R-:W-:Y:S01]  /*15300*/  FFMA R16, R16, UR60, R10 ;  /* 0x0000003c10107c23 */ /* 0x000fe2000800000a */
[----:B------:R-:W-:-:S04]  /*15310*/  IADD3 R10, P0, R32, UR6, RZ ;  /* 0x00000006200a7c10 */ /* 0x000fc8000ff1e0ff */
[----:B------:R-:W-:Y:S02]  /*15320*/  F2FP.SATFINITE.E4M3.F32.PACK_AB_MERGE_C R16, RZ, R16, RZ ;  /* 0x00000010ff10723e */ /* 0x000fe400048070ff */
[----:B------:R-:W-:Y:S02]  /*15330*/  IADD3.X R11, R33, UR7, R31, P0, !PT ;  /* 0x00000007210b7c10 */ /* 0x000fe400087fe41f */
[----:B------:R-:W-:Y:S01]  /*15340*/  ISETP.GE.AND P0, PT, R30, 0x89, PT ;  /* 0x000000891e00780c */ /* 0x000fe20003f06270 */
[----:B------:R0:W-:Y:S03]  /*15350*/  @!P5 STG.E.U8 desc[UR8][R26.64+0x1], R16 ;  /* 0x000001101a00d986 */ /* 0x0001e6000c101108 */
[----:B------:R-:W-:-:S13]  /*15360*/  ISETP.LT.OR P5, PT, R0, 0x1, !P0 ;  /* 0x000000010000780c */ /* 0x000fda00047a1670 */
[----:B0-----:R-:W-:Y:S05]  /*15370*/  @P5 BRA `(.L_x_54) ;  /* 0x0000000000085947 */ /* 0x001fea0003800000 */
[----:B------:R-:W-:Y:S02]  /*15380*/  ULDC.64 UR4, c[0x0][0x208] ;  /* 0x0000820000047ab9 */ /* 0x000fe40000000a00 */
[----:B------:R0:W5:Y:S03]  /*15390*/  LDG.E.U8 R12, desc[UR4][R10.64] ;  /* 0x000000040a0c7981 */ /* 0x000166000c1e1100 */
.L_x_54:
[----:B------:R-:W-:Y:S05]  /*153a0*/  BSYNC B1 ;  /* 0x0000000000017941 */ /* 0x000fea0003800000 */
.L_x_53:
        /* <DEDUP_REMOVED lines=14> */
.L_x_56:
[----:B------:R-:W-:Y:S05]  /*15490*/  BSYNC B1 ;  /* 0x0000000000017941 */ /* 0x000fea0003800000 */
.L_x_55:
        /* <DEDUP_REMOVED lines=14> */
.L_x_58:
[----:B------:R-:W-:Y:S05]  /*15580*/  BSYNC B1 ;  /* 0x0000000000017941 */ /* 0x000fea0003800000 */
.L_x_57:
        /* <DEDUP_REMOVED lines=14> */
.L_x_60:
[----:B------:R-:W-:Y:S05]  /*15670*/  BSYNC B1 ;  /* 0x0000000000017941 */ /* 0x000fea0003800000 */
.L_x_59:
        /* <DEDUP_REMOVED lines=14> */
.L_x_62:
[----:B------:R-:W-:Y:S05]  /*15760*/  BSYNC B1 ;  /* 0x0000000000017941 */ /* 0x000fea0003800000 */
.L_x_61:
        /* <DEDUP_REMOVED lines=14> */
.L_x_64:
[----:B------:R-:W-:Y:S05]  /*15850*/  BSYNC B1 ;  /* 0x0000000000017941 */ /* 0x000fea0003800000 */
.L_x_63:
        /* <DEDUP_REMOVED lines=14> */
.L_x_66:
[----:B------:R-:W-:Y:S05]  /*15940*/  BSYNC B1 ;  /* 0x0000000000017941 */ /* 0x000fea0003800000 */
.L_x_65:
        /* <DEDUP_REMOVED lines=14> */
.L_x_68:
[----:B------:R-:W-:Y:S05]  /*15a30*/  BSYNC B1 ;  /* 0x0000000000017941 */ /* 0x000fea0003800000 */
.L_x_67:
        /* <DEDUP_REMOVED lines=14> */
.L_x_70:
[----:B------:R-:W-:Y:S05]  /*15b20*/  BSYNC B1 ;  /* 0x0000000000017941 */ /* 0x000fea0003800000 */
.L_x_69:
        /* <DEDUP_REMOVED lines=14> */
.L_x_72:
[----:B------:R-:W-:Y:S05]  /*15c10*/  BSYNC B1 ;  /* 0x0000000000017941 */ /* 0x000fea0003800000 */
.L_x_71:
        /* <DEDUP_REMOVED lines=14> */
.L_x_74:
[----:B------:R-:W-:Y:S05]  /*15d00*/  BSYNC B1 ;  /* 0x0000000000017941 */ /* 0x000fea0003800000 */
.L_x_73:
        /* <DEDUP_REMOVED lines=14> */
.L_x_76:
[----:B------:R-:W-:Y:S05]  /*15df0*/  BSYNC B1 ;  /* 0x0000000000017941 */ /* 0x000fea0003800000 */
.L_x_75:
        /* <DEDUP_REMOVED lines=14> */
.L_x_78:
[----:B------:R-:W-:Y:S05]  /*15ee0*/  BSYNC B1 ;  /* 0x0000000000017941 */ /* 0x000fea0003800000 */
.L_x_77:
        /* <DEDUP_REMOVED lines=14> */
.L_x_80:
[----:B------:R-:W-:Y:S05]  /*15fd0*/  BSYNC B1 ;  /* 0x0000000000017941 */ /* 0x000fea0003800000 */
.L_x_79:
[----:B------:R-:W2:Y:S01]  /*15fe0*/  LDL.LU R13, [R1+0x80] ;  /* 0x00008000010d7983 */ /* 0x000ea20000300800 */
[----:B-----5:R-:W-:Y:S01]  /*15ff0*/  LOP3.LUT R12, R12, 0xff, RZ, 0xc0, !PT ;  /* 0x000000ff0c0c7812 */ /* 0x020fe200078ec0ff */
[----:B------:R-:W-:Y:S01]  /*16000*/  ULDC.64 UR4, c[0x0][0x208] ;  /* 0x0000820000047ab9 */ /* 0x000fe20000000a00 */
[----:B------:R-:W-:Y:S01]  /*16010*/  ISETP.LT.OR P5, PT, R0, 0x11, !P1 ;  /* 0x000000110000780c */ /* 0x000fe20004fa1670 */
[----:B------:R-:W-:Y:S01]  /*16020*/  BSSY B1, `(.L_x_81) ;  /* 0x000000b000017945 */ /* 0x000fe20003800000 */
[----:B------:R-:W-:-:S05]  /*16030*/  F2FP.F16.E4M3.UNPACK_B R12, R12 ;  /* 0x0000000cff0c723e */ /* 0x000fca00020006ff */
[----:B------:R-:W-:-:S05]  /*16040*/  HADD2.F32 R12, -RZ, R12.H0_H0 ;  /* 0x2000000cff0c7230 */ /* 0x000fca0000004100 */
[----:B------:R-:W-:-:S04]  /*16050*/  FMUL R12, R12, UR61 ;  /* 0x0000003d0c0c7c20 */ /* 0x000fc80008400000 */
[----:B--2---:R-:W-:-:S05]  /*16060*/  FFMA R12, R13, UR60, R12 ;  /* 0x0000003c0d0c7c23 */ /* 0x004fca000800000c */
[----:B------:R-:W-:Y:S02]  /*16070*/  F2FP.SATFINITE.E4M3.F32.PACK_AB_MERGE_C R13, RZ, R12, RZ ;  /* 0x0000000cff0d723e */ /* 0x000fe400048070ff */
[----:B------:R-:W-:-:S03]  /*16080*/  PRMT R12, RZ, 0x7610, R12 ;  /* 0x00007610ff0c7816 */ /* 0x000fc6000000000c */
[----:B------:R2:W-:Y:S01]  /*16090*/  @!P6 STG.E.U8 desc[UR4][R4.64+0x19], R13 ;  /* 0x0000190d0400e986 */ /* 0x0005e2000c101104 */
[----:B------:R-:W-:Y:S05]  /*160a0*/  @P5 BRA `(.L_x_82) ;  /* 0x0000000000085947 */ /* 0x000fea0003800000 */
[----:B------:R-:W-:Y:S02]  /*160b0*/  ULDC.64 UR4, c[0x0][0x208] ;  /* 0x0000820000047ab9 */ /* 0x000fe40000000a00 */
[----:B------:R0:W5:Y:S03]  /*160c0*/  LDG.E.U8 R12, desc[UR4][R8.64+0x10] ;  /* 0x00001004080c7981 */ /* 0x000166000c1e1100 */
.L_x_82:
[----:B------:R-:W-:Y:S05]  /*160d0*/  BSYNC B1 ;  /* 0x0000000000017941 */ /* 0x000fea0003800000 */
.L_x_81:
[----:B--2---:R-:W2:Y:S01]  /*160e0*/  LDL.LU R13, [R1+0x84] ;  /* 0x00008400010d7983 */ /* 0x004ea20000300800 */
        /* <DEDUP_REMOVED lines=14> */
.L_x_84:
[----:B------:R-:W-:Y:S05]  /*161d0*/  BSYNC B1 ;  /* 0x0000000000017941 */ /* 0x000fea0003800000 */
.L_x_83:
        /* <DEDUP_REMOVED lines=15> */
.L_x_86:
[----:B------:R-:W-:Y:S05]  /*162d0*/  BSYNC B1 ;  /* 0x0000000000017941 */ /* 0x000fea0003800000 */
.L_x_85:
        /* <DEDUP_REMOVED lines=15> */
.L_x_88:
[----:B------:R-:W-:Y:S05]  /*163d0*/  BSYNC B1 ;  /* 0x0000000000017941 */ /* 0x000fea0003800000 */
.L_x_87:
        /* <DEDUP_REMOVED lines=15> */
.L_x_90:
[----:B------:R-:W-:Y:S05]  /*164d0*/  BSYNC B1 ;  /* 0x0000000000017941 */ /* 0x000fea0003800000 */
.L_x_89:
        /* <DEDUP_REMOVED lines=15> */
.L_x_92:
[----:B------:R-:W-:Y:S05]  /*165d0*/  BSYNC B1 ;  /* 0x0000000000017941 */ /* 0x000fea0003800000 */
.L_x_91:
        /* <DEDUP_REMOVED lines=15> */
.L_x_94:
[----:B------:R-:W-:Y:S05]  /*166d0*/  BSYNC B1 ;  /* 0x0000000000017941 */ /* 0x000fea0003800000 */
.L_x_93:
        /* <DEDUP_REMOVED lines=15> */
.L_x_96:
[----:B------:R-:W-:Y:S05]  /*167d0*/  BSYNC B1 ;  /* 0x0000000000017941 */ /* 0x000fea0003800000 */
.L_x_95:
        /* <DEDUP_REMOVED lines=15> */
.L_x_98:
[----:B------:R-:W-:Y:S05]  /*168d0*/  BSYNC B1 ;  /* 0x0000000000017941 */ /* 0x000fea0003800000 */
.L_x_97:
        /* <DEDUP_REMOVED lines=15> */
.L_x_100:
[----:B------:R-:W-:Y:S05]  /*169d0*/  BSYNC B1 ;  /* 0x0000000000017941 */ /* 0x000fea0003800000 */
.L_x_99:
        /* <DEDUP_REMOVED lines=15> */
.L_x_102:
[----:B------:R-:W-:Y:S05]  /*16ad0*/  BSYNC B1 ;  /* 0x0000000000017941 */ /* 0x000fea0003800000 */
.L_x_101:
        /* <DEDUP_REMOVED lines=15> */
.L_x_104:
[----:B------:R-:W-:Y:S05]  /*16bd0*/  BSYNC B1 ;  /* 0x0000000000017941 */ /* 0x000fea0003800000 */
.L_x_103:
        /* <DEDUP_REMOVED lines=15> */
.L_x_106:
[----:B------:R-:W-:Y:S05]  /*16cd0*/  BSYNC B1 ;  /* 0x0000000000017941 */ /* 0x000fea0003800000 */
.L_x_105:
        /* <DEDUP_REMOVED lines=15> */
.L_x_108:
[----:B------:R-:W-:Y:S05]  /*16dd0*/  BSYNC B1 ;  /* 0x0000000000017941 */ /* 0x000fea0003800000 */
.L_x_107:
        /* <DEDUP_REMOVED lines=15> */
.L_x_110:
[----:B------:R-:W-:Y:S05]  /*16ed0*/  BSYNC B1 ;  /* 0x0000000000017941 */ /* 0x000fea0003800000 */
.L_x_109:
        /* <DEDUP_REMOVED lines=15> */
.L_x_112:
[----:B------:R-:W-:Y:S05]  /*16fd0*/  BSYNC B1 ;  /* 0x0000000000017941 */ /* 0x000fea0003800000 */
.L_x_111:
        /* <DEDUP_REMOVED lines=15> */
.L_x_114:
[----:B------:R-:W-:Y:S05]  /*170d0*/  BSYNC B1 ;  /* 0x0000000000017941 */ /* 0x000fea0003800000 */
.L_x_113:
        /* <DEDUP_REMOVED lines=15> */
.L_x_116:
[----:B------:R-:W-:Y:S05]  /*171d0*/  BSYNC B1 ;  /* 0x0000000000017941 */ /* 0x000fea0003800000 */
.L_x_115:
        /* <DEDUP_REMOVED lines=15> */
.L_x_118:
[----:B------:R-:W-:Y:S05]  /*172d0*/  BSYNC B1 ;  /* 0x0000000000017941 */ /* 0x000fea0003800000 */
.L_x_117:
        /* <DEDUP_REMOVED lines=15> */
.L_x_120:
[----:B------:R-:W-:Y:S05]  /*173d0*/  BSYNC B1 ;  /* 0x0000000000017941 */ /* 0x000fea0003800000 */
.L_x_119:
        /* <DEDUP_REMOVED lines=15> */
.L_x_122:
[----:B------:R-:W-:Y:S05]  /*174d0*/  BSYNC B1 ;  /* 0x0000000000017941 */ /* 0x000fea0003800000 */
.L_x_121:
        /* <DEDUP_REMOVED lines=15> */
.L_x_124:
[----:B------:R-:W-:Y:S05]  /*175d0*/  BSYNC B1 ;  /* 0x0000000000017941 */ /* 0x000fea0003800000 */
.L_x_123:
        /* <DEDUP_REMOVED lines=15> */
.L_x_126:
[----:B------:R-:W-:Y:S05]  /*176d0*/  BSYNC B1 ;  /* 0x0000000000017941 */ /* 0x000fea0003800000 */
.L_x_125:
        /* <DEDUP_REMOVED lines=15> */
.L_x_128:
[----:B------:R-:W-:Y:S05]  /*177d0*/  BSYNC B1 ;  /* 0x0000000000017941 */ /* 0x000fea0003800000 */
.L_x_127:
        /* <DEDUP_REMOVED lines=15> */
.L_x_130:
[----:B------:R-:W-:Y:S05]  /*178d0*/  BSYNC B1 ;  /* 0x0000000000017941 */ /* 0x000fea0003800000 */
.L_x_129:
        /* <DEDUP_REMOVED lines=15> */
.L_x_132:
[----:B------:R-:W-:Y:S05]  /*179d0*/  BSYNC B1 ;  /* 0x0000000000017941 */ /* 0x000fea0003800000 */
.L_x_131:
        /* <DEDUP_REMOVED lines=15> */
.L_x_134:
[----:B------:R-:W-:Y:S05]  /*17ad0*/  BSYNC B1 ;  /* 0x0000000000017941 */ /* 0x000fea0003800000 */
.L_x_133:
        /* <DEDUP_REMOVED lines=15> */
.L_x_136:
[----:B------:R-:W-:Y:S05]  /*17bd0*/  BSYNC B1 ;  /* 0x0000000000017941 */ /* 0x000fea0003800000 */
.L_x_135:
        /* <DEDUP_REMOVED lines=15> */
.L_x_138:
[----:B------:R-:W-:Y:S05]  /*17cd0*/  BSYNC B1 ;  /* 0x0000000000017941 */ /* 0x000fea0003800000 */
.L_x_137:
        /* <DEDUP_REMOVED lines=15> */
.L_x_140:
[----:B------:R-:W-:Y:S05]  /*17dd0*/  BSYNC B1 ;  /* 0x0000000000017941 */ /* 0x000fea0003800000 */
.L_x_139:
        /* <DEDUP_REMOVED lines=15> */
.L_x_142:
[----:B------:R-:W-:Y:S05]  /*17ed0*/  BSYNC B1 ;  /* 0x0000000000017941 */ /* 0x000fea0003800000 */
.L_x_141:
        /* <DEDUP_REMOVED lines=15> */
.L_x_144:
[----:B------:R-:W-:Y:S05]  /*17fd0*/  BSYNC B1 ;  /* 0x0000000000017941 */ /* 0x000fea0003800000 */
.L_x_143:
        /* <DEDUP_REMOVED lines=15> */
.L_x_146:
[----:B------:R-:W-:Y:S05]  /*180d0*/  BSYNC B1 ;  /* 0x0000000000017941 */ /* 0x000fea0003800000 */
.L_x_145:
        /* <DEDUP_REMOVED lines=15> */
.L_x_148:
[----:B------:R-:W-:Y:S05]  /*181d0*/  BSYNC B1 ;  /* 0x0000000000017941 */ /* 0x000fea0003800000 */
.L_x_147:
        /* <DEDUP_REMOVED lines=15> */
.L_x_150:
[----:B------:R-:W-:Y:S05]  /*182d0*/  BSYNC B1 ;  /* 0x0000000000017941 */ /* 0x000fea0003800000 */
.L_x_149:
        /* <DEDUP_REMOVED lines=15> */
.L_x_152:
[----:B------:R-:W-:Y:S05]  /*183d0*/  BSYNC B1 ;  /* 0x0000000000017941 */ /* 0x000fea0003800000 */
.L_x_151:
        /* <DEDUP_REMOVED lines=15> */
.L_x_154:
[----:B------:R-:W-:Y:S05]  /*184d0*/  BSYNC B1 ;  /* 0x0000000000017941 */ /* 0x000fea0003800000 */
.L_x_153:
        /* <DEDUP_REMOVED lines=15> */
.L_x_156:
[----:B------:R-:W-:Y:S05]  /*185d0*/  BSYNC B1 ;  /* 0x0000000000017941 */ /* 0x000fea0003800000 */
.L_x_155:
        /* <DEDUP_REMOVED lines=15> */
.L_x_158:
[----:B------:R-:W-:Y:S05]  /*186d0*/  BSYNC B1 ;  /* 0x0000000000017941 */ /* 0x000fea0003800000 */
.L_x_157:
        /* <DEDUP_REMOVED lines=15> */
.L_x_160:
[----:B------:R-:W-:Y:S05]  /*187d0*/  BSYNC B1 ;  /* 0x0000000000017941 */ /* 0x000fea0003800000 */
.L_x_159:
        /* <DEDUP_REMOVED lines=15> */
.L_x_162:
[----:B------:R-:W-:Y:S05]  /*188d0*/  BSYNC B1 ;  /* 0x0000000000017941 */ /* 0x000fea0003800000 */
.L_x_161:
        /* <DEDUP_REMOVED lines=15> */
.L_x_164:
[----:B------:R-:W-:Y:S05]  /*189d0*/  BSYNC B1 ;  /* 0x0000000000017941 */ /* 0x000fea0003800000 */
.L_x_163:
        /* <DEDUP_REMOVED lines=15> */
.L_x_166:
[----:B------:R-:W-:Y:S05]  /*18ad0*/  BSYNC B1 ;  /* 0x0000000000017941 */ /* 0x000fea0003800000 */
.L_x_165:
        /* <DEDUP_REMOVED lines=15> */
.L_x_168:
[----:B------:R-:W-:Y:S05]  /*18bd0*/  BSYNC B1 ;  /* 0x0000000000017941 */ /* 0x000fea0003800000 */
.L_x_167:
        /* <DEDUP_REMOVED lines=15> */
.L_x_170:
[----:B------:R-:W-:Y:S05]  /*18cd0*/  BSYNC B1 ;  /* 0x0000000000017941 */ /* 0x000fea0003800000 */
.L_x_169:
        /* <DEDUP_REMOVED lines=15> */
.L_x_172:
[----:B------:R-:W-:Y:S05]  /*18dd0*/  BSYNC B1 ;  /* 0x0000000000017941 */ /* 0x000fea0003800000 */
.L_x_171:
        /* <DEDUP_REMOVED lines=15> */
.L_x_174:
[----:B------:R-:W-:Y:S05]  /*18ed0*/  BSYNC B1 ;  /* 0x0000000000017941 */ /* 0x000fea0003800000 */
.L_x_173:
        /* <DEDUP_REMOVED lines=15> */
.L_x_176:
[----:B------:R-:W-:Y:S05]  /*18fd0*/  BSYNC B1 ;  /* 0x0000000000017941 */ /* 0x000fea0003800000 */
.L_x_175:
        /* <DEDUP_REMOVED lines=15> */
.L_x_178:
[----:B------:R-:W-:Y:S05]  /*190d0*/  BSYNC B1 ;  /* 0x0000000000017941 */ /* 0x000fea0003800000 */
.L_x_177:
        /* <DEDUP_REMOVED lines=15> */
.L_x_180:
[----:B------:R-:W-:Y:S05]  /*191d0*/  BSYNC B1 ;  /* 0x0000000000017941 */ /* 0x000fea0003800000 */
.L_x_179:
        /* <DEDUP_REMOVED lines=15> */
.L_x_182:
[----:B------:R-:W-:Y:S05]  /*192d0*/  BSYNC B1 ;  /* 0x0000000000017941 */ /* 0x000fea0003800000 */
.L_x_181:
        /* <DEDUP_REMOVED lines=15> */
.L_x_184:
[----:B------:R-:W-:Y:S05]  /*193d0*/  BSYNC B1 ;  /* 0x0000000000017941 */ /* 0x000fea0003800000 */
.L_x_183:
        /* <DEDUP_REMOVED lines=15> */
.L_x_186:
[----:B------:R-:W-:Y:S05]  /*194d0*/  BSYNC B1 ;  /* 0x0000000000017941 */ /* 0x000fea0003800000 */
.L_x_185:
        /* <DEDUP_REMOVED lines=15> */
.L_x_188:
[----:B------:R-:W-:Y:S05]  /*195d0*/  BSYNC B1 ;  /* 0x0000000000017941 */ /* 0x000fea0003800000 */
.L_x_187:
        /* <DEDUP_REMOVED lines=15> */
.L_x_190:
[----:B------:R-:W-:Y:S05]  /*196d0*/  BSYNC B1 ;  /* 0x0000000000017941 */ /* 0x000fea0003800000 */
.L_x_189:
        /* <DEDUP_REMOVED lines=15> */
.L_x_192:
[----:B------:R-:W-:Y:S05]  /*197d0*/  BSYNC B1 ;  /* 0x0000000000017941 */ /* 0x000fea0003800000 */
.L_x_191:
        /* <DEDUP_REMOVED lines=15> */
.L_x_194:
[----:B------:R-:W-:Y:S05]  /*198d0*/  BSYNC B1 ;  /* 0x0000000000017941 */ /* 0x000fea0003800000 */
.L_x_193:
        /* <DEDUP_REMOVED lines=15> */
.L_x_196:
[----:B------:R-:W-:Y:S05]  /*199d0*/  BSYNC B1 ;  /* 0x0000000000017941 */ /* 0x000fea0003800000 */
.L_x_195:
        /* <DEDUP_REMOVED lines=15> */
.L_x_198:
[----:B------:R-:W-:Y:S05]  /*19ad0*/  BSYNC B1 ;  /* 0x0000000000017941 */ /* 0x000fea0003800000 */
.L_x_197:
        /* <DEDUP_REMOVED lines=15> */
.L_x_200:
[----:B------:R-:W-:Y:S05]  /*19bd0*/  BSYNC B1 ;  /* 0x0000000000017941 */ /* 0x000fea0003800000 */
.L_x_199:
        /* <DEDUP_REMOVED lines=15> */
.L_x_202:
[----:B------:R-:W-:Y:S05]  /*19cd0*/  BSYNC B1 ;  /* 0x0000000000017941 */ /* 0x000fea0003800000 */
.L_x_201:
        /* <DEDUP_REMOVED lines=15> */
.L_x_204:
[----:B------:R-:W-:Y:S05]  /*19dd0*/  BSYNC B1 ;  /* 0x0000000000017941 */ /* 0x000fea0003800000 */
.L_x_203:
        /* <DEDUP_REMOVED lines=15> */
.L_x_206:
[----:B------:R-:W-:Y:S05]  /*19ed0*/  BSYNC B1 ;  /* 0x0000000000017941 */ /* 0x000fea0003800000 */
.L_x_205:
        /* <DEDUP_REMOVED lines=15> */
.L_x_208:
[----:B------:R-:W-:Y:S05]  /*19fd0*/  BSYNC B1 ;  /* 0x0000000000017941 */ /* 0x000fea0003800000 */
.L_x_207:
        /* <DEDUP_REMOVED lines=15> */
.L_x_210:
[----:B------:R-:W-:Y:S05]  /*1a0d0*/  BSYNC B1 ;  /* 0x0000000000017941 */ /* 0x000fea0003800000 */
.L_x_209:
        /* <DEDUP_REMOVED lines=15> */
.L_x_212:
[----:B------:R-:W-:Y:S05]  /*1a1d0*/  BSYNC B1 ;  /* 0x0000000000017941 */ /* 0x000fea0003800000 */
.L_x_211:
        /* <DEDUP_REMOVED lines=15> */
.L_x_214:
[----:B------:R-:W-:Y:S05]  /*1a2d0*/  BSYNC B1 ;  /* 0x0000000000017941 */ /* 0x000fea0003800000 */
.L_x_213:
        /* <DEDUP_REMOVED lines=15> */
.L_x_216:
[----:B------:R-:W-:Y:S05]  /*1a3d0*/  BSYNC B1 ;  /* 0x0000000000017941 */ /* 0x000fea0003800000 */
.L_x_215:
        /* <DEDUP_REMOVED lines=15> */
.L_x_218:
[----:B------:R-:W-:Y:S05]  /*1a4d0*/  BSYNC B1 ;  /* 0x0000000000017941 */ /* 0x000fea0003800000 */
.L_x_217:
        /* <DEDUP_REMOVED lines=15> */
.L_x_220:
[----:B------:R-:W-:Y:S05]  /*1a5d0*/  BSYNC B1 ;  /* 0x0000000000017941 */ /* 0x000fea0003800000 */
.L_x_219:
        /* <DEDUP_REMOVED lines=15> */
.L_x_222:
[----:B------:R-:W-:Y:S05]  /*1a6d0*/  BSYNC B1 ;  /* 0x0000000000017941 */ /* 0x000fea0003800000 */
.L_x_221:
        /* <DEDUP_REMOVED lines=15> */
.L_x_224:
[----:B------:R-:W-:Y:S05]  /*1a7d0*/  BSYNC B1 ;  /* 0x0000000000017941 */ /* 0x000fea0003800000 */
.L_x_223:
        /* <DEDUP_REMOVED lines=15> */
.L_x_226:
[----:B------:R-:W-:Y:S05]  /*1a8d0*/  BSYNC B1 ;  /* 0x0000000000017941 */ /* 0x000fea0003800000 */
.L_x_225:
        /* <DEDUP_REMOVED lines=15> */
.L_x_228:
[----:B------:R-:W-:Y:S05]  /*1a9d0*/  BSYNC B1 ;  /* 0x0000000000017941 */ /* 0x000fea0003800000 */
.L_x_227:
        /* <DEDUP_REMOVED lines=15> */
.L_x_230:
[----:B------:R-:W-:Y:S05]  /*1aad0*/  BSYNC B1 ;  /* 0x0000000000017941 */ /* 0x000fea0003800000 */
.L_x_229:
        /* <DEDUP_REMOVED lines=15> */
.L_x_232:
[----:B------:R-:W-:Y:S05]  /*1abd0*/  BSYNC B1 ;  /* 0x0000000000017941 */ /* 0x000fea0003800000 */
.L_x_231:
        /* <DEDUP_REMOVED lines=15> */
.L_x_234:
[----:B------:R-:W-:Y:S05]  /*1acd0*/  BSYNC B1 ;  /* 0x0000000000017941 */ /* 0x000fea0003800000 */
.L_x_233:
        /* <DEDUP_REMOVED lines=15> */
.L_x_236:
[----:B------:R-:W-:Y:S05]  /*1add0*/  BSYNC B1 ;  /* 0x0000000000017941 */ /* 0x000fea0003800000 */
.L_x_235:
        /* <DEDUP_REMOVED lines=15> */
.L_x_238:
[----:B------:R-:W-:Y:S05]  /*1aed0*/  BSYNC B1 ;  /* 0x0000000000017941 */ /* 0x000fea0003800000 */
.L_x_237:
        /* <DEDUP_REMOVED lines=15> */
.L_x_240:
[----:B------:R-:W-:Y:S05]  /*1afd0*/  BSYNC B1 ;  /* 0x0000000000017941 */ /* 0x000fea0003800000 */
.L_x_239:
        /* <DEDUP_REMOVED lines=15> */
.L_x_242:
[----:B------:R-:W-:Y:S05]  /*1b0d0*/  BSYNC B1 ;  /* 0x0000000000017941 */ /* 0x000fea0003800000 */
.L_x_241:
        /* <DEDUP_REMOVED lines=15> */
.L_x_244:
[----:B------:R-:W-:Y:S05]  /*1b1d0*/  BSYNC B1 ;  /* 0x0000000000017941 */ /* 0x000fea0003800000 */
.L_x_243:
        /* <DEDUP_REMOVED lines=15> */
.L_x_246:
[----:B------:R-:W-:Y:S05]  /*1b2d0*/  BSYNC B1 ;  /* 0x0000000000017941 */ /* 0x000fea0003800000 */
.L_x_245:
        /* <DEDUP_REMOVED lines=15> */
.L_x_248:
[----:B------:R-:W-:Y:S05]  /*1b3d0*/  BSYNC B1 ;  /* 0x0000000000017941 */ /* 0x000fea0003800000 */
.L_x_247:
        /* <DEDUP_REMOVED lines=15> */
.L_x_250:
[----:B------:R-:W-:Y:S05]  /*1b4d0*/  BSYNC B1 ;  /* 0x0000000000017941 */ /* 0x000fea0003800000 */
.L_x_249:
        /* <DEDUP_REMOVED lines=15> */
.L_x_252:
[----:B------:R-:W-:Y:S05]  /*1b5d0*/  BSYNC B1 ;  /* 0x0000000000017941 */ /* 0x000fea0003800000 */
.L_x_251:
        /* <DEDUP_REMOVED lines=15> */
.L_x_254:
[----:B------:R-:W-:Y:S05]  /*1b6d0*/  BSYNC B1 ;  /* 0x0000000000017941 */ /* 0x000fea0003800000 */
.L_x_253:
        /* <DEDUP_REMOVED lines=15> */
.L_x_256:
[----:B------:R-:W-:Y:S05]  /*1b7d0*/  BSYNC B1 ;  /* 0x0000000000017941 */ /* 0x000fea0003800000 */
.L_x_255:
        /* <DEDUP_REMOVED lines=15> */
.L_x_258:
[----:B------:R-:W-:Y:S05]  /*1b8d0*/  BSYNC B1 ;  /* 0x0000000000017941 */ /* 0x000fea0003800000 */
.L_x_257:
        /* <DEDUP_REMOVED lines=15> */
.L_x_260:
[----:B------:R-:W-:Y:S05]  /*1b9d0*/  BSYNC B1 ;  /* 0x0000000000017941 */ /* 0x000fea0003800000 */
.L_x_259:
        /* <DEDUP_REMOVED lines=15> */
.L_x_262:
[----:B------:R-:W-:Y:S05]  /*1bad0*/  BSYNC B1 ;  /* 0x0000000000017941 */ /* 0x000fea0003800000 */
.L_x_261:
        /* <DEDUP_REMOVED lines=15> */
.L_x_264:
[----:B------:R-:W-:Y:S05]  /*1bbd0*/  BSYNC B1 ;  /* 0x0000000000017941 */ /* 0x000fea0003800000 */
.L_x_263:
        /* <DEDUP_REMOVED lines=15> */
.L_x_266:
[----:B------:R-:W-:Y:S05]  /*1bcd0*/  BSYNC B1 ;  /* 0x0000000000017941 */ /* 0x000fea0003800000 */
.L_x_265:
        /* <DEDUP_REMOVED lines=15> */
.L_x_268:
[----:B------:R-:W-:Y:S05]  /*1bdd0*/  BSYNC B1 ;  /* 0x0000000000017941 */ /* 0x000fea0003800000 */
.L_x_267:
        /* <DEDUP_REMOVED lines=15> */
.L_x_270:
[----:B------:R-:W-:Y:S05]  /*1bed0*/  BSYNC B1 ;  /* 0x0000000000017941 */ /* 0x000fea0003800000 */
.L_x_269:
        /* <DEDUP_REMOVED lines=15> */
.L_x_272:
[----:B------:R-:W-:Y:S05]  /*1bfd0*/  BSYNC B1 ;  /* 0x0000000000017941 */ /* 0x000fea0003800000 */
.L_x_271:
        /* <DEDUP_REMOVED lines=15> */
.L_x_274:
[----:B------:R-:W-:Y:S05]  /*1c0d0*/  BSYNC B1 ;  /* 0x0000000000017941 */ /* 0x000fea0003800000 */
.L_x_273:
        /* <DEDUP_REMOVED lines=15> */
.L_x_276:
[----:B------:R-:W-:Y:S05]  /*1c1d0*/  BSYNC B1 ;  /* 0x0000000000017941 */ /* 0x000fea0003800000 */
.L_x_275:
        /* <DEDUP_REMOVED lines=15> */
.L_x_278:
[----:B------:R-:W-:Y:S05]  /*1c2d0*/  BSYNC B1 ;  /* 0x0000000000017941 */ /* 0x000fea0003800000 */
.L_x_277:
        /* <DEDUP_REMOVED lines=15> */
.L_x_280:
[----:B------:R-:W-:Y:S05]  /*1c3d0*/  BSYNC B1 ;  /* 0x0000000000017941 */ /* 0x000fea0003800000 */
.L_x_279:
        /* <DEDUP_REMOVED lines=15> */
.L_x_282:
[----:B------:R-:W-:Y:S05]  /*1c4d0*/  BSYNC B1 ;  /* 0x0000000000017941 */ /* 0x000fea0003800000 */
.L_x_281:
        /* <DEDUP_REMOVED lines=15> */
.L_x_284:
[----:B------:R-:W-:Y:S05]  /*1c5d0*/  BSYNC B1 ;  /* 0x0000000000017941 */ /* 0x000fea0003800000 */
.L_x_283:
        /* <DEDUP_REMOVED lines=15> */
.L_x_286:
[----:B------:R-:W-:Y:S05]  /*1c6d0*/  BSYNC B1 ;  /* 0x0000000000017941 */ /* 0x000fea0003800000 */
.L_x_285:
        /* <DEDUP_REMOVED lines=15> */
.L_x_288:
[----:B------:R-:W-:Y:S05]  /*1c7d0*/  BSYNC B1 ;  /* 0x0000000000017941 */ /* 0x000fea0003800000 */
.L_x_287:
        /* <DEDUP_REMOVED lines=15> */
.L_x_290:
[----:B------:R-:W-:Y:S05]  /*1c8d0*/  BSYNC B1 ;  /* 0x0000000000017941 */ /* 0x000fea0003800000 */
.L_x_289:
        /* <DEDUP_REMOVED lines=15> */
.L_x_292:
[----:B------:R-:W-:Y:S05]  /*1c9d0*/  BSYNC B1 ;  /* 0x0000000000017941 */ /* 0x000fea0003800000 */
.L_x_291:
        /* <DEDUP_REMOVED lines=15> */
.L_x_294:
[----:B------:R-:W-:Y:S05]  /*1cad0*/  BSYNC B1 ;  /* 0x0000000000017941 */ /* 0x000fea0003800000 */
.L_x_293:
        /* <DEDUP_REMOVED lines=15> */
.L_x_296:
[----:B------:R-:W-:Y:S05]  /*1cbd0*/  BSYNC B1 ;  /* 0x0000000000017941 */ /* 0x000fea0003800000 */
.L_x_295:
        /* <DEDUP_REMOVED lines=15> */
.L_x_298:
[----:B------:R-:W-:Y:S05]  /*1ccd0*/  BSYNC B1 ;  /* 0x0000000000017941 */ /* 0x000fea0003800000 */
.L_x_297:
        /* <DEDUP_REMOVED lines=15> */
.L_x_300:
[----:B------:R-:W-:Y:S05]  /*1cdd0*/  BSYNC B1 ;  /* 0x0000000000017941 */ /* 0x000fea0003800000 */
.L_x_299:
        /* <DEDUP_REMOVED lines=15> */
.L_x_302:
[----:B------:R-:W-:Y:S05]  /*1ced0*/  BSYNC B1 ;  /* 0x0000000000017941 */ /* 0x000fea0003800000 */
.L_x_301:
        /* <DEDUP_REMOVED lines=15> */
.L_x_304:
[----:B------:R-:W-:Y:S05]  /*1cfd0*/  BSYNC B1 ;  /* 0x0000000000017941 */ /* 0x000fea0003800000 */
.L_x_303:
        /* <DEDUP_REMOVED lines=15> */
.L_x_306:
[----:B------:R-:W-:Y:S05]  /*1d0d0*/  BSYNC B1 ;  /* 0x0000000000017941 */ /* 0x000fea0003800000 */
.L_x_305:
        /* <DEDUP_REMOVED lines=15> */
.L_x_308:
[----:B------:R-:W-:Y:S05]  /*1d1d0*/  BSYNC B1 ;  /* 0x0000000000017941 */ /* 0x000fea0003800000 */
.L_x_307:
        /* <DEDUP_REMOVED lines=15> */
.L_x_310:
[----:B------:R-:W-:Y:S05]  /*1d2d0*/  BSYNC B1 ;  /* 0x0000000000017941 */ /* 0x000fea0003800000 */
.L_x_309:
        /* <DEDUP_REMOVED lines=15> */
.L_x_312:
[----:B------:R-:W-:Y:S05]  /*1d3d0*/  BSYNC B1 ;  /* 0x0000000000017941 */ /* 0x000fea0003800000 */
.L_x_311:
        /* <DEDUP_REMOVED lines=15> */
.L_x_314:
[----:B------:R-:W-:Y:S05]  /*1d4d0*/  BSYNC B1 ;  /* 0x0000000000017941 */ /* 0x000fea0003800000 */
.L_x_313:
        /* <DEDUP_REMOVED lines=15> */
.L_x_316:
[----:B------:R-:W-:Y:S05]  /*1d5d0*/  BSYNC B1 ;  /* 0x0000000000017941 */ /* 0x000fea0003800000 */
.L_x_315:
        /* <DEDUP_REMOVED lines=15> */
.L_x_318:
[----:B------:R-:W-:Y:S05]  /*1d6d0*/  BSYNC B1 ;  /* 0x0000000000017941 */ /* 0x000fea0003800000 */
.L_x_317:
        /* <DEDUP_REMOVED lines=15> */
.L_x_320:
[----:B------:R-:W-:Y:S05]  /*1d7d0*/  BSYNC B1 ;  /* 0x0000000000017941 */ /* 0x000fea0003800000 */
.L_x_319:
        /* <DEDUP_REMOVED lines=15> */
.L_x_322:
[----:B------:R-:W-:Y:S05]  /*1d8d0*/  BSYNC B1 ;  /* 0x0000000000017941 */ /* 0x000fea0003800000 */
.L_x_321:
        /* <DEDUP_REMOVED lines=15> */
.L_x_324:
[----:B------:R-:W-:Y:S05]  /*1d9d0*/  BSYNC B1 ;  /* 0x0000000000017941 */ /* 0x000fea0003800000 */
.L_x_323:
        /* <DEDUP_REMOVED lines=15> */
.L_x_326:
[----:B------:R-:W-:Y:S05]  /*1dad0*/  BSYNC B1 ;  /* 0x0000000000017941 */ /* 0x000fea0003800000 */
.L_x_325:
        /* <DEDUP_REMOVED lines=15> */
.L_x_328:
[----:B------:R-:W-:Y:S05]  /*1dbd0*/  BSYNC B1 ;  /* 0x0000000000017941 */ /* 0x000fea0003800000 */
.L_x_327:
        /* <DEDUP_REMOVED lines=15> */
.L_x_330:
[----:B------:R-:W-:Y:S05]  /*1dcd0*/  BSYNC B1 ;  /* 0x0000000000017941 */ /* 0x000fea0003800000 */
.L_x_329:
        /* <DEDUP_REMOVED lines=15> */
.L_x_332:
[----:B------:R-:W-:Y:S05]  /*1ddd0*/  BSYNC B1 ;  /* 0x0000000000017941 */ /* 0x000fea0003800000 */
.L_x_331:
        /* <DEDUP_REMOVED lines=15> */
.L_x_334:
[----:B------:R-:W-:Y:S05]  /*1ded0*/  BSYNC B1 ;  /* 0x0000000000017941 */ /* 0x000fea0003800000 */
.L_x_333:
        /* <DEDUP_REMOVED lines=15> */
.L_x_336:
[----:B------:R-:W-:Y:S05]  /*1dfd0*/  BSYNC B1 ;  /* 0x0000000000017941 */ /* 0x000fea0003800000 */
.L_x_335:
        /* <DEDUP_REMOVED lines=15> */
.L_x_338:
[----:B------:R-:W-:Y:S05]  /*1e0d0*/  BSYNC B1 ;  /* 0x0000000000017941 */ /* 0x000fea0003800000 */
.L_x_337:
        /* <DEDUP_REMOVED lines=15> */
.L_x_340:
[----:B------:R-:W-:Y:S05]  /*1e1d0*/  BSYNC B1 ;  /* 0x0000000000017941 */ /* 0x000fea0003800000 */
.L_x_339:
        /* <DEDUP_REMOVED lines=15> */
.L_x_342:
[----:B------:R-:W-:Y:S05]  /*1e2d0*/  BSYNC B1 ;  /* 0x0000000000017941 */ /* 0x000fea0003800000 */
.L_x_341:
        /* <DEDUP_REMOVED lines=15> */
.L_x_344:
[----:B------:R-:W-:Y:S05]  /*1e3d0*/  BSYNC B1 ;  /* 0x0000000000017941 */ /* 0x000fea0003800000 */
.L_x_343:
        /* <DEDUP_REMOVED lines=15> */
.L_x_346:
[----:B------:R-:W-:Y:S05]  /*1e4d0*/  BSYNC B1 ;  /* 0x0000000000017941 */ /* 0x000fea0003800000 */
.L_x_345:
        /* <DEDUP_REMOVED lines=15> */
.L_x_348:
[----:B------:R-:W-:Y:S05]  /*1e5d0*/  BSYNC B1 ;  /* 0x0000000000017941 */ /* 0x000fea0003800000 */
.L_x_347:
        /* <DEDUP_REMOVED lines=15> */
.L_x_350:
[----:B------:R-:W-:Y:S05]  /*1e6d0*/  BSYNC B1 ;  /* 0x0000000000017941 */ /* 0x000fea0003800000 */
.L_x_349:
        /* <DEDUP_REMOVED lines=15> */
.L_x_352:
[----:B------:R-:W-:Y:S05]  /*1e7d0*/  BSYNC B1 ;  /* 0x0000000000017941 */ /* 0x000fea0003800000 */
.L_x_351:
        /* <DEDUP_REMOVED lines=15> */
.L_x_354:
[----:B------:R-:W-:Y:S05]  /*1e8d0*/  BSYNC B1 ;  /* 0x0000000000017941 */ /* 0x000fea0003800000 */
.L_x_353:
        /* <DEDUP_REMOVED lines=15> */
.L_x_356:
[----:B------:R-:W-:Y:S05]  /*1e9d0*/  BSYNC B1 ;  /* 0x0000000000017941 */ /* 0x000fea0003800000 */
.L_x_355:
        /* <DEDUP_REMOVED lines=15> */
.L_x_358:
[----:B------:R-:W-:Y:S05]  /*1ead0*/  BSYNC B1 ;  /* 0x0000000000017941 */ /* 0x000fea0003800000 */
.L_x_357:
        /* <DEDUP_REMOVED lines=15> */
.L_x_360:
[----:B------:R-:W-:Y:S05]  /*1ebd0*/  BSYNC B1 ;  /* 0x0000000000017941 */ /* 0x000fea0003800000 */
.L_x_359:
        /* <DEDUP_REMOVED lines=15> */
.L_x_362:
[----:B------:R-:W-:Y:S05]  /*1ecd0*/  BSYNC B1 ;  /* 0x0000000000017941 */ /* 0x000fea0003800000 */
.L_x_361:
        /* <DEDUP_REMOVED lines=15> */
.L_x_364:
[----:B------:R-:W-:Y:S05]  /*1edd0*/  BSYNC B1 ;  /* 0x0000000000017941 */ /* 0x000fea0003800000 */
.L_x_363:
        /* <DEDUP_REMOVED lines=15> */
.L_x_366:
[----:B------:R-:W-:Y:S05]  /*1eed0*/  BSYNC B1 ;  /* 0x0000000000017941 */ /* 0x000fea0003800000 */
.L_x_365:
        /* <DEDUP_REMOVED lines=15> */
.L_x_368:
[----:B------:R-:W-:Y:S05]  /*1efd0*/  BSYNC B1 ;  /* 0x0000000000017941 */ /* 0x000fea0003800000 */
.L_x_367:
        /* <DEDUP_REMOVED lines=15> */
.L_x_370:
[----:B------:R-:W-:Y:S05]  /*1f0d0*/  BSYNC B1 ;  /* 0x0000000000017941 */ /* 0x000fea0003800000 */
.L_x_369:
        /* <DEDUP_REMOVED lines=15> */
.L_x_372:
[----:B------:R-:W-:Y:S05]  /*1f1d0*/  BSYNC B1 ;  /* 0x0000000000017941 */ /* 0x000fea0003800000 */
.L_x_371:
        /* <DEDUP_REMOVED lines=15> */
.L_x_374:
[----:B------:R-:W-:Y:S05]  /*1f2d0*/  BSYNC B1 ;  /* 0x0000000000017941 */ /* 0x000fea0003800000 */
.L_x_373:
        /* <DEDUP_REMOVED lines=15> */
.L_x_376:
[----:B------:R-:W-:Y:S05]  /*1f3d0*/  BSYNC B1 ;  /* 0x0000000000017941 */ /* 0x000fea0003800000 */
.L_x_375:
        /* <DEDUP_REMOVED lines=15> */
.L_x_378:
[----:B------:R-:W-:Y:S05]  /*1f4d0*/  BSYNC B1 ;  /* 0x0000000000017941 */ /* 0x000fea0003800000 */
.L_x_377:
        /* <DEDUP_REMOVED lines=15> */
.L_x_380:
[----:B------:R-:W-:Y:S05]  /*1f5d0*/  BSYNC B1 ;  /* 0x0000000000017941 */ /* 0x000fea0003800000 */
.L_x_379:
        /* <DEDUP_REMOVED lines=15> */
.L_x_382:
[----:B------:R-:W-:Y:S05]  /*1f6d0*/  BSYNC B1 ;  /* 0x0000000000017941 */ /* 0x000fea0003800000 */
.L_x_381:
        /* <DEDUP_REMOVED lines=15> */
.L_x_384:
[----:B------:R-:W-:Y:S05]  /*1f7d0*/  BSYNC B1 ;  /* 0x0000000000017941 */ /* 0x000fea0003800000 */
.L_x_383:
        /* <DEDUP_REMOVED lines=15> */
.L_x_386:
[----:B------:R-:W-:Y:S05]  /*1f8d0*/  BSYNC B1 ;  /* 0x0000000000017941 */ /* 0x000fea0003800000 */
.L_x_385:
        /* <DEDUP_REMOVED lines=15> */
.L_x_388:
[----:B------:R-:W-:Y:S05]  /*1f9d0*/  BSYNC B1 ;  /* 0x0000000000017941 */ /* 0x000fea0003800000 */
.L_x_387:
        /* <DEDUP_REMOVED lines=15> */
.L_x_390:
[----:B------:R-:W-:Y:S05]  /*1fad0*/  BSYNC B1 ;  /* 0x0000000000017941 */ /* 0x000fea0003800000 */
.L_x_389:
        /* <DEDUP_REMOVED lines=15> */
.L_x_392:
[----:B------:R-:W-:Y:S05]  /*1fbd0*/  BSYNC B1 ;  /* 0x0000000000017941 */ /* 0x000fea0003800000 */
.L_x_391:
        /* <DEDUP_REMOVED lines=15> */
.L_x_394:
[----:B------:R-:W-:Y:S05]  /*1fcd0*/  BSYNC B1 ;  /* 0x0000000000017941 */ /* 0x000fea0003800000 */
.L_x_393:
        /* <DEDUP_REMOVED lines=15> */
.L_x_396:
[----:B------:R-:W-:Y:S05]  /*1fdd0*/  BSYNC B1 ;  /* 0x0000000000017941 */ /* 0x000fea0003800000 */
.L_x_395:
        /* <DEDUP_REMOVED lines=15> */
.L_x_398:
[----:B------:R-:W-:Y:S05]  /*1fed0*/  BSYNC B1 ;  /* 0x0000000000017941 */ /* 0x000fea0003800000 */
.L_x_397:
        /* <DEDUP_REMOVED lines=15> */
.L_x_400:
[----:B------:R-:W-:Y:S05]  /*1ffd0*/  BSYNC B1 ;  /* 0x0000000000017941 */ /* 0x000fea0003800000 */
.L_x_399:
        /* <DEDUP_REMOVED lines=15> */
.L_x_402:
[----:B------:R-:W-:Y:S05]  /*200d0*/  BSYNC B1 ;  /* 0x0000000000017941 */ /* 0x000fea0003800000 */
.L_x_401:
        /* <DEDUP_REMOVED lines=15> */
.L_x_404:
[----:B------:R-:W-:Y:S05]  /*201d0*/  BSYNC B1 ;  /* 0x0000000000017941 */ /* 0x000fea0003800000 */
.L_x_403:
        /* <DEDUP_REMOVED lines=15> */
.L_x_406:
[----:B------:R-:W-:Y:S05]  /*202d0*/  BSYNC B1 ;  /* 0x0000000000017941 */ /* 0x000fea0003800000 */
.L_x_405:
        /* <DEDUP_REMOVED lines=15> */
.L_x_408:
[----:B------:R-:W-:Y:S05]  /*203d0*/  BSYNC B1 ;  /* 0x0000000000017941 */ /* 0x000fea0003800000 */
.L_x_407:
        /* <DEDUP_REMOVED lines=15> */
.L_x_410:
[----:B------:R-:W-:Y:S05]  /*204d0*/  BSYNC B1 ;  /* 0x0000000000017941 */ /* 0x000fea0003800000 */
.L_x_409:
        /* <DEDUP_REMOVED lines=15> */
.L_x_412:
[----:B------:R-:W-:Y:S05]  /*205d0*/  BSYNC B1 ;  /* 0x0000000000017941 */ /* 0x000fea0003800000 */
.L_x_411:
        /* <DEDUP_REMOVED lines=15> */
.L_x_414:
[----:B------:R-:W-:Y:S05]  /*206d0*/  BSYNC B1 ;  /* 0x0000000000017941 */ /* 0x000fea0003800000 */
.L_x_413:
        /* <DEDUP_REMOVED lines=15> */
.L_x_416:
[----:B------:R-:W-:Y:S05]  /*207d0*/  BSYNC B1 ;  /* 0x0000000000017941 */ /* 0x000fea0003800000 */
.L_x_415:
        /* <DEDUP_REMOVED lines=15> */
.L_x_418:
[----:B------:R-:W-:Y:S05]  /*208d0*/  BSYNC B1 ;  /* 0x0000000000017941 */ /* 0x000fea0003800000 */
.L_x_417:
        /* <DEDUP_REMOVED lines=15> */
.L_x_420:
[----:B------:R-:W-:Y:S05]  /*209d0*/  BSYNC B1 ;  /* 0x0000000000017941 */ /* 0x000fea0003800000 */
.L_x_419:
        /* <DEDUP_REMOVED lines=15> */
.L_x_422:
[----:B------:R-:W-:Y:S05]  /*20ad0*/  BSYNC B1 ;  /* 0x0000000000017941 */ /* 0x000fea0003800000 */
.L_x_421:
        /* <DEDUP_REMOVED lines=15> */
.L_x_424:
[----:B------:R-:W-:Y:S05]  /*20bd0*/  BSYNC B1 ;  /* 0x0000000000017941 */ /* 0x000fea0003800000 */
.L_x_423:
        /* <DEDUP_REMOVED lines=15> */
.L_x_426:
[----:B------:R-:W-:Y:S05]  /*20cd0*/  BSYNC B1 ;  /* 0x0000000000017941 */ /* 0x000fea0003800000 */
.L_x_425:
        /* <DEDUP_REMOVED lines=15> */
.L_x_428:
[----:B------:R-:W-:Y:S05]  /*20dd0*/  BSYNC B1 ;  /* 0x0000000000017941 */ /* 0x000fea0003800000 */
.L_x_427:
        /* <DEDUP_REMOVED lines=15> */
.L_x_430:
[----:B------:R-:W-:Y:S05]  /*20ed0*/  BSYNC B1 ;  /* 0x0000000000017941 */ /* 0x000fea0003800000 */
.L_x_429:
        /* <DEDUP_REMOVED lines=15> */
.L_x_432:
[----:B------:R-:W-:Y:S05]  /*20fd0*/  BSYNC B1 ;  /* 0x0000000000017941 */ /* 0x000fea0003800000 */
.L_x_431:
        /* <DEDUP_REMOVED lines=15> */
.L_x_434:
[----:B------:R-:W-:Y:S05]  /*210d0*/  BSYNC B1 ;  /* 0x0000000000017941 */ /* 0x000fea0003800000 */
.L_x_433:
        /* <DEDUP_REMOVED lines=15> */
.L_x_436:
[----:B------:R-:W-:Y:S05]  /*211d0*/  BSYNC B1 ;  /* 0x0000000000017941 */ /* 0x000fea0003800000 */
.L_x_435:
        /* <DEDUP_REMOVED lines=15> */
.L_x_438:
[----:B------:R-:W-:Y:S05]  /*212d0*/  BSYNC B1 ;  /* 0x0000000000017941 */ /* 0x000fea0003800000 */
.L_x_437:
        /* <DEDUP_REMOVED lines=15> */
.L_x_440:
[----:B------:R-:W-:Y:S05]  /*213d0*/  BSYNC B1 ;  /* 0x0000000000017941 */ /* 0x000fea0003800000 */
.L_x_439:
        /* <DEDUP_REMOVED lines=15> */
.L_x_442:
[----:B------:R-:W-:Y:S05]  /*214d0*/  BSYNC B1 ;  /* 0x0000000000017941 */ /* 0x000fea0003800000 */
.L_x_441:
        /* <DEDUP_REMOVED lines=15> */
.L_x_444:
[----:B------:R-:W-:Y:S05]  /*215d0*/  BSYNC B1 ;  /* 0x0000000000017941 */ /* 0x000fea0003800000 */
.L_x_443:
        /* <DEDUP_REMOVED lines=15> */
.L_x_446:
[----:B------:R-:W-:Y:S05]  /*216d0*/  BSYNC B1 ;  /* 0x0000000000017941 */ /* 0x000fea0003800000 */
.L_x_445:
        /* <DEDUP_REMOVED lines=15> */
.L_x_448:
[----:B------:R-:W-:Y:S05]  /*217d0*/  BSYNC B1 ;  /* 0x0000000000017941 */ /* 0x000fea0003800000 */
.L_x_447:
        /* <DEDUP_REMOVED lines=15> */
.L_x_450:
[----:B------:R-:W-:Y:S05]  /*218d0*/  BSYNC B1 ;  /* 0x0000000000017941 */ /* 0x000fea0003800000 */
.L_x_449:
        /* <DEDUP_REMOVED lines=15> */
.L_x_452:
[----:B------:R-:W-:Y:S05]  /*219d0*/  BSYNC B1 ;  /* 0x0000000000017941 */ /* 0x000fea0003800000 */
.L_x_451:
        /* <DEDUP_REMOVED lines=15> */
.L_x_454:
[----:B------:R-:W-:Y:S05]  /*21ad0*/  BSYNC B1 ;  /* 0x0000000000017941 */ /* 0x000fea0003800000 */
.L_x_453:
        /* <DEDUP_REMOVED lines=15> */
.L_x_456:
[----:B------:R-:W-:Y:S05]  /*21bd0*/  BSYNC B1 ;  /* 0x0000000000017941 */ /* 0x000fea0003800000 */
.L_x_455:
        /* <DEDUP_REMOVED lines=15> */
.L_x_458:
[----:B------:R-:W-:Y:S05]  /*21cd0*/  BSYNC B1 ;  /* 0x0000000000017941 */ /* 0x000fea0003800000 */
.L_x_457:
        /* <DEDUP_REMOVED lines=15> */
.L_x_460:
[----:B------:R-:W-:Y:S05]  /*21dd0*/  BSYNC B1 ;  /* 0x0000000000017941 */ /* 0x000fea0003800000 */
.L_x_459:
        /* <DEDUP_REMOVED lines=15> */
.L_x_462:
[----:B------:R-:W-:Y:S05]  /*21ed0*/  BSYNC B1 ;  /* 0x0000000000017941 */ /* 0x000fea0003800000 */
.L_x_461:
        /* <DEDUP_REMOVED lines=15> */
.L_x_464:
[----:B------:R-:W-:Y:S05]  /*21fd0*/  BSYNC B1 ;  /* 0x0000000000017941 */ /* 0x000fea0003800000 */
.L_x_463:
        /* <DEDUP_REMOVED lines=15> */
.L_x_466:
[----:B------:R-:W-:Y:S05]  /*220d0*/  BSYNC B1 ;  /* 0x0000000000017941 */ /* 0x000fea0003800000 */
.L_x_465:
        /* <DEDUP_REMOVED lines=15> */
.L_x_468:
[----:B------:R-:W-:Y:S05]  /*221d0*/  BSYNC B1 ;  /* 0x0000000000017941 */ /* 0x000fea0003800000 */
.L_x_467:
        /* <DEDUP_REMOVED lines=15> */
.L_x_470:
[----:B------:R-:W-:Y:S05]  /*222d0*/  BSYNC B1 ;  /* 0x0000000000017941 */ /* 0x000fea0003800000 */
.L_x_469:
        /* <DEDUP_REMOVED lines=15> */
.L_x_472:
[----:B------:R-:W-:Y:S05]  /*223d0*/  BSYNC B1 ;  /* 0x0000000000017941 */ /* 0x000fea0003800000 */
.L_x_471:
        /* <DEDUP_REMOVED lines=15> */
.L_x_474:
[----:B------:R-:W-:Y:S05]  /*224d0*/  BSYNC B1 ;  /* 0x0000000000017941 */ /* 0x000fea0003800000 */
.L_x_473:
        /* <DEDUP_REMOVED lines=15> */
.L_x_476:
[----:B------:R-:W-:Y:S05]  /*225d0*/  BSYNC B1 ;  /* 0x0000000000017941 */ /* 0x000fea0003800000 */
.L_x_475:
        /* <DEDUP_REMOVED lines=15> */
.L_x_478:
[----:B------:R-:W-:Y:S05]  /*226d0*/  BSYNC B1 ;  /* 0x0000000000017941 */ /* 0x000fea0003800000 */
.L_x_477:
        /* <DEDUP_REMOVED lines=15> */
.L_x_480:
[----:B------:R-:W-:Y:S05]  /*227d0*/  BSYNC B1 ;  /* 0x0000000000017941 */ /* 0x000fea0003800000 */
.L_x_479:
        /* <DEDUP_REMOVED lines=15> */
.L_x_482:
[----:B------:R-:W-:Y:S05]  /*228d0*/  BSYNC B1 ;  /* 0x0000000000017941 */ /* 0x000fea0003800000 */
.L_x_481:
        /* <DEDUP_REMOVED lines=15> */
.L_x_484:
[----:B------:R-:W-:Y:S05]  /*229d0*/  BSYNC B1 ;  /* 0x0000000000017941 */ /* 0x000fea0003800000 */
.L_x_483:
        /* <DEDUP_REMOVED lines=15> */
.L_x_486:
[----:B------:R-:W-:Y:S05]  /*22ad0*/  BSYNC B1 ;  /* 0x0000000000017941 */ /* 0x000fea0003800000 */
.L_x_485:
        /* <DEDUP_REMOVED lines=15> */
.L_x_488:
[----:B------:R-:W-:Y:S05]  /*22bd0*/  BSYNC B1 ;  /* 0x0000000000017941 */ /* 0x000fea0003800000 */
.L_x_487:
        /* <DEDUP_REMOVED lines=15> */
.L_x_490:
[----:B------:R-:W-:Y:S05]  /*22cd0*/  BSYNC B1 ;  /* 0x0000000000017941 */ /* 0x000fea0003800000 */
.L_x_489:
        /* <DEDUP_REMOVED lines=15> */
.L_x_492:
[----:B------:R-:W-:Y:S05]  /*22dd0*/  BSYNC B1 ;  /* 0x0000000000017941 */ /* 0x000fea0003800000 */
.L_x_491:
        /* <DEDUP_REMOVED lines=15> */
.L_x_494:
[----:B------:R-:W-:Y:S05]  /*22ed0*/  BSYNC B1 ;  /* 0x0000000000017941 */ /* 0x000fea0003800000 */
.L_x_493:
[----:B0-2---:R-:W2:Y:S01]  /*22ee0*/  LDL.LU R3, [R1+0x3bc] ;  /* 0x0003bc0001037983 */ /* 0x005ea20000300800 */
[----:B-----5:R-:W-:Y:S01]  /*22ef0*/  LOP3.LUT R12, R12, 0xff, RZ, 0xc0, !PT ;  /* 0x000000ff0c0c7812 */ /* 0x020fe200078ec0ff */
[----:B------:R-:W-:Y:S01]  /*22f00*/  ULDC.64 UR4, c[0x0][0x208] ;  /* 0x0000820000047ab9 */ /* 0x000fe20000000a00 */
[----:B------:R-:W-:Y:S01]  /*22f10*/  ISETP.LT.OR P2, PT, R0, 0xea, !P2 ;  /* 0x000000ea0000780c */ /* 0x000fe20005741670 */
[----:B------:R-:W-:Y:S01]  /*22f20*/  BSSY B1, `(.L_x_495) ;  /* 0x000000b000017945 */ /* 0x000fe20003800000 */
[----:B------:R-:W-:Y:S02]  /*22f30*/  F2FP.F16.E4M3.UNPACK_B R12, R12 ;  /* 0x0000000cff0c723e */ /* 0x000fe400020006ff */
[----:B------:R-:W-:-:S03]  /*22f40*/  PRMT R2, RZ, 0x7610, R2 ;  /* 0x00007610ff027816 */ /* 0x000fc60000000002 */
[----:B------:R-:W-:-:S05]  /*22f50*/  HADD2.F32 R12, -RZ, R12.H0_H0 ;  /* 0x2000000cff0c7230 */ /* 0x000fca0000004100 */
[----:B------:R-:W-:-:S04]  /*22f60*/  FMUL R12, R12, UR61 ;  /* 0x0000003d0c0c7c20 */ /* 0x000fc80008400000 */
[----:B--2---:R-:W-:-:S05]  /*22f70*/  FFMA R12, R3, UR60, R12 ;  /* 0x0000003c030c7c23 */ /* 0x004fca000800000c */
[----:B------:R-:W-:-:S05]  /*22f80*/  F2FP.SATFINITE.E4M3.F32.PACK_AB_MERGE_C R3, RZ, R12, RZ ;  /* 0x0000000cff03723e */ /* 0x000fca00048070ff */
[----:B------:R0:W-:Y:S01]  /*22f90*/  @!P5 STG.E.U8 desc[UR4][R4.64+0xe8], R3 ;  /* 0x0000e8030400d986 */ /* 0x0001e2000c101104 */
[----:B------:R-:W-:Y:S05]  /*22fa0*/  @P2 BRA `(.L_x_496) ;  /* 0x0000000000082947 */ /* 0x000fea0003800000 */
[----:B------:R-:W-:Y:S02]  /*22fb0*/  ULDC.64 UR4, c[0x0][0x208] ;  /* 0x0000820000047ab9 */ /* 0x000fe40000000a00 */
[----:B------:R2:W5:Y:S03]  /*22fc0*/  LDG.E.U8 R2, desc[UR4][R6.64+0xe9] ;  /* 0x0000e90406027981 */ /* 0x000566000c1e1100 */
.L_x_496:
[----:B------:R-:W-:Y:S05]  /*22fd0*/  BSYNC B1 ;  /* 0x0000000000017941 */ /* 0x000fea0003800000 */
.L_x_495:
[----:B0-----:R-:W3:Y:S01]  /*22fe0*/  LDL.LU R3, [R1+0x3c0] ;  /* 0x0003c00001037983 */ /* 0x001ee20000300800 */
[----:B-----5:R-:W-:Y:S01]  /*22ff0*/  LOP3.LUT R2, R2, 0xff, RZ, 0xc0, !PT ;  /* 0x000000ff02027812 */ /* 0x020fe200078ec0ff */
[----:B------:R-:W-:Y:S01]  /*23000*/  ULDC.64 UR4, c[0x0][0x208] ;  /* 0x0000820000047ab9 */ /* 0x000fe20000000a00 */
[----:B------:R-:W-:Y:S01]  /*23010*/  ISETP.LT.OR P3, PT, R0, 0xe1, !P1 ;  /* 0x000000e10000780c */ /* 0x000fe20004f61670 */
[----:B------:R-:W-:Y:S01]  /*23020*/  BSSY B1, `(.L_x_497) ;  /* 0x000000b000017945 */ /* 0x000fe20003800000 */
[----:B------:R-:W-:-:S05]  /*23030*/  F2FP.F16.E4M3.UNPACK_B R2, R2 ;  /* 0x00000002ff02723e */ /* 0x000fca00020006ff */
[----:B------:R-:W-:-:S05]  /*23040*/  HADD2.F32 R2, -RZ, R2.H0_H0 ;  /* 0x20000002ff027230 */ /* 0x000fca0000004100 */
[----:B------:R-:W-:-:S04]  /*23050*/  FMUL R2, R2, UR61 ;  /* 0x0000003d02027c20 */ /* 0x000fc80008400000 */
[----:B---3--:R-:W-:-:S05]  /*23060*/  FFMA R2, R3, UR60, R2 ;  /* 0x0000003c03027c23 */ /* 0x008fca0008000002 */
[----:B------:R-:W-:Y:S02]  /*23070*/  F2FP.SATFINITE.E4M3.F32.PACK_AB_MERGE_C R3, RZ, R2, RZ ;  /* 0x00000002ff03723e */ /* 0x000fe400048070ff */
[----:B------:R-:W-:-:S03]  /*23080*/  PRMT R2, RZ, 0x7610, R2 ;  /* 0x00007610ff027816 */ /* 0x000fc60000000002 */
[----:B------:R0:W-:Y:S01]  /*23090*/  @!P2 STG.E.U8 desc[UR4][R4.64+0xe9], R3 ;  /* 0x0000e9030400a986 */ /* 0x0001e2000c101104 */
[----:B------:R-:W-:Y:S05]  /*230a0*/  @P3 BRA `(.L_x_498) ;  /* 0x0000000000083947 */ /* 0x000fea0003800000 */
[----:B------:R-:W-:Y:S02]  /*230b0*/  ULDC.64 UR4, c[0x0][0x208] ;  /* 0x0000820000047ab9 */ /* 0x000fe40000000a00 */
[----:B------:R3:W5:Y:S03]  /*230c0*/  LDG.E.U8 R2, desc[UR4][R8.64+0xe0] ;  /* 0x0000e00408027981 */ /* 0x000766000c1e1100 */
.L_x_498:
[----:B------:R-:W-:Y:S05]  /*230d0*/  BSYNC B1 ;  /* 0x0000000000017941 */ /* 0x000fea0003800000 */
.L_x_497:
[----:B0-----:R-:W2:Y:S01]  /*230e0*/  LDL.LU R3, [R1+0x3c4] ;  /* 0x0003c40001037983 */ /* 0x001ea20000300800 */
        /* <DEDUP_REMOVED lines=14> */
.L_x_500:
[----:B------:R-:W-:Y:S05]  /*231d0*/  BSYNC B1 ;  /* 0x0000000000017941 */ /* 0x000fea0003800000 */
.L_x_499:
        /* <DEDUP_REMOVED lines=15> */
.L_x_502:
[----:B------:R-:W-:Y:S05]  /*232d0*/  BSYNC B1 ;  /* 0x0000000000017941 */ /* 0x000fea0003800000 */
.L_x_501:
        /* <DEDUP_REMOVED lines=15> */
.L_x_504:
[----:B------:R-:W-:Y:S05]  /*233d0*/  BSYNC B1 ;  /* 0x0000000000017941 */ /* 0x000fea0003800000 */
.L_x_503:
        /* <DEDUP_REMOVED lines=15> */
.L_x_506:
[----:B------:R-:W-:Y:S05]  /*234d0*/  BSYNC B1 ;  /* 0x0000000000017941 */ /* 0x000fea0003800000 */
.L_x_505:
        /* <DEDUP_REMOVED lines=15> */
.L_x_508:
[----:B------:R-:W-:Y:S05]  /*235d0*/  BSYNC B1 ;  /* 0x0000000000017941 */ /* 0x000fea0003800000 */
.L_x_507:
        /* <DEDUP_REMOVED lines=15> */
.L_x_510:
[----:B------:R-:W-:Y:S05]  /*236d0*/  BSYNC B1 ;  /* 0x0000000000017941 */ /* 0x000fea0003800000 */
.L_x_509:
[----:B0-----:R-:W2:Y:S01]  /*236e0*/  LDL.LU R3, [R1+0x3dc] ;  /* 0x0003dc0001037983 */ /* 0x001ea20000300800 */
        /* <DEDUP_REMOVED lines=14> */
.L_x_512:
[----:B------:R-:W-:Y:S05]  /*237d0*/  BSYNC B1 ;  /* 0x0000000000017941 */ /* 0x000fea0003800000 */
.L_x_511:
[----:B------:R-:W-:Y:S05]  /*237e0*/  @P0 BRA `(.L_x_513) ;  /* 0x0000004800a00947 */ /* 0x000fea0003800000 */
[----:B------:R-:W2:Y:S01]  /*237f0*/  LDL.LU R2, [R1+0x3e0] ;  /* 0x0003e00001027983 */ /* 0x000ea20000300800 */
[----:B-----5:R-:W-:Y:S01]  /*23800*/  LOP3.LUT R0, R0, 0xff, RZ, 0xc0, !PT ;  /* 0x000000ff00007812 */ /* 0x020fe200078ec0ff */
[----:B------:R-:W-:-:S03]  /*23810*/  ULDC.64 UR4, c[0x0][0x208] ;  /* 0x0000820000047ab9 */ /* 0x000fc60000000a00 */
[----:B------:R-:W-:-:S05]  /*23820*/  F2FP.F16.E4M3.UNPACK_B R0, R0 ;  /* 0x00000000ff00723e */ /* 0x000fca00020006ff */
[----:B------:R-:W-:-:S05]  /*23830*/  HADD2.F32 R0, -RZ, R0.H0_H0 ;  /* 0x20000000ff007230 */ /* 0x000fca0000004100 */
[----:B------:R-:W-:-:S04]  /*23840*/  FMUL R0, R0, UR61 ;  /* 0x0000003d00007c20 */ /* 0x000fc80008400000 */
[----:B--2---:R-:W-:-:S05]  /*23850*/  FFMA R0, R2, UR60, R0 ;  /* 0x0000003c02007c23 */ /* 0x004fca0008000000 */
[----:B0-----:R-:W-:-:S05]  /*23860*/  F2FP.SATFINITE.E4M3.F32.PACK_AB_MERGE_C R3, RZ, R0, RZ ;  /* 0x00000000ff03723e */ /* 0x001fca00048070ff */
[----:B------:R0:W-:Y:S01]  /*23870*/  STG.E.U8 desc[UR4][R24.64+0xe9], R3 ;  /* 0x0000e90318007986 */ /* 0x0001e2000c101104 */
[----:B------:R-:W-:Y:S05]  /*23880*/  BRA `(.L_x_513) ;  /* 0x0000004800787947 */ /* 0x000fea0003800000 */
.L_x_32:
[----:B------:R-:W2:Y:S04]  /*23890*/  LDL.LU R6, [R1+0x80] ;  /* 0x0000800001067983 */ /* 0x000ea80000300800 */
[----:B------:R-:W3:Y:S04]  /*238a0*/  LDL.LU R31, [R1+0x84] ;  /* 0x00008400011f7983 */ /* 0x000ee80000300800 */
[----:B------:R-:W4:Y:S04]  /*238b0*/  LDL.LU R29, [R1+0x88] ;  /* 0x00008800011d7983 */ /* 0x000f280000300800 */
[----:B------:R-:W5:Y:S01]  /*238c0*/  LDL.LU R28, [R1+0x8c] ;  /* 0x00008c00011c7983 */ /* 0x000f620000300800 */
[C---:B------:R-:W-:Y:S01]  /*238d0*/  ISETP.GE.AND P3, PT, R30.reuse, 0x1, PT ;  /* 0x000000011e00780c */ /* 0x040fe20003f66270 */
[----:B------:R-:W-:Y:S01]  /*238e0*/  FMUL R7, R7, UR60 ;  /* 0x0000003c07077c20 */ /* 0x000fe20008400000 */
[----:B------:R-:W-:Y:S01]  /*238f0*/  ULDC.64 UR4, c[0x0][0x208] ;  /* 0x0000820000047ab9 */ /* 0x000fe20000000a00 */
[----:B------:R-:W-:Y:S01]  /*23900*/  ISETP.GE.AND P2, PT, R30, 0x9, PT ;  /* 0x000000091e00780c */ /* 0x000fe20003f46270 */
[----:B------:R-:W-:Y:S01]  /*23910*/  FMUL R8, R8, UR60 ;  /* 0x0000003c08087c20 */ /* 0x000fe20008400000 */
[----:B------:R-:W-:Y:S01]  /*23920*/  ISETP.LT.OR P0, PT, R0, 0x1, !P3 ;  /* 0x000000010000780c */ /* 0x000fe20005f01670 */
[----:B------:R-:W-:Y:S01]  /*23930*/  FMUL R10, R10, UR60 ;  /* 0x0000003c0a0a7c20 */ /* 0x000fe20008400000 */
[----:B------:R-:W-:Y:S01]  /*23940*/  F2FP.SATFINITE.E4M3.F32.PACK_AB_MERGE_C R7, RZ, R7, RZ ;  /* 0x00000007ff07723e */ /* 0x000fe200048070ff */
[----:B------:R-:W-:Y:S01]  /*23950*/  FMUL R9, R9, UR60 ;  /* 0x0000003c09097c20 */ /* 0x000fe20008400000 */
[----:B------:R-:W-:Y:S01]  /*23960*/  ISETP.LT.OR P5, PT, R0, 0x2, !P2 ;  /* 0x000000020000780c */ /* 0x000fe200057a1670 */
[----:B------:R-:W-:Y:S01]  /*23970*/  FMUL R12, R12, UR60 ;  /* 0x0000003c0c0c7c20 */ /* 0x000fe20008400000 */
[----:B------:R-:W-:Y:S01]  /*23980*/  FMUL R11, R11, UR60 ;  /* 0x0000003c0b0b7c20 */ /* 0x000fe20008400000 */
[----:B------:R-:W-:Y:S01]  /*23990*/  FMUL R14, R14, UR60 ;  /* 0x0000003c0e0e7c20 */ /* 0x000fe20008400000 */
[----:B------:R-:W-:Y:S01]  /*239a0*/  ISETP.GE.AND P1, PT, R30, 0x81, PT ;  /* 0x000000811e00780c */ /* 0x000fe20003f26270 */
[----:B------:R-:W-:Y:S01]  /*239b0*/  FMUL R13, R13, UR60 ;  /* 0x0000003c0d0d7c20 */ /* 0x000fe20008400000 */
[----:B------:R-:W-:Y:S01]  /*239c0*/  FMUL R16, R16, UR60 ;  /* 0x0000003c10107c20 */ /* 0x000fe20008400000 */
[----:B------:R-:W-:Y:S01]  /*239d0*/  FMUL R15, R15, UR60 ;  /* 0x0000003c0f0f7c20 */ /* 0x000fe20008400000 */
[----:B------:R-:W-:Y:S01]  /*239e0*/  FMUL R18, R18, UR60 ;  /* 0x0000003c12127c20 */ /* 0x000fe20008400000 */
[----:B------:R0:W-:Y:S01]  /*239f0*/  @!P0 STG.E.U8 desc[UR4][R2.64], R7 ;  /* 0x0000000702008986 */ /* 0x0001e2000c101104 */
[----:B------:R-:W-:-:S02]  /*23a00*/  ISETP.LT.OR P0, PT, R0, 0x2, !P3 ;  /* 0x000000020000780c */ /* 0x000fc40005f01670 */
[----:B------:R-:W-:Y:S01]  /*23a10*/  F2FP.SATFINITE.E4M3.F32.PACK_AB_MERGE_C R8, RZ, R8, RZ ;  /* 0x00000008ff08723e */ /* 0x000fe200048070ff */
[----:B------:R-:W-:Y:S01]  /*23a20*/  FMUL R17, R17, UR60 ;  /* 0x0000003c11117c20 */ /* 0x000fe20008400000 */
[----:B------:R-:W-:Y:S01]  /*23a30*/  F2FP.SATFINITE.E4M3.F32.PACK_AB_MERGE_C R10, RZ, R10, RZ ;  /* 0x0000000aff0a723e */ /* 0x000fe200048070ff */
[----:B------:R-:W-:Y:S01]  /*23a40*/  FMUL R20, R20, UR60 ;  /* 0x0000003c14147c20 */ /* 0x000fe20008400000 */
[----:B------:R-:W-:Y:S01]  /*23a50*/  FMUL R19, R19, UR60 ;  /* 0x0000003c13137c20 */ /* 0x000fe20008400000 */
[----:B------:R-:W-:Y:S01]  /*23a60*/  FMUL R22, R22, UR60 ;  /* 0x0000003c16167c20 */ /* 0x000fe20008400000 */
[----:B------:R-:W-:Y:S01]  /*23a70*/  FMUL R21, R21, UR60 ;  /* 0x0000003c15157c20 */ /* 0x000fe20008400000 */
[----:B------:R-:W-:Y:S01]  /*23a80*/  FMUL R232, R232, UR60 ;  /* 0x0000003ce8e87c20 */ /* 0x000fe20008400000 */
[----:B------:R-:W5:Y:S04]  /*23a90*/  LDL.LU R35, [R1+0x90] ;  /* 0x0000900001237983 */ /* 0x000f680000300800 */
[----:B------:R-:W-:Y:S01]  /*23aa0*/  @!P0 STG.E.U8 desc[UR4][R2.64+0x1], R8 ;  /* 0x0000010802008986 */ /* 0x000fe2000c101104 */
[----:B------:R-:W-:-:S03]  /*23ab0*/  ISETP.LT.OR P0, PT, R0, 0x1, !P2 ;  /* 0x000000010000780c */ /* 0x000fc60005701670 */
[----:B------:R-:W-:Y:S01]  /*23ac0*/  @!P5 STG.E.U8 desc[UR4][R4.64+0x1], R10 ;  /* 0x0000010a0400d986 */ /* 0x000fe2000c101104 */
[C---:B------:R-:W-:Y:S02]  /*23ad0*/  ISETP.LT.OR P5, PT, R0.reuse, 0xa, !P3 ;  /* 0x0000000a0000780c */ /* 0x040fe40005fa1670 */
[----:B------:R-:W-:Y:S01]  /*23ae0*/  F2FP.SATFINITE.E4M3.F32.PACK_AB_MERGE_C R9, RZ, R9, RZ ;  /* 0x00000009ff09723e */ /* 0x000fe200048070ff */
[----:B------:R-:W5:Y:S01]  /*23af0*/  LDL.LU R34, [R1+0x94] ;  /* 0x0000940001227983 */ /* 0x000f620000300800 */
[----:B------:R-:W-:Y:S02]  /*23b00*/  F2FP.SATFINITE.E4M3.F32.PACK_AB_MERGE_C R12, RZ, R12, RZ ;  /* 0x0000000cff0c723e */ /* 0x000fe400048070ff */
[C---:B------:R-:W-:Y:S01]  /*23b10*/  ISETP.LT.OR P6, PT, R0.reuse, 0x9, !P3 ;  /* 0x000000090000780c */ /* 0x040fe20005fc1670 */
[----:B------:R-:W-:Y:S01]  /*23b20*/  FMUL R23, R23, UR60 ;  /* 0x0000003c17177c20 */ /* 0x000fe20008400000 */
[----:B------:R-:W-:Y:S01]  /*23b30*/  F2FP.SATFINITE.E4M3.F32.PACK_AB_MERGE_C R11, RZ, R11, RZ ;  /* 0x0000000bff0b723e */ /* 0x000fe200048070ff */
[----:B------:R1:W-:Y:S04]  /*23b40*/  @!P0 STG.E.U8 desc[UR4][R4.64], R9 ;  /* 0x0000000904008986 */ /* 0x0003e8000c101104 */
[----:B------:R-:W-:Y:S01]  /*23b50*/  @!P5 STG.E.U8 desc[UR4][R2.64+0x9], R12 ;  /* 0x0000090c0200d986 */ /* 0x000fe2000c101104 */
[----:B------:R-:W-:-:S02]  /*23b60*/  ISETP.LT.OR P5, PT, R0, 0xa, !P2 ;  /* 0x0000000a0000780c */ /* 0x000fc400057a1670 */
[----:B------:R-:W-:Y:S01]  /*23b70*/  F2FP.SATFINITE.E4M3.F32.PACK_AB_MERGE_C R14, RZ, R14, RZ ;  /* 0x0000000eff0e723e */ /* 0x000fe200048070ff */
[----:B------:R-:W-:Y:S01]  /*23b80*/  FMUL R234, R234, UR60 ;  /* 0x0000003ceaea7c20 */ /* 0x000fe20008400000 */
[----:B------:R-:W-:Y:S01]  /*23b90*/  F2FP.SATFINITE.E4M3.F32.PACK_AB_MERGE_C R13, RZ, R13, RZ ;  /* 0x0000000dff0d723e */ /* 0x000fe200048070ff */
[----:B------:R3:W-:Y:S01]  /*23ba0*/  @!P6 STG.E.U8 desc[UR4][R2.64+0x8], R11 ;  /* 0x0000080b0200e986 */ /* 0x0007e2000c101104 */
[----:B------:R-:W-:Y:S02]  /*23bb0*/  ISETP.LT.OR P6, PT, R0, 0x9, !P2 ;  /* 0x000000090000780c */ /* 0x000fe400057c1670 */
[----:B------:R-:W-:Y:S01]  /*23bc0*/  F2FP.SATFINITE.E4M3.F32.PACK_AB_MERGE_C R16, RZ, R16, RZ ;  /* 0x00000010ff10723e */ /* 0x000fe200048070ff */
[----:B------:R-:W5:Y:S01]  /*23bd0*/  LDL.LU R33, [R1+0x98] ;  /* 0x0000980001217983 */ /* 0x000f620000300800 */
[----:B------:R-:W-:Y:S01]  /*23be0*/  ISETP.GE.AND P0, PT, R30, 0x89, PT ;  /* 0x000000891e00780c */ /* 0x000fe20003f06270 */
[----:B------:R-:W-:Y:S01]  /*23bf0*/  FMUL R233, R233, UR60 ;  /* 0x0000003ce9e97c20 */ /* 0x000fe20008400000 */
[----:B------:R-:W-:Y:S01]  /*23c00*/  F2FP.SATFINITE.E4M3.F32.PACK_AB_MERGE_C R15, RZ, R15, RZ ;  /* 0x0000000fff0f723e */ /* 0x000fe200048070ff */
[----:B------:R-:W-:Y:S01]  /*23c10*/  @!P5 STG.E.U8 desc[UR4][R4.64+0x9], R14 ;  /* 0x0000090e0400d986 */ /* 0x000fe2000c101104 */
[----:B------:R-:W-:Y:S01]  /*23c20*/  ISETP.LT.OR P5, PT, R0, 0x2, !P1 ;  /* 0x000000020000780c */ /* 0x000fe20004fa1670 */
[----:B------:R-:W-:Y:S01]  /*23c30*/  FMUL R236, R236, UR60 ;  /* 0x0000003cecec7c20 */ /* 0x000fe20008400000 */
[----:B------:R-:W-:Y:S01]  /*23c40*/  F2FP.SATFINITE.E4M3.F32.PACK_AB_MERGE_C R18, RZ, R18, RZ ;  /* 0x00000012ff12723e */ /* 0x000fe200048070ff */
[----:B------:R-:W5:Y:S01]  /*23c50*/  LDL.LU R32, [R1+0x9c] ;  /* 0x00009c0001207983 */ /* 0x000f620000300800 */
[----:B------:R-:W-:Y:S01]  /*23c60*/  F2FP.SATFINITE.E4M3.F32.PACK_AB_MERGE_C R17, RZ, R17, RZ ;  /* 0x00000011ff11723e */ /* 0x000fe200048070ff */
[----:B------:R-:W-:Y:S01]  /*23c70*/  FMUL R235, R235, UR60 ;  /* 0x0000003cebeb7c20 */ /* 0x000fe20008400000 */
[----:B------:R-:W-:Y:S01]  /*23c80*/  F2FP.SATFINITE.E4M3.F32.PACK_AB_MERGE_C R20, RZ, R20, RZ ;  /* 0x00000014ff14723e */ /* 0x000fe200048070ff */
[----:B------:R-:W-:Y:S01]  /*23c90*/  @!P6 STG.E.U8 desc[UR4][R4.64+0x8], R13 ;  /* 0x0000080d0400e986 */ /* 0x000fe2000c101104 */
[----:B------:R-:W-:Y:S01]  /*23ca0*/  ISETP.LT.OR P6, PT, R0, 0x1, !P1 ;  /* 0x000000010000780c */ /* 0x000fe20004fc1670 */
[----:B------:R-:W-:Y:S01]  /*23cb0*/  FMUL R237, R237, UR60 ;  /* 0x0000003ceded7c20 */ /* 0x000fe20008400000 */
[----:B------:R-:W-:-:S02]  /*23cc0*/  F2FP.SATFINITE.E4M3.F32.PACK_AB_MERGE_C R19, RZ, R19, RZ ;  /* 0x00000013ff13723e */ /* 0x000fc400048070ff */
[----:B------:R-:W-:Y:S01]  /*23cd0*/  F2FP.SATFINITE.E4M3.F32.PACK_AB_MERGE_C R22, RZ, R22, RZ ;  /* 0x00000016ff16723e */ /* 0x000fe200048070ff */
[----:B------:R-:W-:Y:S01]  /*23ce0*/  @!P5 STG.E.U8 desc[UR4][R26.64+0x1], R16 ;  /* 0x000001101a00d986 */ /* 0x000fe2000c101104 */
[C---:B------:R-:W-:Y:S02]  /*23cf0*/  ISETP.LT.OR P5, PT, R0.reuse, 0x2, !P0 ;  /* 0x000000020000780c */ /* 0x040fe400047a1670 */
[----:B------:R-:W-:Y:S02]  /*23d00*/  F2FP.SATFINITE.E4M3.F32.PACK_AB_MERGE_C R21, RZ, R21, RZ ;  /* 0x00000015ff15723e */ /* 0x000fe400048070ff */
[----:B------:R-:W-:Y:S02]  /*23d10*/  F2FP.SATFINITE.E4M3.F32.PACK_AB_MERGE_C R232, RZ, R232, RZ ;  /* 0x000000e8ffe8723e */ /* 0x000fe400048070ff */
[----:B------:R-:W-:Y:S01]  /*23d20*/  F2FP.SATFINITE.E4M3.F32.PACK_AB_MERGE_C R23, RZ, R23, RZ ;  /* 0x00000017ff17723e */ /* 0x000fe200048070ff */
[----:B------:R-:W-:Y:S01]  /*23d30*/  @!P6 STG.E.U8 desc[UR4][R26.64], R15 ;  /* 0x0000000f1a00e986 */ /* 0x000fe2000c101104 */
[----:B------:R-:W-:-:S02]  /*23d40*/  ISETP.LT.OR P6, PT, R0, 0x1, !P0 ;  /* 0x000000010000780c */ /* 0x000fc400047c1670 */
[----:B------:R-:W-:Y:S02]  /*23d50*/  F2FP.SATFINITE.E4M3.F32.PACK_AB_MERGE_C R234, RZ, R234, RZ ;  /* 0x000000eaffea723e */ /* 0x000fe400048070ff */
[----:B------:R-:W-:Y:S01]  /*23d60*/  F2FP.SATFINITE.E4M3.F32.PACK_AB_MERGE_C R233, RZ, R233, RZ ;  /* 0x000000e9ffe9723e */ /* 0x000fe200048070ff */
[----:B------:R-:W-:Y:S01]  /*23d70*/  @!P5 STG.E.U8 desc[UR4][R24.64+0x1], R18 ;  /* 0x000001121800d986 */ /* 0x000fe2000c101104 */
[C---:B------:R-:W-:Y:S02]  /*23d80*/  ISETP.LT.OR P5, PT, R0.reuse, 0xa, !P1 ;  /* 0x0000000a0000780c */ /* 0x040fe40004fa1670 */
[----:B0-----:R-:W-:Y:S02]  /*23d90*/  F2FP.SATFINITE.E4M3.F32.PACK_AB_MERGE_C R7, RZ, R236, RZ ;  /* 0x000000ecff07723e */ /* 0x001fe400048070ff */
[----:B------:R-:W-:Y:S02]  /*23da0*/  F2FP.SATFINITE.E4M3.F32.PACK_AB_MERGE_C R235, RZ, R235, RZ ;  /* 0x000000ebffeb723e */ /* 0x000fe400048070ff */
[----:B------:R-:W-:Y:S01]  /*23db0*/  F2FP.SATFINITE.E4M3.F32.PACK_AB_MERGE_C R237, RZ, R237, RZ ;  /* 0x000000edffed723e */ /* 0x000fe200048070ff */
[----:B------:R-:W-:Y:S01]  /*23dc0*/  @!P6 STG.E.U8 desc[UR4][R24.64], R17 ;  /* 0x000000111800e986 */ /* 0x000fe2000c101104 */
[----:B------:R-:W-:-:S05]  /*23dd0*/  ISETP.LT.OR P6, PT, R0, 0x9, !P1 ;  /* 0x000000090000780c */ /* 0x000fca0004fc1670 */
[----:B------:R-:W-:Y:S01]  /*23de0*/  @!P5 STG.E.U8 desc[UR4][R26.64+0x9], R20 ;  /* 0x000009141a00d986 */ /* 0x000fe2000c101104 */
[----:B------:R-:W-:-:S07]  /*23df0*/  ISETP.LT.OR P5, PT, R0, 0xa, !P0 ;  /* 0x0000000a0000780c */ /* 0x000fce00047a1670 */
        /* <DEDUP_REMOVED lines=14> */
[----:B------:R0:W-:Y:S01]  /*23ee0*/  @!P5 STG.E.U8 desc[UR4][R2.64+0x19], R7 ;  /* 0x000019070200d986 */ /* 0x0001e2000c101104 */
[----:B------:R-:W-:-:S07]  /*23ef0*/  ISETP.LT.OR P5, PT, R0, 0x1a, !P2 ;  /* 0x0000001a0000780c */ /* 0x000fce00057a1670 */
[----:B------:R-:W-:Y:S01]  /*23f00*/  @!P6 STG.E.U8 desc[UR4][R2.64+0x18], R235 ;  /* 0x000018eb0200e986 */ /* 0x000fe2000c101104 */
[----:B------:R-:W-:Y:S01]  /*23f10*/  ISETP.LT.OR P6, PT, R0, 0x19, !P2 ;  /* 0x000000190000780c */ /* 0x000fe200057c1670 */
[----:B--2---:R-:W-:-:S05]  /*23f20*/  FMUL R6, R6, UR60 ;  /* 0x0000003c06067c20 */ /* 0x004fca0008400000 */
[----:B-1----:R-:W-:Y:S01]  /*23f30*/  F2FP.SATFINITE.E4M3.F32.PACK_AB_MERGE_C R9, RZ, R6, RZ ;  /* 0x00000006ff09723e */ /* 0x002fe200048070ff */
[----:B---3--:R-:W-:Y:S02]  /*23f40*/  FMUL R6, R31, UR60 ;  /* 0x0000003c1f067c20 */ /* 0x008fe40008400000 */
[----:B------:R-:W2:Y:S03]  /*23f50*/  LDL.LU R31, [R1+0xa0] ;  /* 0x0000a000011f7983 */ /* 0x000ea60000300800 */
[----:B------:R-:W-:Y:S01]  /*23f60*/  F2FP.SATFINITE.E4M3.F32.PACK_AB_MERGE_C R11, RZ, R6, RZ ;  /* 0x00000006ff0b723e */ /* 0x000fe200048070ff */
[----:B----4-:R-:W-:Y:S02]  /*23f70*/  FMUL R6, R29, UR60 ;  /* 0x0000003c1d067c20 */ /* 0x010fe40008400000 */
[----:B------:R-:W3:Y:S03]  /*23f80*/  LDL.LU R29, [R1+0xa4] ;  /* 0x0000a400011d7983 */ /* 0x000ee60000300800 */
[----:B0-----:R-:W-:Y:S01]  /*23f90*/  F2FP.SATFINITE.E4M3.F32.PACK_AB_MERGE_C R7, RZ, R6, RZ ;  /* 0x00000006ff07723e */ /* 0x001fe200048070ff */
[----:B-----5:R-:W-:-:S02]  /*23fa0*/  FMUL R6, R28, UR60 ;  /* 0x0000003c1c067c20 */ /* 0x020fc40008400000 */
[----:B------:R-:W4:Y:S04]  /*23fb0*/  LDL.LU R28, [R1+0xa8] ;  /* 0x0000a800011c7983 */ /* 0x000f280000300800 */
[----:B------:R-:W-:Y:S01]  /*23fc0*/  @!P6 STG.E.U8 desc[UR4][R4.64+0x18], R237 ;  /* 0x000018ed0400e986 */ /* 0x000fe2000c101104 */
[C---:B------:R-:W-:Y:S02]  /*23fd0*/  ISETP.LT.OR P6, PT, R0.reuse, 0x11, !P1 ;  /* 0x000000110000780c */ /* 0x040fe40004fc1670 */
[----:B------:R-:W-:Y:S01]  /*23fe0*/  F2FP.SATFINITE.E4M3.F32.PACK_AB_MERGE_C R13, RZ, R6, RZ ;  /* 0x00000006ff0d723e */ /* 0x000fe200048070ff */
[----:B------:R0:W-:Y:S01]  /*23ff0*/  @!P5 STG.E.U8 desc[UR4][R4.64+0x19], R9 ;  /* 0x000019090400d986 */ /* 0x0001e2000c101104 */
[----:B------:R-:W-:Y:S01]  /*24000*/  ISETP.LT.OR P5, PT, R0, 0x12, !P1 ;  /* 0x000000120000780c */ /* 0x000fe20004fa1670 */
[----:B------:R-:W-:-:S02]  /*24010*/  FMUL R6, R35, UR60 ;  /* 0x0000003c23067c20 */ /* 0x000fc40008400000 */
[----:B------:R-:W5:Y:S03]  /*24020*/  LDL.LU R35, [R1+0xac] ;  /* 0x0000ac0001237983 */ /* 0x000f660000300800 */
[----:B0-----:R-:W-:-:S03]  /*24030*/  F2FP.SATFINITE.E4M3.F32.PACK_AB_MERGE_C R9, RZ, R6, RZ ;  /* 0x00000006ff09723e */ /* 0x001fc600048070ff */
[----:B------:R0:W-:Y:S01]  /*24040*/  @!P6 STG.E.U8 desc[UR4][R26.64+0x10], R11 ;  /* 0x0000100b1a00e986 */ /* 0x0001e2000c101104 */
[----:B------:R-:W-:Y:S01]  /*24050*/  ISETP.LT.OR P6, PT, R0, 0x11, !P0 ;  /* 0x000000110000780c */ /* 0x000fe200047c1670 */
[----:B------:R-:W-:Y:S02]  /*24060*/  FMUL R6, R34, UR60 ;  /* 0x0000003c22067c20 */ /* 0x000fe40008400000 */
[----:B------:R-:W5:Y:S03]  /*24070*/  LDL.LU R34, [R1+0xb0] ;  /* 0x0000b00001227983 */ /* 0x000f660000300800 */
[----:B0-----:R-:W-:Y:S01]  /*24080*/  F2FP.SATFINITE.E4M3.F32.PACK_AB_MERGE_C R11, RZ, R6, RZ ;  /* 0x00000006ff0b723e */ /* 0x001fe200048070ff */
[----:B------:R0:W-:Y:S01]  /*24090*/  @!P5 STG.E.U8 desc[UR4][R26.64+0x11], R7 ;  /* 0x000011071a00d986 */ /* 0x0001e2000c101104 */
[----:B------:R-:W-:-:S05]  /*240a0*/  ISETP.LT.OR P5, PT, R0, 0x12, !P0 ;  /* 0x000000120000780c */ /* 0x000fca00047a1670 */
[----:B------:R1:W-:Y:S01]  /*240b0*/  @!P6 STG.E.U8 desc[UR4][R24.64+0x10], R13 ;  /* 0x0000100d1800e986 */ /* 0x0003e2000c101104 */
[----:B------:R-:W-:-:S03]  /*240c0*/  FMUL R6, R33, UR60 ;  /* 0x0000003c21067c20 */ /* 0x000fc60008400000 */
[----:B------:R-:W5:Y:S02]  /*240d0*/  LDL.LU R33, [R1+0xb4] ;  /* 0x0000b40001217983 */ /* 0x000f640000300800 */
[----:B0-----:R-:W-:Y:S01]  /*240e0*/  F2FP.SATFINITE.E4M3.F32.PACK_AB_MERGE_C R7, RZ, R6, RZ ;  /* 0x00000006ff07723e */ /* 0x001fe200048070ff */
[----:B------:R-:W-:Y:S02]  /*240f0*/  FMUL R6, R32, UR60 ;  /* 0x0000003c20067c20 */ /* 0x000fe40008400000 */
[----:B------:R-:W5:Y:S01]  /*24100*/  LDL.LU R32, [R1+0xb8] ;  /* 0x0000b80001207983 */ /* 0x000f620000300800 */
[----:B------:R-:W-:Y:S02]  /*24110*/  ISETP.LT.OR P6, PT, R0, 0x19, !P1 ;  /* 0x000000190000780c */ /* 0x000fe40004fc1670 */
[----:B-1----:R-:W-:Y:S01]  /*24120*/  F2FP.SATFINITE.E4M3.F32.PACK_AB_MERGE_C R13, RZ, R6, RZ ;  /* 0x00000006ff0d723e */ /* 0x002fe200048070ff */
[----:B------:R0:W-:Y:S10]  /*24130*/  @!P5 STG.E.U8 desc[UR4][R24.64+0x11], R9 ;  /* 0x000011091800d986 */ /* 0x0001f4000c101104 */
[----:B------:R1:W-:Y:S01]  /*24140*/  @!P6 STG.E.U8 desc[UR4][R26.64+0x18], R11 ;  /* 0x0000180b1a00e986 */ /* 0x0003e2000c101104 */
[----:B--2---:R-:W-:-:S03]  /*24150*/  FMUL R6, R31, UR60 ;  /* 0x0000003c1f067c20 */ /* 0x004fc60008400000 */
[----:B------:R-:W2:Y:S02]  /*24160*/  LDL.LU R31, [R1+0xbc] ;  /* 0x0000bc00011f7983 */ /* 0x000ea40000300800 */
[----:B0-----:R-:W-:Y:S01]  /*24170*/  F2FP.SATFINITE.E4M3.F32.PACK_AB_MERGE_C R9, RZ, R6, RZ ;  /* 0x00000006ff09723e */ /* 0x001fe200048070ff */
[----:B---3--:R-:W-:Y:S02]  /*24180*/  FMUL R6, R29, UR60 ;  /* 0x0000003c1d067c20 */ /* 0x008fe40008400000 */
[----:B------:R-:W3:Y:S03]  /*24190*/  LDL.LU R29, [R1+0xc0] ;  /* 0x0000c000011d7983 */ /* 0x000ee60000300800 */
[----:B-1----:R-:W-:Y:S01]  /*241a0*/  F2FP.SATFINITE.E4M3.F32.PACK_AB_MERGE_C R11, RZ, R6, RZ ;  /* 0x00000006ff0b723e */ /* 0x002fe200048070ff */
[----:B----4-:R-:W-:Y:S02]  /*241b0*/  FMUL R6, R28, UR60 ;  /* 0x0000003c1c067c20 */ /* 0x010fe40008400000 */
[----:B------:R-:W4:Y:S01]  /*241c0*/  LDL.LU R28, [R1+0xc4] ;  /* 0x0000c400011c7983 */ /* 0x000f220000300800 */
[----:B------:R-:W-:-:S02]  /*241d0*/  ISETP.LT.OR P5, PT, R0, 0x1a, !P1 ;  /* 0x0000001a0000780c */ /* 0x000fc40004fa1670 */
[----:B------:R-:W-:-:S11]  /*241e0*/  ISETP.LT.OR P6, PT, R0, 0x19, !P0 ;  /* 0x000000190000780c */ /* 0x000fd600047c1670 */
[----:B------:R0:W-:Y:S01]  /*241f0*/  @!P5 STG.E.U8 desc[UR4][R26.64+0x19], R7 ;  /* 0x000019071a00d986 */ /* 0x0001e2000c101104 */
[----:B------:R-:W-:-:S03]  /*24200*/  ISETP.LT.OR P5, PT, R0, 0x1a, !P0 ;  /* 0x0000001a0000780c */ /* 0x000fc600047a1670 */
[----:B------:R1:W-:Y:S01]  /*24210*/  @!P6 STG.E.U8 desc[UR4][R24.64+0x18], R13 ;  /* 0x0000180d1800e986 */ /* 0x0003e2000c101104 */
[----:B------:R-:W-:Y:S02]  /*24220*/  ISETP.LT.OR P6, PT, R0, 0x21, !P3 ;  /* 0x000000210000780c */ /* 0x000fe40005fc1670 */
[----:B0-----:R-:W-:Y:S01]  /*24230*/  F2FP.SATFINITE.E4M3.F32.PACK_AB_MERGE_C R7, RZ, R6, RZ ;  /* 0x00000006ff07723e */ /* 0x001fe200048070ff */
[----:B-----5:R-:W-:Y:S02]  /*24240*/  FMUL R6, R35, UR60 ;  /* 0x0000003c23067c20 */ /* 0x020fe40008400000 */
[----:B------:R-:W5:Y:S03]  /*24250*/  LDL.LU R35, [R1+0xc8] ;  /* 0x0000c80001237983 */ /* 0x000f660000300800 */
[----:B-1----:R-:W-:Y:S01]  /*24260*/  F2FP.SATFINITE.E4M3.F32.PACK_AB_MERGE_C R13, RZ, R6, RZ ;  /* 0x00000006ff0d723e */ /* 0x002fe200048070ff */
[----:B------:R0:W-:Y:S01]  /*24270*/  @!P5 STG.E.U8 desc[UR4][R24.64+0x19], R9 ;  /* 0x000019091800d986 */ /* 0x0001e2000c101104 */
[----:B------:R-:W-:Y:S01]  /*24280*/  FMUL R6, R34, UR60 ;  /* 0x0000003c22067c20 */ /* 0x000fe20008400000 */
[----:B------:R-:W-:-:S02]  /*24290*/  ISETP.LT.OR P5, PT, R0, 0x22, !P3 ;  /* 0x000000220000780c */ /* 0x000fc40005fa1670 */
[----:B------:R-:W5:Y:S04]  /*242a0*/  LDL.LU R34, [R1+0xcc] ;  /* 0x0000cc0001227983 */ /* 0x000f680000300800 */
[----:B------:R1:W-:Y:S01]  /*242b0*/  @!P6 STG.E.U8 desc[UR4][R2.64+0x20], R11 ;  /* 0x0000200b0200e986 */ /* 0x0003e2000c101104 */
[----:B0-----:R-:W-:Y:S02]  /*242c0*/  F2FP.SATFINITE.E4M3.F32.PACK_AB_MERGE_C R9, RZ, R6, RZ ;  /* 0x00000006ff09723e */ /* 0x001fe400048070ff */
[----:B------:R-:W-:Y:S01]  /*242d0*/  ISETP.LT.OR P6, PT, R0, 0x21, !P2 ;  /* 0x000000210000780c */ /* 0x000fe200057c1670 */
[----:B------:R-:W-:Y:S02]  /*242e0*/  FMUL R6, R33, UR60 ;  /* 0x0000003c21067c20 */ /* 0x000fe40008400000 */
[----:B------:R-:W5:Y:S03]  /*242f0*/  LDL.LU R33, [R1+0xd0] ;  /* 0x0000d00001217983 */ /* 0x000f660000300800 */
[----:B-1----:R-:W-:Y:S01]  /*24300*/  F2FP.SATFINITE.E4M3.F32.PACK_AB_MERGE_C R11, RZ, R6, RZ ;  /* 0x00000006ff0b723e */ /* 0x002fe200048070ff */
[----:B------:R0:W-:Y:S01]  /*24310*/  @!P5 STG.E.U8 desc[UR4][R2.64+0x21], R7 ;  /* 0x000021070200d986 */ /* 0x0001e2000c101104 */
[----:B------:R-:W-:-:S03]  /*24320*/  FMUL R6, R32, UR60 ;  /* 0x0000003c20067c20 */ /* 0x000fc60008400000 */
[----:B------:R-:W5:Y:S01]  /*24330*/  LDL.LU R32, [R1+0xd4] ;  /* 0x0000d40001207983 */ /* 0x000f620000300800 */
[----:B------:R-:W-:Y:S02]  /*24340*/  ISETP.LT.OR P5, PT, R0, 0x22, !P2 ;  /* 0x000000220000780c */ /* 0x000fe400057a1670 */
[----:B0-----:R-:W-:Y:S01]  /*24350*/  F2FP.SATFINITE.E4M3.F32.PACK_AB_MERGE_C R7, RZ, R6, RZ ;  /* 0x00000006ff07723e */ /* 0x001fe200048070ff */
        /* <DEDUP_REMOVED lines=15> */
[C---:B------:R-:W-:Y:S02]  /*24450*/  ISETP.LT.OR P5, PT, R0.reuse, 0x2a, !P2 ;  /* 0x0000002a0000780c */ /* 0x040fe400057a1670 */
[----:B0-----:R-:W-:Y:S01]  /*24460*/  F2FP.SATFINITE.E4M3.F32.PACK_AB_MERGE_C R11, RZ, R6, RZ ;  /* 0x00000006ff0b723e */ /* 0x001fe200048070ff */
[----:B-----5:R-:W-:Y:S02]  /*24470*/  FMUL R6, R35, UR60 ;  /* 0x0000003c23067c20 */ /* 0x020fe40008400000 */
[----:B------:R-:W5:Y:S03]  /*24480*/  LDL.LU R35, [R1+0xe4] ;  /* 0x0000e40001237983 */ /* 0x000f660000300800 */
[----:B-1----:R-:W-:Y:S01]  /*24490*/  F2FP.SATFINITE.E4M3.F32.PACK_AB_MERGE_C R7, RZ, R6, RZ ;  /* 0x00000006ff07723e */ /* 0x002fe200048070ff */
[----:B------:R0:W-:Y:S01]  /*244a0*/  @!P6 STG.E.U8 desc[UR4][R4.64+0x28], R13 ;  /* 0x0000280d0400e986 */ /* 0x0001e2000c101104 */
[----:B------:R-:W-:Y:S01]  /*244b0*/  ISETP.LT.OR P6, PT, R0, 0x21, !P1 ;  /* 0x000000210000780c */ /* 0x000fe20004fc1670 */
[----:B------:R-:W-:-:S02]  /*244c0*/  FMUL R6, R34, UR60 ;  /* 0x0000003c22067c20 */ /* 0x000fc40008400000 */
        /* <DEDUP_REMOVED lines=869> */
[----:B-----5:R-:W-:-:S06]  /*27b20*/  FMUL R6, R35, UR60 ;  /* 0x0000003c23067c20 */ /* 0x020fcc0008400000 */
[----:B------:R0:W-:Y:S01]  /*27b30*/  @!P5 STG.E.U8 desc[UR4][R2.64+0xd9], R7 ;  /* 0x0000d9070200d986 */ /* 0x0001e2000c101104 */
[----:B------:R-:W-:Y:S02]  /*27b40*/  ISETP.LT.OR P5, PT, R0, 0xda, !P2 ;  /* 0x000000da0000780c */ /* 0x000fe400057a1670 */
[----:B-1----:R-:W-:Y:S01]  /*27b50*/  F2FP.SATFINITE.E4M3.F32.PACK_AB_MERGE_C R11, RZ, R6, RZ ;  /* 0x00000006ff0b723e */ /* 0x002fe200048070ff */
[----:B------:R-:W5:Y:S01]  /*27b60*/  LDL.LU R35, [R1+0x3a0] ;  /* 0x0003a00001237983 */ /* 0x000f620000300800 */
[----:B------:R-:W-:-:S03]  /*27b70*/  FMUL R6, R34, UR60 ;  /* 0x0000003c22067c20 */ /* 0x000fc60008400000 */
[----:B------:R-:W5:Y:S02]  /*27b80*/  LDL.LU R34, [R1+0x3a4] ;  /* 0x0003a40001227983 */ /* 0x000f640000300800 */
[----:B0-----:R-:W-:Y:S02]  /*27b90*/  F2FP.SATFINITE.E4M3.F32.PACK_AB_MERGE_C R7, RZ, R6, RZ ;  /* 0x00000006ff07723e */ /* 0x001fe400048070ff */
[----:B------:R0:W-:Y:S01]  /*27ba0*/  @!P6 STG.E.U8 desc[UR4][R4.64+0xd8], R13 ;  /* 0x0000d80d0400e986 */ /* 0x0001e2000c101104 */
[----:B------:R-:W-:-:S03]  /*27bb0*/  ISETP.LT.OR P6, PT, R0, 0xd1, !P1 ;  /* 0x000000d10000780c */ /* 0x000fc60004fc1670 */
[----:B------:R1:W-:Y:S01]  /*27bc0*/  @!P5 STG.E.U8 desc[UR4][R4.64+0xd9], R9 ;  /* 0x0000d9090400d986 */ /* 0x0003e2000c101104 */
[----:B------:R-:W-:-:S03]  /*27bd0*/  FMUL R6, R33, UR60 ;  /* 0x0000003c21067c20 */ /* 0x000fc60008400000 */
[----:B------:R-:W5:Y:S02]  /*27be0*/  LDL.LU R33, [R1+0x3a8] ;  /* 0x0003a80001217983 */ /* 0x000f640000300800 */
[----:B0-----:R-:W-:Y:S01]  /*27bf0*/  F2FP.SATFINITE.E4M3.F32.PACK_AB_MERGE_C R13, RZ, R6, RZ ;  /* 0x00000006ff0d723e */ /* 0x001fe200048070ff */
[----:B------:R-:W-:Y:S01]  /*27c00*/  FMUL R6, R32, UR60 ;  /* 0x0000003c20067c20 */ /* 0x000fe20008400000 */
[----:B------:R-:W-:Y:S01]  /*27c10*/  ISETP.LT.OR P5, PT, R0, 0xd2, !P1 ;  /* 0x000000d20000780c */ /* 0x000fe20004fa1670 */
[----:B------:R-:W5:Y:S03]  /*27c20*/  LDL.LU R32, [R1+0x3ac] ;  /* 0x0003ac0001207983 */ /* 0x000f660000300800 */
[----:B-1----:R-:W-:Y:S01]  /*27c30*/  F2FP.SATFINITE.E4M3.F32.PACK_AB_MERGE_C R9, RZ, R6, RZ ;  /* 0x00000006ff09723e */ /* 0x002fe200048070ff */
[----:B------:R0:W-:Y:S08]  /*27c40*/  @!P6 STG.E.U8 desc[UR4][R26.64+0xd0], R11 ;  /* 0x0000d00b1a00e986 */ /* 0x0001f0000c101104 */
        /* <DEDUP_REMOVED lines=10> */
[C---:B------:R-:W-:Y:S01]  /*27cf0*/  ISETP.LT.OR P5, PT, R0.reuse, 0xd2, !P0 ;  /* 0x000000d20000780c */ /* 0x040fe200047a1670 */
[----:B------:R-:W4:Y:S04]  /*27d00*/  LDL.LU R39, [R1+0x3bc] ;  /* 0x0003bc0001277983 */ /* 0x000f280000300800 */
[----:B------:R-:W4:Y:S04]  /*27d10*/  LDL.LU R38, [R1+0x3c0] ;  /* 0x0003c00001267983 */ /* 0x000f280000300800 */
[----:B------:R-:W4:Y:S04]  /*27d20*/  LDL.LU R37, [R1+0x3c4] ;  /* 0x0003c40001257983 */ /* 0x000f280000300800 */
[----:B------:R0:W-:Y:S01]  /*27d30*/  @!P6 STG.E.U8 desc[UR4][R24.64+0xd0], R13 ;  /* 0x0000d00d1800e986 */ /* 0x0001e2000c101104 */
[----:B------:R-:W-:-:S03]  /*27d40*/  ISETP.LT.OR P6, PT, R0, 0xd9, !P1 ;  /* 0x000000d90000780c */ /* 0x000fc60004fc1670 */
[----:B------:R1:W-:Y:S01]  /*27d50*/  @!P5 STG.E.U8 desc[UR4][R24.64+0xd1], R9 ;  /* 0x0000d1091800d986 */ /* 0x0003e2000c101104 */
[----:B------:R-:W-:Y:S02]  /*27d60*/  ISETP.LT.OR P5, PT, R0, 0xda, !P1 ;  /* 0x000000da0000780c */ /* 0x000fe40004fa1670 */
[----:B0-----:R-:W-:Y:S01]  /*27d70*/  F2FP.SATFINITE.E4M3.F32.PACK_AB_MERGE_C R13, RZ, R6, RZ ;  /* 0x00000006ff0d723e */ /* 0x001fe200048070ff */
[----:B-----5:R-:W-:-:S06]  /*27d80*/  FMUL R6, R35, UR60 ;  /* 0x0000003c23067c20 */ /* 0x020fcc0008400000 */
[----:B------:R0:W-:Y:S01]  /*27d90*/  @!P6 STG.E.U8 desc[UR4][R26.64+0xd8], R11 ;  /* 0x0000d80b1a00e986 */ /* 0x0001e2000c101104 */
[----:B-1----:R-:W-:Y:S01]  /*27da0*/  F2FP.SATFINITE.E4M3.F32.PACK_AB_MERGE_C R9, RZ, R6, RZ ;  /* 0x00000006ff09723e */ /* 0x002fe200048070ff */
[----:B------:R-:W-:Y:S01]  /*27db0*/  FMUL R6, R34, UR60 ;  /* 0x0000003c22067c20 */ /* 0x000fe20008400000 */
[C---:B------:R-:W-:Y:S01]  /*27dc0*/  ISETP.LT.OR P6, PT, R0.reuse, 0xd9, !P0 ;  /* 0x000000d90000780c */ /* 0x040fe200047c1670 */
[----:B------:R-:W-:Y:S01]  /*27dd0*/  @!P5 STG.E.U8 desc[UR4][R26.64+0xd9], R7 ;  /* 0x0000d9071a00d986 */ /* 0x000fe2000c101104 */
[----:B------:R-:W-:-:S03]  /*27de0*/  ISETP.LT.OR P5, PT, R0, 0xda, !P0 ;  /* 0x000000da0000780c */ /* 0x000fc600047a1670 */
[----:B------:R-:W5:Y:S01]  /*27df0*/  LDL.LU R35, [R1+0x3c8] ;  /* 0x0003c80001237983 */ /* 0x000f620000300800 */
[----:B0-----:R-:W-:-:S03]  /*27e00*/  F2FP.SATFINITE.E4M3.F32.PACK_AB_MERGE_C R11, RZ, R6, RZ ;  /* 0x00000006ff0b723e */ /* 0x001fc600048070ff */
[----:B------:R-:W5:Y:S01]  /*27e10*/  LDL.LU R34, [R1+0x3cc] ;  /* 0x0003cc0001227983 */ /* 0x000f620000300800 */
[----:B------:R-:W-:-:S03]  /*27e20*/  FMUL R6, R33, UR60 ;  /* 0x0000003c21067c20 */ /* 0x000fc60008400000 */
[----:B------:R0:W-:Y:S02]  /*27e30*/  @!P6 STG.E.U8 desc[UR4][R24.64+0xd8], R13 ;  /* 0x0000d80d1800e986 */ /* 0x0001e4000c101104 */
[----:B------:R-:W-:Y:S02]  /*27e40*/  F2FP.SATFINITE.E4M3.F32.PACK_AB_MERGE_C R15, RZ, R6, RZ ;  /* 0x00000006ff0f723e */ /* 0x000fe400048070ff */
[----:B------:R1:W-:Y:S01]  /*27e50*/  @!P5 STG.E.U8 desc[UR4][R24.64+0xd9], R9 ;  /* 0x0000d9091800d986 */ /* 0x0003e2000c101104 */
[----:B------:R-:W-:-:S03]  /*27e60*/  FMUL R6, R32, UR60 ;  /* 0x0000003c20067c20 */ /* 0x000fc60008400000 */
[----:B------:R-:W5:Y:S02]  /*27e70*/  LDL.LU R33, [R1+0x3d0] ;  /* 0x0003d00001217983 */ /* 0x000f640000300800 */
[----:B0-----:R-:W-:Y:S02]  /*27e80*/  F2FP.SATFINITE.E4M3.F32.PACK_AB_MERGE_C R13, RZ, R6, RZ ;  /* 0x00000006ff0d723e */ /* 0x001fe400048070ff */
[----:B------:R-:W5:Y:S01]  /*27e90*/  LDL.LU R32, [R1+0x3d4] ;  /* 0x0003d40001207983 */ /* 0x000f620000300800 */
[----:B--2---:R-:W-:-:S03]  /*27ea0*/  FMUL R6, R31, UR60 ;  /* 0x0000003c1f067c20 */ /* 0x004fc60008400000 */
[----:B------:R-:W2:Y:S02]  /*27eb0*/  LDL.LU R31, [R1+0x3d8] ;  /* 0x0003d800011f7983 */ /* 0x000ea40000300800 */
[----:B-1----:R-:W-:Y:S01]  /*27ec0*/  F2FP.SATFINITE.E4M3.F32.PACK_AB_MERGE_C R9, RZ, R6, RZ ;  /* 0x00000006ff09723e */ /* 0x002fe200048070ff */
[----:B---3--:R-:W-:Y:S02]  /*27ed0*/  FMUL R6, R29, UR60 ;  /* 0x0000003c1d067c20 */ /* 0x008fe40008400000 */
[----:B------:R-:W3:Y:S01]  /*27ee0*/  LDL.LU R29, [R1+0x3dc] ;  /* 0x0003dc00011d7983 */ /* 0x000ee20000300800 */
[----:B----4-:R-:W-:-:S03]  /*27ef0*/  FMUL R7, R28, UR60 ;  /* 0x0000003c1c077c20 */ /* 0x010fc60008400000 */
[----:B------:R-:W4:Y:S01]  /*27f00*/  LDL.LU R28, [R1+0x3e0] ;  /* 0x0003e000011c7983 */ /* 0x000f220000300800 */
[C---:B------:R-:W-:Y:S02]  /*27f10*/  ISETP.LT.OR P6, PT, R0.reuse, 0xe1, !P3 ;  /* 0x000000e10000780c */ /* 0x040fe40005fc1670 */
[----:B------:R-:W-:-:S11]  /*27f20*/  ISETP.LT.OR P5, PT, R0, 0xe2, !P3 ;  /* 0x000000e20000780c */ /* 0x000fd60005fa1670 */
[----:B------:R0:W-:Y:S01]  /*27f30*/  @!P6 STG.E.U8 desc[UR4][R2.64+0xe0], R11 ;  /* 0x0000e00b0200e986 */ /* 0x0001e2000c101104 */
[----:B------:R-:W-:-:S03]  /*27f40*/  ISETP.LT.OR P6, PT, R0, 0xe1, !P2 ;  /* 0x000000e10000780c */ /* 0x000fc600057c1670 */
[----:B------:R1:W-:Y:S01]  /*27f50*/  @!P5 STG.E.U8 desc[UR4][R2.64+0xe1], R15 ;  /* 0x0000e10f0200d986 */ /* 0x0003e2000c101104 */
[----:B------:R-:W-:-:S09]  /*27f60*/  ISETP.LT.OR P5, PT, R0, 0xe2, !P2 ;  /* 0x000000e20000780c */ /* 0x000fd200057a1670 */
[----:B------:R5:W-:Y:S01]  /*27f70*/  @!P6 STG.E.U8 desc[UR4][R4.64+0xe0], R13 ;  /* 0x0000e00d0400e986 */ /* 0x000be2000c101104 */
[C---:B------:R-:W-:Y:S02]  /*27f80*/  ISETP.LT.OR P6, PT, R0.reuse, 0xe9, !P3 ;  /* 0x000000e90000780c */ /* 0x040fe40005fc1670 */
[C---:B------:R-:W-:Y:S02]  /*27f90*/  ISETP.LT.OR P3, PT, R0.reuse, 0xea, !P3 ;  /* 0x000000ea0000780c */ /* 0x040fe40005f61670 */
[----:B0-----:R-:W-:Y:S02]  /*27fa0*/  F2FP.SATFINITE.E4M3.F32.PACK_AB_MERGE_C R11, RZ, R6, RZ ;  /* 0x00000006ff0b723e */ /* 0x001fe400048070ff */
[----:B-1----:R-:W-:Y:S01]  /*27fb0*/  F2FP.SATFINITE.E4M3.F32.PACK_AB_MERGE_C R15, RZ, R7, RZ ;  /* 0x00000007ff0f723e */ /* 0x002fe200048070ff */
[----:B------:R0:W-:Y:S01]  /*27fc0*/  @!P5 STG.E.U8 desc[UR4][R4.64+0xe1], R9 ;  /* 0x0000e1090400d986 */ /* 0x0001e2000c101104 */
[----:B------:R-:W-:Y:S01]  /*27fd0*/  FMUL R6, R39, UR60 ;  /* 0x0000003c27067c20 */ /* 0x000fe20008400000 */
[----:B------:R-:W-:-:S02]  /*27fe0*/  ISETP.LT.OR P5, PT, R0, 0xe9, !P2 ;  /* 0x000000e90000780c */ /* 0x000fc400057a1670 */
[C---:B------:R-:W-:Y:S02]  /*27ff0*/  ISETP.LT.OR P2, PT, R0.reuse, 0xea, !P2 ;  /* 0x000000ea0000780c */ /* 0x040fe40005741670 */
[----:B------:R1:W-:Y:S01]  /*28000*/  @!P6 STG.E.U8 desc[UR4][R2.64+0xe8], R11 ;  /* 0x0000e80b0200e986 */ /* 0x0003e2000c101104 */
[----:B------:R-:W-:Y:S01]  /*28010*/  ISETP.LT.OR P6, PT, R0, 0xe1, !P1 ;  /* 0x000000e10000780c */ /* 0x000fe20004fc1670 */
[----:B------:R-:W-:Y:S02]  /*28020*/  FMUL R7, R38, UR60 ;  /* 0x0000003c26077c20 */ /* 0x000fe40008400000 */
[----:B------:R1:W-:Y:S01]  /*28030*/  @!P3 STG.E.U8 desc[UR4][R2.64+0xe9], R15 ;  /* 0x0000e90f0200b986 */ /* 0x0003e2000c101104 */
[----:B------:R-:W-:Y:S02]  /*28040*/  ISETP.LT.OR P3, PT, R0, 0xe2, !P1 ;  /* 0x000000e20000780c */ /* 0x000fe40004f61670 */
[----:B-----5:R-:W-:Y:S01]  /*28050*/  F2FP.SATFINITE.E4M3.F32.PACK_AB_MERGE_C R13, RZ, R6, RZ ;  /* 0x00000006ff0d723e */ /* 0x020fe200048070ff */
[----:B------:R-:W-:Y:S01]  /*28060*/  FMUL R6, R37, UR60 ;  /* 0x0000003c25067c20 */ /* 0x000fe20008400000 */
[----:B------:R-:W-:Y:S01]  /*28070*/  FMUL R8, R35, UR60 ;  /* 0x0000003c23087c20 */ /* 0x000fe20008400000 */
[----:B------:R-:W-:-:S03]  /*28080*/  F2FP.SATFINITE.E4M3.F32.PACK_AB_MERGE_C R7, RZ, R7, RZ ;  /* 0x00000007ff07723e */ /* 0x000fc600048070ff */
[----:B0-----:R-:W-:Y:S02]  /*28090*/  F2FP.SATFINITE.E4M3.F32.PACK_AB_MERGE_C R9, RZ, R6, RZ ;  /* 0x00000006ff09723e */ /* 0x001fe400048070ff */
[----:B-1----:R-:W-:Y:S01]  /*280a0*/  F2FP.SATFINITE.E4M3.F32.PACK_AB_MERGE_C R11, RZ, R8, RZ ;  /* 0x00000008ff0b723e */ /* 0x002fe200048070ff */
[----:B------:R-:W-:Y:S01]  /*280b0*/  @!P5 STG.E.U8 desc[UR4][R4.64+0xe8], R13 ;  /* 0x0000e80d0400d986 */ /* 0x000fe2000c101104 */
[----:B------:R-:W-:Y:S01]  /*280c0*/  FMUL R2, R34, UR60 ;  /* 0x0000003c22027c20 */ /* 0x000fe20008400000 */
[C---:B------:R-:W-:Y:S02]  /*280d0*/  ISETP.LT.OR P5, PT, R0.reuse, 0xe1, !P0 ;  /* 0x000000e10000780c */ /* 0x040fe400047a1670 */
[----:B------:R0:W-:Y:S01]  /*280e0*/  @!P2 STG.E.U8 desc[UR4][R4.64+0xe9], R7 ;  /* 0x0000e9070400a986 */ /* 0x0001e2000c101104 */
[----:B------:R-:W-:-:S03]  /*280f0*/  ISETP.LT.OR P2, PT, R0, 0xe9, !P1 ;  /* 0x000000e90000780c */ /* 0x000fc60004f41670 */
[----:B------:R1:W-:Y:S01]  /*28100*/  @!P6 STG.E.U8 desc[UR4][R26.64+0xe0], R9 ;  /* 0x0000e0091a00e986 */ /* 0x0003e2000c101104 */
[C---:B------:R-:W-:Y:S02]  /*28110*/  ISETP.LT.OR P6, PT, R0.reuse, 0xe2, !P0 ;  /* 0x000000e20000780c */ /* 0x040fe400047c1670 */
[C---:B------:R-:W-:Y:S01]  /*28120*/  ISETP.LT.OR P1, PT, R0.reuse, 0xea, !P1 ;  /* 0x000000ea0000780c */ /* 0x040fe20004f21670 */
[----:B------:R5:W-:Y:S01]  /*28130*/  @!P3 STG.E.U8 desc[UR4][R26.64+0xe1], R11 ;  /* 0x0000e10b1a00b986 */ /* 0x000be2000c101104 */
[C---:B------:R-:W-:Y:S02]  /*28140*/  ISETP.LT.OR P3, PT, R0.reuse, 0xe9, !P0 ;  /* 0x000000e90000780c */ /* 0x040fe40004761670 */
[----:B------:R-:W-:Y:S01]  /*28150*/  ISETP.LT.OR P0, PT, R0, 0xea, !P0 ;  /* 0x000000ea0000780c */ /* 0x000fe20004701670 */
[----:B------:R-:W-:Y:S01]  /*28160*/  FMUL R0, R33, UR60 ;  /* 0x0000003c21007c20 */ /* 0x000fe20008400000 */
[----:B------:R-:W-:Y:S01]  /*28170*/  F2FP.SATFINITE.E4M3.F32.PACK_AB_MERGE_C R15, RZ, R2, RZ ;  /* 0x00000002ff0f723e */ /* 0x000fe200048070ff */
[----:B------:R-:W-:-:S03]  /*28180*/  FMUL R2, R32, UR60 ;  /* 0x0000003c20027c20 */ /* 0x000fc60008400000 */
[----:B0-----:R-:W-:Y:S02]  /*28190*/  F2FP.SATFINITE.E4M3.F32.PACK_AB_MERGE_C R7, RZ, R0, RZ ;  /* 0x00000000ff07723e */ /* 0x001fe400048070ff */
[----:B-1----:R-:W-:Y:S01]  /*281a0*/  F2FP.SATFINITE.E4M3.F32.PACK_AB_MERGE_C R9, RZ, R2, RZ ;  /* 0x00000002ff09723e */ /* 0x002fe200048070ff */
[----:B------:R0:W-:Y:S04]  /*281b0*/  @!P5 STG.E.U8 desc[UR4][R24.64+0xe0], R15 ;  /* 0x0000e00f1800d986 */ /* 0x0001e8000c101104 */
[----:B------:R0:W-:Y:S04]  /*281c0*/  @!P6 STG.E.U8 desc[UR4][R24.64+0xe1], R7 ;  /* 0x0000e1071800e986 */ /* 0x0001e8000c101104 */
[----:B------:R0:W-:Y:S01]  /*281d0*/  @!P2 STG.E.U8 desc[UR4][R26.64+0xe8], R9 ;  /* 0x0000e8091a00a986 */ /* 0x0001e2000c101104 */
[----:B--2---:R-:W-:Y:S01]  /*281e0*/  FMUL R3, R31, UR60 ;  /* 0x0000003c1f037c20 */ /* 0x004fe20008400000 */
[----:B---3--:R-:W-:-:S04]  /*281f0*/  FMUL R4, R29, UR60 ;  /* 0x0000003c1d047c20 */ /* 0x008fc80008400000 */
[----:B------:R-:W-:Y:S01]  /*28200*/  F2FP.SATFINITE.E4M3.F32.PACK_AB_MERGE_C R3, RZ, R3, RZ ;  /* 0x00000003ff03723e */ /* 0x000fe200048070ff */
[----:B----4-:R-:W-:Y:S01]  /*28210*/  FMUL R5, R28, UR60 ;  /* 0x0000003c1c057c20 */ /* 0x010fe20008400000 */
[----:B-----5:R-:W-:-:S04]  /*28220*/  F2FP.SATFINITE.E4M3.F32.PACK_AB_MERGE_C R11, RZ, R4, RZ ;  /* 0x00000004ff0b723e */ /* 0x020fc800048070ff */
[----:B------:R-:W-:Y:S01]  /*28230*/  F2FP.SATFINITE.E4M3.F32.PACK_AB_MERGE_C R5, RZ, R5, RZ ;  /* 0x00000005ff05723e */ /* 0x000fe200048070ff */
[----:B------:R0:W-:Y:S04]  /*28240*/  @!P1 STG.E.U8 desc[UR4][R26.64+0xe9], R3 ;  /* 0x0000e9031a009986 */ /* 0x0001e8000c101104 */
[----:B------:R0:W-:Y:S04]  /*28250*/  @!P3 STG.E.U8 desc[UR4][R24.64+0xe8], R11 ;  /* 0x0000e80b1800b986 */ /* 0x0001e8000c101104 */
[----:B------:R0:W-:Y:S02]  /*28260*/  @!P0 STG.E.U8 desc[UR4][R24.64+0xe9], R5 ;  /* 0x0000e90518008986 */ /* 0x0001e4000c101104 */
.L_x_513:
[----:B------:R-:W-:Y:S05]  /*28270*/  BSYNC B0 ;  /* 0x0000000000007941 */ /* 0x000fea0003800000 */
.L_x_31:
[----:B0-----:R-:W2:Y:S04]  /*28280*/  LDL.LU R3, [R1+0x3f4] ;  /* 0x0003f40001037983 */ /* 0x001ea80000300800 */
[----:B------:R-:W2:Y:S01]  /*28290*/  LDL.LU R2, [R1+0x3f8] ;  /* 0x0003f80001027983 */ /* 0x000ea20000300800 */
[----:B------:R-:W-:Y:S01]  /*282a0*/  ULDC UR4, c[0x0][0xc] ;  /* 0x0000030000047ab9 */ /* 0x000fe20000000800 */
[----:B------:R-:W-:Y:S01]  /*282b0*/  ULDC UR5, c[0x0][0x10] ;  /* 0x0000040000057ab9 */ /* 0x000fe20000000800 */
[----:B------:R-:W2:Y:S01]  /*282c0*/  LDC R5, c[0x0][0x14] ;  /* 0x00000500ff057b82 */ /* 0x000ea20000000800 */
[----:B------:R-:W-:Y:S01]  /*282d0*/  UIMAD.WIDE.U32 UR4, UR4, UR5, URZ ;  /* 0x00000005040472a5 */ /* 0x000fe2000f8e003f */
[----:B-----5:R-:W-:-:S05]  /*282e0*/  PRMT R0, RZ, 0x7610, R0 ;  /* 0x00007610ff007816 */ /* 0x020fca0000000000 */
[----:B--2---:R-:W-:-:S04]  /*282f0*/  IMAD.WIDE.U32 R2, R5, UR4, R2 ;  /* 0x0000000405027c25 */ /* 0x004fc8000f8e0002 */
[----:B------:R-:W-:Y:S01]  /*28300*/  IMAD R5, R5, UR5, RZ ;  /* 0x0000000505057c24 */ /* 0x000fe2000f8e02ff */
[----:B------:R-:W-:Y:S01]  /*28310*/  ULDC.64 UR4, c[0x0][0x650] ;  /* 0x0001940000047ab9 */ /* 0x000fe20000000a00 */
[----:B---3--:R-:W-:Y:S01]  /*28320*/  IMAD.MOV.U32 R11, RZ, RZ, R2 ;  /* 0x000000ffff0b7224 */ /* 0x008fe200078e0002 */
[----:B------:R-:W-:Y:S01]  /*28330*/  ISETP.GE.U32.AND P0, PT, R2, UR4, PT ;  /* 0x0000000402007c0c */ /* 0x000fe2000bf06070 */
[----:B------:R-:W-:Y:S01]  /*28340*/  IMAD.IADD R13, R3, 0x1, R5 ;  /* 0x00000001030d7824 */ /* 0x000fe200078e0205 */
[----:B------:R-:W-:Y:S01]  /*28350*/  UMOV UR4, 0xffffffff ;  /* 0xffffffff00047882 */ /* 0x000fe20000000000 */
[----:B------:R-:W-:Y:S02]  /*28360*/  IMAD.MOV.U32 R3, RZ, RZ, -0x1 ;  /* 0xffffffffff037424 */ /* 0x000fe400078e00ff */
[----:B------:R-:W-:Y:S01]  /*28370*/  IMAD.U32 R2, RZ, RZ, UR4 ;  /* 0x00000004ff027e24 */ /* 0x000fe2000f8e00ff */
[----:B------:R0:W-:Y:S01]  /*28380*/  STL [R1+0x3f4], R13 ;  /* 0x0003f40d01007387 */ /* 0x0001e20000100800 */
[----:B------:R-:W-:-:S03]  /*28390*/  ISETP.GE.U32.AND.EX P0, PT, R13, UR5, PT, P0 ;  /* 0x000000050d007c0c */ /* 0x000fc6000bf06100 */
[----:B------:R0:W-:Y:S04]  /*283a0*/  STL [R1+0x408], R3 ;  /* 0x0004080301007387 */ /* 0x0001e80000100800 */
[----:B------:R0:W-:Y:S04]  /*283b0*/  STL [R1+0x3f8], R11 ;  /* 0x0003f80b01007387 */ /* 0x0001e80000100800 */
[----:B------:R0:W-:Y:S02]  /*283c0*/  STL [R1+0x404], R2 ;  /* 0x0004040201007387 */ /* 0x0001e40000100800 */
[----:B------:R-:W-:Y:S05]  /*283d0*/  @P0 BRA `(.L_x_514) ;  /* 0x00000004007c0947 */ /* 0x000fea0003800000 */
[----:B------:R-:W2:Y:S01]  /*283e0*/  S2R R8, SR_CTAID.X ;  /* 0x0000000000087919 */ /* 0x000ea20000002500 */
[----:B------:R-:W-:Y:S01]  /*283f0*/  ULDC.64 UR10, c[0x0][0x628] ;  /* 0x00018a00000a7ab9 */ /* 0x000fe20000000a00 */
[----:B------:R-:W3:Y:S01]  /*28400*/  LDC R9, c[0x0][0x144] ;  /* 0x00005100ff097b82 */ /* 0x000ee20000000800 */
[----:B------:R-:W-:Y:S01]  /*28410*/  ULDC UR4, c[0x0][0x150] ;  /* 0x0000540000047ab9 */ /* 0x000fe20000000800 */
[----:B------:R-:W0:Y:S01]  /*28420*/  S2R R12, SR_CTAID.Y ;  /* 0x00000000000c7919 */ /* 0x000e220000002600 */
[----:B------:R-:W-:Y:S01]  /*28430*/  ISETP.NE.U32.AND P0, PT, RZ, UR10, PT ;  /* 0x0000000aff007c0c */ /* 0x000fe2000bf05070 */
[----:B------:R-:W-:Y:S01]  /*28440*/  ULDC UR13, c[0x0][0x630] ;  /* 0x00018c00000d7ab9 */ /* 0x000fe20000000800 */
[----:B------:R-:W-:Y:S02]  /*28450*/  R2UR UR8, R11 ;  /* 0x000000000b0872ca */ /* 0x000fe400000e0000 */
[----:B------:R-:W-:Y:S01]  /*28460*/  ISETP.NE.AND.EX P0, PT, RZ, UR11, PT, P0 ;  /* 0x0000000bff007c0c */ /* 0x000fe2000bf05300 */
[----:B------:R-:W0:Y:S01]  /*28470*/  LDC.64 R6, c[0x0][0x620] ;  /* 0x00018800ff067b82 */ /* 0x000e220000000a00 */
[----:B------:R-:W-:-:S02]  /*28480*/  R2UR UR9, R13 ;  /* 0x000000000d0972ca */ /* 0x000fc400000e0000 */
[----:B--2---:R-:W-:-:S05]  /*28490*/  I2FP.F32.U32 R0, R8 ;  /* 0x0000000800007245 */ /* 0x004fca0000201000 */
[----:B------:R-:W-:-:S06]  /*284a0*/  FMUL R0, R0, UR4 ;  /* 0x0000000400007c20 */ /* 0x000fcc0008400000 */
[----:B------:R-:W2:Y:S01]  /*284b0*/  F2I.U32.TRUNC.NTZ R0, R0 ;  /* 0x0000000000007305 */ /* 0x000ea2000020f000 */
        /* <DEDUP_REMOVED lines=13> */
.L_x_515:
[----:B------:R-:W-:Y:S01]  /*28590*/  USHF.R.U64 UR8, UR8, UR13, UR9 ;  /* 0x0000000d08087299 */ /* 0x000fe20008001209 */
[----:B------:R-:W5:Y:S01]  /*285a0*/  LDC.64 R20, c[0x0][0x640] ;  /* 0x00019000ff147b82 */ /* 0x000f620000000a00 */
[----:B------:R-:W-:Y:S01]  /*285b0*/  USHF.R.U32.HI UR4, URZ, UR13, UR9 ;  /* 0x0000000d3f047299 */ /* 0x000fe20008011609 */
[----:B--2---:R-:W-:Y:S02]  /*285c0*/  IMAD.MOV R10, RZ, RZ, -R0 ;  /* 0x000000ffff0a7224 */ /* 0x004fe400078e0a00 */
[----:B0-----:R-:W-:Y:S01]  /*285d0*/  IMAD.MOV.U32 R2, RZ, RZ, R11 ;  /* 0x000000ffff027224 */ /* 0x001fe200078e000b */
[----:B------:R-:W-:Y:S01]  /*285e0*/  IADD3 R5, P0, RZ, -UR8, RZ ;  /* 0x80000008ff057c10 */ /* 0x000fe2000ff1e0ff */
[----:B---3--:R-:W-:Y:S02]  /*285f0*/  IMAD R17, R9, R10, R8 ;  /* 0x0000000a09117224 */ /* 0x008fe400078e0208 */
[----:B------:R-:W0:Y:S02]  /*28600*/  LDC R4, c[0x0][0x618] ;  /* 0x00018600ff047b82 */ /* 0x000e240000000800 */
[----:B------:R-:W-:Y:S01]  /*28610*/  IMAD.X R3, RZ, RZ, ~UR4, P0 ;  /* 0x80000004ff037e24 */ /* 0x000fe200080e06ff */
[----:B------:R-:W-:-:S03]  /*28620*/  ULDC UR4, c[0x0][0x154] ;  /* 0x0000550000047ab9 */ /* 0x000fc60000000800 */
[-C--:B------:R-:W-:Y:S01]  /*28630*/  IMAD R0, R3, R6.reuse, RZ ;  /* 0x0000000603007224 */ /* 0x080fe200078e02ff */
[----:B------:R-:W-:Y:S01]  /*28640*/  MOV R3, R13 ;  /* 0x0000000d00037202 */ /* 0x000fe20000000f00 */
[----:B------:R-:W2:Y:S02]  /*28650*/  LDC R14, c[0x0][0x608] ;  /* 0x00018200ff0e7b82 */ /* 0x000ea40000000800 */
[----:B------:R-:W-:-:S06]  /*28660*/  IMAD.WIDE.U32 R2, R5, R6, R2 ;  /* 0x0000000605027225 */ /* 0x000fcc00078e0002 */
[----:B------:R-:W3:Y:S01]  /*28670*/  LDC R18, c[0x0][0x658] ;  /* 0x00019600ff127b82 */ /* 0x000ee20000000800 */
[----:B------:R-:W-:Y:S01]  /*28680*/  IMAD R5, R5, R7, R0 ;  /* 0x0000000705057224 */ /* 0x000fe200078e0200 */
[----:B------:R-:W-:Y:S01]  /*28690*/  I2FP.F32.U32 R0, R12 ;  /* 0x0000000c00007245 */ /* 0x000fe20000201000 */
[----:B------:R-:W-:Y:S01]  /*286a0*/  IMAD.MOV.U32 R7, RZ, RZ, 0x1 ;  /* 0x00000001ff077424 */ /* 0x000fe200078e00ff */
[----:B-----5:R-:W-:Y:S01]  /*286b0*/  ISETP.NE.U32.AND P0, PT, R20, RZ, PT ;  /* 0x000000ff1400720c */ /* 0x020fe20003f05070 */
[----:B------:R-:W-:Y:S02]  /*286c0*/  IMAD.IADD R3, R3, 0x1, R5 ;  /* 0x0000000103037824 */ /* 0x000fe400078e0205 */
[----:B------:R-:W-:Y:S01]  /*286d0*/  FMUL R0, R0, UR4 ;  /* 0x0000000400007c20 */ /* 0x000fe20008400000 */
[----:B----4-:R-:W4:Y:S01]  /*286e0*/  LDC R15, c[0x0][0x148] ;  /* 0x00005200ff0f7b82 */ /* 0x010f220000000800 */
[----:B------:R-:W-:Y:S01]  /*286f0*/  ISETP.NE.AND.EX P0, PT, R21, RZ, PT, P0 ;  /* 0x000000ff1500720c */ /* 0x000fe20003f05300 */
[----:B------:R-:W-:Y:S01]  /*28700*/  IMAD.MOV.U32 R5, RZ, RZ, -0x1 ;  /* 0xffffffffff057424 */ /* 0x000fe200078e00ff */
[-CC-:B0-----:R-:W-:Y:S01]  /*28710*/  SHF.R.U64 R10, R2, R4.reuse, R3.reuse ;  /* 0x00000004020a7219 */ /* 0x181fe20000001203 */
[----:B------:R0:W0:Y:S01]  /*28720*/  F2I.U32.TRUNC.NTZ R13, R0 ;  /* 0x00000000000d7305 */ /* 0x000022000020f000 */
[----:B------:R-:W-:-:S03]  /*28730*/  SHF.R.U32.HI R3, RZ, R4, R3 ;  /* 0x00000004ff037219 */ /* 0x000fc60000011603 */
[----:B------:R-:W0:Y:S01]  /*28740*/  LDC R16, c[0x0][0x600] ;  /* 0x00018000ff107b82 */ /* 0x000e220000000800 */
[-CC-:B--2---:R-:W-:Y:S02]  /*28750*/  SHF.R.U64 R8, R10, R14.reuse, R3.reuse ;  /* 0x0000000e0a087219 */ /* 0x184fe40000001203 */
[----:B------:R-:W-:-:S05]  /*28760*/  SHF.R.U32.HI R3, RZ, R14, R3 ;  /* 0x0000000eff037219 */ /* 0x000fca0000011603 */
[----:B------:R-:W2:Y:S01]  /*28770*/  LDC R22, c[0x0][0x648] ;  /* 0x00019200ff167b82 */ /* 0x000ea20000000800 */
[-CC-:B---3--:R-:W-:Y:S02]  /*28780*/  SHF.R.U64 R11, R8, R18.reuse, R3.reuse ;  /* 0x00000012080b7219 */ /* 0x188fe40000001203 */
[-C--:B------:R-:W-:Y:S02]  /*28790*/  SHF.L.U32 R5, R5, R18.reuse, RZ ;  /* 0x0000001205057219 */ /* 0x080fe400000006ff */
[-C--:B------:R-:W-:Y:S01]  /*287a0*/  SHF.R.U32.HI R3, RZ, R18.reuse, R3 ;  /* 0x00000012ff037219 */ /* 0x080fe20000011603 */
[----:B------:R-:W-:Y:S01]  /*287b0*/  IMAD.MOV.U32 R2, RZ, RZ, R11 ;  /* 0x000000ffff027224 */ /* 0x000fe200078e000b */
[----:B------:R-:W-:Y:S01]  /*287c0*/  SHF.L.U32 R36, R7, R18, RZ ;  /* 0x0000001207247219 */ /* 0x000fe200000006ff */
[----:B------:R-:W3:Y:S01]  /*287d0*/  LDC R23, c[0x0][0x638] ;  /* 0x00018e00ff177b82 */ /* 0x000ee20000000800 */
[----:B------:R-:W-:-:S07]  /*287e0*/  LOP3.LUT R19, RZ, R5, RZ, 0x33, !PT ;  /* 0x00000005ff137212 */ /* 0x000fce00078e33ff */
[----:B------:R-:W0:Y:S01]  /*287f0*/  LDC R24, c[0x0][0x610] ;  /* 0x00018400ff187b82 */ /* 0x000e220000000800 */
[----:B------:R-:W-:Y:S05]  /*28800*/  @!P0 BRA `(.L_x_516) ;  /* 0x0000000000288947 */ /* 0x000fea0003800000 */
[----:B0-----:R-:W0:Y:S02]  /*28810*/  LDC R0, c[0x0][0x64c] ;  /* 0x00019300ff007b82 */ /* 0x001e240000000800 */
[----:B0-----:R-:W-:-:S05]  /*28820*/  IADD3 R7, P0, R11, R0, RZ ;  /* 0x000000000b077210 */ /* 0x001fca0007f1e0ff */
        /* <DEDUP_REMOVED lines=8> */
.L_x_516:
[----:B0-2---:R-:W-:Y:S01]  /*288b0*/  SHF.R.U64 R0, R2, R22, R3 ;  /* 0x0000001602007219 */ /* 0x005fe20000001203 */
[----:B------:R-:W-:Y:S01]  /*288c0*/  VIADD R5, R16, 0xffffffff ;  /* 0xffffffff10057836 */ /* 0x000fe20000000000 */
[----:B------:R-:W-:Y:S01]  /*288d0*/  LOP3.LUT R3, R8, R19, RZ, 0xc0, !PT ;  /* 0x0000001308037212 */ /* 0x000fe200078ec0ff */
[----:B------:R-:W-:Y:S02]  /*288e0*/  IMAD.MOV R13, RZ, RZ, -R13 ;  /* 0x000000ffff0d7224 */ /* 0x000fe400078e0a0d */
[----:B------:R-:W-:Y:S02]  /*288f0*/  IMAD.MOV R2, RZ, RZ, -R0 ;  /* 0x000000ffff027224 */ /* 0x000fe400078e0a00 */
[----:B------:R-:W-:Y:S01]  /*28900*/  IMAD R36, R36, R0, R3 ;  /* 0x0000000024247224 */ /* 0x000fe200078e0203 */
[----:B------:R-:W-:Y:S01]  /*28910*/  LOP3.LUT R3, R10, R5, RZ, 0xc0, !PT ;  /* 0x000000050a037212 */ /* 0x000fe200078ec0ff */
[----:B----4-:R-:W-:Y:S02]  /*28920*/  @P4 IMAD R17, R15, R13, R12 ;  /* 0x0000000d0f114224 */ /* 0x010fe400078e020c */
[----:B---3--:R-:W-:-:S02]  /*28930*/  IMAD R0, R2, R23, R11 ;  /* 0x0000001702007224 */ /* 0x008fc400078e020b */
[----:B------:R-:W-:Y:S02]  /*28940*/  IMAD.MOV.U32 R2, RZ, RZ, 0x1 ;  /* 0x00000001ff027424 */ /* 0x000fe400078e00ff */
[----:B------:R-:W-:Y:S02]  /*28950*/  IMAD R36, R36, R24, R17 ;  /* 0x0000001824247224 */ /* 0x000fe400078e0211 */
[----:B------:R-:W-:Y:S01]  /*28960*/  IMAD R3, R0, R16, R3 ;  /* 0x0000001000037224 */ /* 0x000fe200078e0203 */
[----:B------:R-:W-:-:S04]  /*28970*/  PRMT R0, R2, 0x7610, R0 ;  /* 0x0000761002007816 */ /* 0x000fc80000000000 */
[----:B------:R-:W-:Y:S02]  /*28980*/  SEL R2, R3, R36, !P4 ;  /* 0x0000002403027207 */ /* 0x000fe40006000000 */
[----:B------:R-:W-:-:S03]  /*28990*/  SEL R36, R36, R3, !P4 ;  /* 0x0000000324247207 */ /* 0x000fc60006000000 */
[----:B------:R0:W-:Y:S02]  /*289a0*/  STL [R1+0x408], R2 ;  /* 0x0004080201007387 */ /* 0x0001e40000100800 */
[----:B0-----:R-:W-:-:S05]  /*289b0*/  IMAD.U32 R2, RZ, RZ, UR8 ;  /* 0x00000008ff027e24 */ /* 0x001fca000f8e00ff */
[----:B------:R2:W-:Y:S02]  /*289c0*/  STL [R1+0x404], R2 ;  /* 0x0004040201007387 */ /* 0x0005e40000100800 */
.L_x_514:
[----:B------:R3:W-:Y:S01]  /*289d0*/  STL [R1+0x40c], R36 ;  /* 0x00040c2401007387 */ /* 0x0007e20000100800 */
[----:B------:R-:W-:-:S13]  /*289e0*/  LOP3.LUT P0, RZ, R0, 0xff, RZ, 0xc0, !PT ;  /* 0x000000ff00ff7812 */ /* 0x000fda000780c0ff */
[----:B---3--:R-:W-:Y:S05]  /*289f0*/  @P0 BRA `(.L_x_517) ;  /* 0xfffffd8400d80947 */ /* 0x008fea000383ffff */
[----:B------:R-:W-:Y:S05]  /*28a00*/  EXIT ;  /* 0x000000000000794d */ /* 0x000fea0003800000 */
.L_x_3:
[----:B------:R-:W2:Y:S01]  /*28a10*/  LDL R17, [R1+0x3f8] ;  /* 0x0003f80001117983 */ /* 0x000ea20000100800 */
[----:B------:R-:W-:-:S03]  /*28a20*/  ULDC.64 UR4, c[0x0][0x650] ;  /* 0x0001940000047ab9 */ /* 0x000fc60000000a00 */
[----:B------:R-:W3:Y:S01]  /*28a30*/  LDL R18, [R1+0x3f4] ;  /* 0x0003f40001127983 */ /* 0x000ee20000100800 */
[----:B------:R-:W-:Y:S01]  /*28a40*/  PRMT R6, RZ, 0x7610, R6 ;  /* 0x00007610ff067816 */ /* 0x000fe20000000006 */
[----:B------:R-:W-:Y:S02]  /*28a50*/  IMAD.MOV.U32 R5, RZ, RZ, -0x1 ;  /* 0xffffffffff057424 */ /* 0x000fe400078e00ff */
[----:B------:R-:W-:Y:S02]  /*28a60*/  IMAD.MOV.U32 R4, RZ, RZ, -0x1 ;  /* 0xffffffffff047424 */ /* 0x000fe400078e00ff */
[----:B------:R-:W-:Y:S01]  /*28a70*/  IMAD.MOV.U32 R10, RZ, RZ, -0x1 ;  /* 0xffffffffff0a7424 */ /* 0x000fe200078e00ff */
[----:B--2---:R-:W-:-:S04]  /*28a80*/  ISETP.GE.U32.AND P0, PT, R17, UR4, PT ;  /* 0x0000000411007c0c */ /* 0x004fc8000bf06070 */
[----:B---3--:R-:W-:-:S13]  /*28a90*/  ISETP.GE.U32.AND.EX P0, PT, R18, UR5, PT, P0 ;  /* 0x0000000512007c0c */ /* 0x008fda000bf06100 */
[----:B------:R-:W-:Y:S05]  /*28aa0*/  @P0 BRA `(.L_x_518) ;  /* 0x00000004005c0947 */ /* 0x000fea0003800000 */
[----:B------:R-:W0:Y:S01]  /*28ab0*/  LDC.64 R10, c[0x0][0x628] ;  /* 0x00018a00ff0a7b82 */ /* 0x000e220000000a00 */
[----:B------:R-:W-:Y:S02]  /*28ac0*/  IMAD.MOV.U32 R8, RZ, RZ, R17 ;  /* 0x000000ffff087224 */ /* 0x000fe400078e0011 */
[----:B------:R-:W-:-:S05]  /*28ad0*/  IMAD.MOV.U32 R9, RZ, RZ, R18 ;  /* 0x000000ffff097224 */ /* 0x000fca00078e0012 */
[----:B------:R-:W1:Y:S08]  /*28ae0*/  LDC R12, c[0x0][0x630] ;  /* 0x00018c00ff0c7b82 */ /* 0x000e700000000800 */
[----:B------:R-:W2:Y:S01]  /*28af0*/  LDC.64 R14, c[0x0][0x620] ;  /* 0x00018800ff0e7b82 */ /* 0x000ea20000000a00 */
[----:B0-----:R-:W-:-:S04]  /*28b00*/  ISETP.NE.U32.AND P0, PT, R10, RZ, PT ;  /* 0x000000ff0a00720c */ /* 0x001fc80003f05070 */
[----:B------:R-:W-:-:S13]  /*28b10*/  ISETP.NE.AND.EX P0, PT, R11, RZ, PT, P0 ;  /* 0x000000ff0b00720c */ /* 0x000fda0003f05300 */
[----:B-12---:R-:W-:Y:S05]  /*28b20*/  @!P0 BRA `(.L_x_519) ;  /* 0x0000000000288947 */ /* 0x006fea0003800000 */
[----:B------:R-:W0:Y:S02]  /*28b30*/  LDC R4, c[0x0][0x634] ;  /* 0x00018d00ff047b82 */ /* 0x000e240000000800 */
        /* <DEDUP_REMOVED lines=9> */
.L_x_519:
[--C-:B------:R-:W-:Y:S01]  /*28bd0*/  SHF.R.U64 R10, R8, R12, R9.reuse ;  /* 0x0000000c080a7219 */ /* 0x100fe20000001209 */
[----:B------:R-:W-:Y:S01]  /*28be0*/  IMAD.MOV.U32 R5, RZ, RZ, R18 ;  /* 0x000000ffff057224 */ /* 0x000fe200078e0012 */
[----:B------:R-:W-:Y:S01]  /*28bf0*/  I2FP.F32.U32 R6, R2 ;  /* 0x0000000200067245 */ /* 0x000fe20000201000 */
[----:B------:R-:W0:Y:S01]  /*28c00*/  LDC R16, c[0x0][0x618] ;  /* 0x00018600ff107b82 */ /* 0x000e220000000800 */
[----:B------:R-:W-:Y:S01]  /*28c10*/  SHF.R.U32.HI R3, RZ, R12, R9 ;  /* 0x0000000cff037219 */ /* 0x000fe20000011609 */
[----:B------:R-:W-:Y:S01]  /*28c20*/  ULDC UR4, c[0x0][0x150] ;  /* 0x0000540000047ab9 */ /* 0x000fe20000000800 */
[----:B------:R-:W-:Y:S01]  /*28c30*/  IADD3 R7, P0, RZ, -R10, RZ ;  /* 0x8000000aff077210 */ /* 0x000fe20007f1e0ff */
[----:B------:R-:W-:Y:S01]  /*28c40*/  FMUL R9, R6, UR4 ;  /* 0x0000000406097c20 */ /* 0x000fe20008400000 */
[----:B------:R-:W-:Y:S01]  /*28c50*/  IMAD.MOV.U32 R4, RZ, RZ, R17 ;  /* 0x000000ffff047224 */ /* 0x000fe200078e0011 */
[----:B------:R-:W-:Y:S02]  /*28c60*/  ULDC UR4, c[0x0][0x154] ;  /* 0x0000550000047ab9 */ /* 0x000fe40000000800 */
[----:B------:R-:W1:Y:S01]  /*28c70*/  LDC.64 R18, c[0x0][0x640] ;  /* 0x00019000ff127b82 */ /* 0x000e620000000a00 */
[----:B------:R-:W-:Y:S01]  /*28c80*/  IMAD.X R3, RZ, RZ, ~R3, P0 ;  /* 0x000000ffff037224 */ /* 0x000fe200000e0e03 */
[----:B------:R-:W2:Y:S01]  /*28c90*/  F2I.U32.TRUNC.NTZ R9, R9 ;  /* 0x0000000900097305 */ /* 0x000ea2000020f000 */
[----:B------:R-:W-:-:S04]  /*28ca0*/  IMAD.WIDE.U32 R4, R7, R14, R4 ;  /* 0x0000000e07047225 */ /* 0x000fc800078e0004 */
[----:B------:R-:W-:Y:S01]  /*28cb0*/  IMAD R6, R3, R14, RZ ;  /* 0x0000000e03067224 */ /* 0x000fe200078e02ff */
[----:B------:R-:W3:Y:S03]  /*28cc0*/  LDC R11, c[0x0][0x144] ;  /* 0x00005100ff0b7b82 */ /* 0x000ee60000000800 */
[----:B------:R-:W-:Y:S02]  /*28cd0*/  IMAD R3, R7, R15, R6 ;  /* 0x0000000f07037224 */ /* 0x000fe400078e0206 */
[----:B------:R-:W-:Y:S02]  /*28ce0*/  IMAD.MOV.U32 R6, RZ, RZ, -0x1 ;  /* 0xffffffffff067424 */ /* 0x000fe400078e00ff */
[----:B------:R-:W-:Y:S01]  /*28cf0*/  IMAD.IADD R3, R5, 0x1, R3 ;  /* 0x0000000105037824 */ /* 0x000fe200078e0203 */
[----:B------:R-:W4:Y:S01]  /*28d00*/  LDC R12, c[0x0][0x608] ;  /* 0x00018200ff0c7b82 */ /* 0x000f220000000800 */
[----:B------:R-:W-:-:S03]  /*28d10*/  I2FP.F32.U32 R5, R0 ;  /* 0x0000000000057245 */ /* 0x000fc60000201000 */
[-C--:B0-----:R-:W-:Y:S01]  /*28d20*/  SHF.R.U64 R8, R4, R16.reuse, R3 ;  /* 0x0000001004087219 */ /* 0x081fe20000001203 */
[----:B--2---:R-:W-:Y:S01]  /*28d30*/  IMAD.MOV R4, RZ, RZ, -R9 ;  /* 0x000000ffff047224 */ /* 0x004fe200078e0a09 */
[----:B------:R-:W-:Y:S01]  /*28d40*/  SHF.R.U32.HI R3, RZ, R16, R3 ;  /* 0x00000010ff037219 */ /* 0x000fe20000011603 */
[----:B------:R-:W-:Y:S01]  /*28d50*/  FMUL R5, R5, UR4 ;  /* 0x0000000405057c20 */ /* 0x000fe20008400000 */
[----:B------:R-:W0:Y:S01]  /*28d60*/  LDC R7, c[0x0][0x658] ;  /* 0x00019600ff077b82 */ /* 0x000e220000000800 */
[----:B-1----:R-:W-:-:S04]  /*28d70*/  ISETP.NE.U32.AND P0, PT, R18, RZ, PT ;  /* 0x000000ff1200720c */ /* 0x002fc80003f05070 */
[----:B------:R-:W-:-:S03]  /*28d80*/  ISETP.NE.AND.EX P0, PT, R19, RZ, PT, P0 ;  /* 0x000000ff1300720c */ /* 0x000fc60003f05300 */
[----:B------:R-:W1:Y:S01]  /*28d90*/  LDC R15, c[0x0][0x148] ;  /* 0x00005200ff0f7b82 */ /* 0x000e620000000800 */
[----:B---3--:R-:W-:Y:S02]  /*28da0*/  IMAD R17, R11, R4, R2 ;  /* 0x000000040b117224 */ /* 0x008fe400078e0202 */
[----:B------:R-:W-:-:S05]  /*28db0*/  IMAD.MOV.U32 R4, RZ, RZ, 0x1 ;  /* 0x00000001ff047424 */ /* 0x000fca00078e00ff */
[----:B------:R-:W2:Y:S01]  /*28dc0*/  LDC R14, c[0x0][0x600] ;  /* 0x00018000ff0e7b82 */ /* 0x000ea20000000800 */
[-CC-:B----4-:R-:W-:Y:S02]  /*28dd0*/  SHF.R.U64 R11, R8, R12.reuse, R3.reuse ;  /* 0x0000000c080b7219 */ /* 0x190fe40000001203 */
[----:B------:R-:W-:Y:S02]  /*28de0*/  SHF.R.U32.HI R2, RZ, R12, R3 ;  /* 0x0000000cff027219 */ /* 0x000fe40000011603 */
[----:B------:R3:W4:Y:S03]  /*28df0*/  F2I.U32.TRUNC.NTZ R12, R5 ;  /* 0x00000005000c7305 */ /* 0x000726000020f000 */
[----:B------:R-:W1:Y:S01]  /*28e00*/  LDC R20, c[0x0][0x648] ;  /* 0x00019200ff147b82 */ /* 0x000e620000000800 */
[-C--:B0-----:R-:W-:Y:S02]  /*28e10*/  SHF.R.U64 R13, R11, R7.reuse, R2 ;  /* 0x000000070b0d7219 */ /* 0x081fe40000001202 */
[----:B------:R-:W-:-:S02]  /*28e20*/  SHF.L.U32 R6, R6, R7, RZ ;  /* 0x0000000706067219 */ /* 0x000fc400000006ff */
[-C--:B------:R-:W-:Y:S01]  /*28e30*/  SHF.R.U32.HI R3, RZ, R7.reuse, R2 ;  /* 0x00000007ff037219 */ /* 0x080fe20000011602 */
[----:B------:R-:W-:Y:S01]  /*28e40*/  IMAD.MOV.U32 R2, RZ, RZ, R13 ;  /* 0x000000ffff027224 */ /* 0x000fe200078e000d */
[----:B------:R-:W-:Y:S01]  /*28e50*/  SHF.L.U32 R16, R4, R7, RZ ;  /* 0x0000000704107219 */ /* 0x000fe200000006ff */
[----:B------:R-:W0:Y:S01]  /*28e60*/  LDC R21, c[0x0][0x638] ;  /* 0x00018e00ff157b82 */ /* 0x000e220000000800 */
[----:B------:R-:W-:-:S07]  /*28e70*/  LOP3.LUT R22, RZ, R6, RZ, 0x33, !PT ;  /* 0x00000006ff167212 */ /* 0x000fce00078e33ff */
[----:B------:R-:W0:Y:S01]  /*28e80*/  LDC R23, c[0x0][0x610] ;  /* 0x00018400ff177b82 */ /* 0x000e220000000800 */
[----:B---34-:R-:W-:Y:S05]  /*28e90*/  @!P0 BRA `(.L_x_520) ;  /* 0x0000000000288947 */ /* 0x018fea0003800000 */
[----:B------:R-:W3:Y:S02]  /*28ea0*/  LDC R2, c[0x0][0x64c] ;  /* 0x00019300ff027b82 */ /* 0x000ee40000000800 */
[----:B---3--:R-:W-:-:S05]  /*28eb0*/  IADD3 R7, P0, R13, R2, RZ ;  /* 0x000000020d077210 */ /* 0x008fca0007f1e0ff */
        /* <DEDUP_REMOVED lines=8> */
.L_x_520:
[----:B-1----:R-:W-:Y:S01]  /*28f40*/  SHF.R.U64 R3, R2, R20, R3 ;  /* 0x0000001402037219 */ /* 0x002fe20000001203 */
[----:B--2---:R-:W-:Y:S01]  /*28f50*/  VIADD R5, R14, 0xffffffff ;  /* 0xffffffff0e057836 */ /* 0x004fe20000000000 */
[----:B------:R-:W-:Y:S01]  /*28f60*/  LOP3.LUT R2, R11, R22, RZ, 0xc0, !PT ;  /* 0x000000160b027212 */ /* 0x000fe200078ec0ff */
[----:B------:R-:W-:Y:S02]  /*28f70*/  IMAD.MOV R12, RZ, RZ, -R12 ;  /* 0x000000ffff0c7224 */ /* 0x000fe400078e0a0c */
[----:B------:R-:W-:Y:S02]  /*28f80*/  IMAD.MOV R4, RZ, RZ, -R3 ;  /* 0x000000ffff047224 */ /* 0x000fe400078e0a03 */
[----:B------:R-:W-:Y:S01]  /*28f90*/  IMAD R2, R16, R3, R2 ;  /* 0x0000000310027224 */ /* 0x000fe200078e0202 */
[----:B------:R-:W-:Y:S01]  /*28fa0*/  LOP3.LUT R3, R8, R5, RZ, 0xc0, !PT ;  /* 0x0000000508037212 */ /* 0x000fe200078ec0ff */
[----:B------:R-:W-:Y:S02]  /*28fb0*/  @P4 IMAD R17, R15, R12, R0 ;  /* 0x0000000c0f114224 */ /* 0x000fe400078e0200 */
[----:B0-----:R-:W-:-:S02]  /*28fc0*/  IMAD R0, R4, R21, R13 ;  /* 0x0000001504007224 */ /* 0x001fc400078e020d */
[----:B------:R-:W-:Y:S02]  /*28fd0*/  IMAD R5, R2, R23, R17 ;  /* 0x0000001702057224 */ /* 0x000fe400078e0211 */
[----:B------:R-:W-:Y:S02]  /*28fe0*/  IMAD R0, R0, R14, R3 ;  /* 0x0000000e00007224 */ /* 0x000fe400078e0203 */
[----:B------:R-:W-:-:S03]  /*28ff0*/  IMAD.MOV.U32 R6, RZ, RZ, 0x1 ;  /* 0x00000001ff067424 */ /* 0x000fc600078e00ff */
[----:B------:R-:W-:Y:S02]  /*29000*/  SEL R4, R0, R5, !P4 ;  /* 0x0000000500047207 */ /* 0x000fe40006000000 */
[----:B------:R-:W-:-:S07]  /*29010*/  SEL R5, R5, R0, !P4 ;  /* 0x0000000005057207 */ /* 0x000fce0006000000 */
.L_x_518:
[----:B------:R-:W-:-:S08]  /*29020*/  NOP ;  /* 0x0000000000007918 */ /* 0x000fd00000000000 */
[----:B------:R-:W0:-:S00]  /*29030*/  USETMAXREG.DEALLOC.CTAPOOL 0x18 ;  /* 0x00000018000079c8 */ /* 0x000e0000080e0500 */
[----:B------:R-:W-:-:S13]  /*29040*/  ISETP.NE.AND P0, PT, RZ, UR8, PT ;  /* 0x00000008ff007c0c */ /* 0x000fda000bf05270 */
[----:B------:R-:W-:Y:S05]  /*29050*/  @P0 EXIT ;  /* 0x000000000000094d */ /* 0x000fea0003800000 */
[----:B0-----:R-:W-:Y:S01]  /*29060*/  LOP3.LUT P0, RZ, R6, 0xff, RZ, 0xc0, !PT ;  /* 0x000000ff06ff7812 */ /* 0x001fe2000780c0ff */
[----:B------:R-:W-:Y:S02]  /*29070*/  IMAD.MOV.U32 R0, RZ, RZ, 0x1 ;  /* 0x00000001ff007424 */ /* 0x000fe400078e00ff */
[----:B------:R-:W-:-:S10]  /*29080*/  IMAD.MOV.U32 R7, RZ, RZ, RZ ;  /* 0x000000ffff077224 */ /* 0x000fd400078e00ff */
[----:B------:R-:W-:Y:S05]  /*29090*/  @!P0 BRA `(.L_x_521) ;  /* 0x0000000c00548947 */ /* 0x000fea0003800000 */
[----:B------:R-:W2:Y:S01]  /*290a0*/  LDL R3, [R1+0x3f0] ;  /* 0x0003f00001037983 */ /* 0x000ea20000100800 */
[----:B------:R-:W0:Y:S01]  /*290b0*/  LDC R0, c[0x0][0x28c] ;  /* 0x0000a300ff007b82 */ /* 0x000e220000000800 */
[----:B------:R-:W-:Y:S01]  /*290c0*/  ULDC UR5, c[0x0][0x658] ;  /* 0x0001960000057ab9 */ /* 0x000fe20000000800 */
[----:B------:R-:W-:Y:S01]  /*290d0*/  UMOV UR7, 0xffffffff ;  /* 0xffffffff00077882 */ /* 0x000fe20000000000 */
[----:B------:R-:W1:Y:S01]  /*290e0*/  S2R R2, SR_TID.X ;  /* 0x0000000000027919 */ /* 0x000e620000002100 */
[----:B------:R-:W-:Y:S01]  /*290f0*/  ULDC UR6, c[0x0][0xc] ;  /* 0x0000030000067ab9 */ /* 0x000fe20000000800 */
[----:B------:R-:W-:Y:S01]  /*29100*/  UMOV UR9, 0x1 ;  /* 0x0000000100097882 */ /* 0x000fe20000000000 */
[----:B------:R-:W-:Y:S01]  /*29110*/  BSSY B0, `(.L_x_521) ;  /* 0x00000cd000007945 */ /* 0x000fe20003800000 */
[----:B------:R-:W-:Y:S01]  /*29120*/  USHF.L.U32 UR18, UR9, UR5, URZ ;  /* 0x0000000509127299 */ /* 0x000fe2000800063f */
[----:B------:R-:W-:Y:S01]  /*29130*/  IMAD.MOV.U32 R9, RZ, RZ, 0x1 ;  /* 0x00000001ff097424 */ /* 0x000fe200078e00ff */
[----:B------:R-:W-:Y:S01]  /*29140*/  ULDC UR4, c[0x0][0x600] ;  /* 0x0001800000047ab9 */ /* 0x000fe20000000800 */
[----:B------:R-:W-:Y:S01]  /*29150*/  IMAD.MOV.U32 R7, RZ, RZ, RZ ;  /* 0x000000ffff077224 */ /* 0x000fe200078e00ff */
[----:B------:R-:W-:Y:S01]  /*29160*/  UIADD3 UR4, UR4, -0x1, URZ ;  /* 0xffffffff04047890 */ /* 0x000fe2000fffe03f */
[----:B------:R-:W-:Y:S01]  /*29170*/  ULDC.64 UR22, c[0x0][0x198] ;  /* 0x0000660000167ab9 */ /* 0x000fe20000000a00 */
[----:B0-----:R-:W-:Y:S01]  /*29180*/  VIADD R0, R0, 0x7f ;  /* 0x0000007f00007836 */ /* 0x001fe20000000000 */
[----:B-1----:R-:W-:-:S02]  /*29190*/  LOP3.LUT P2, RZ, R2, 0x7f, RZ, 0xc0, !PT ;  /* 0x0000007f02ff7812 */ /* 0x002fc4000784c0ff */
[----:B------:R-:W-:-:S04]  /*291a0*/  LOP3.LUT P0, RZ, R2, 0x1f, RZ, 0xc0, !PT ;  /* 0x0000001f02ff7812 */ /* 0x000fc8000780c0ff */
[----:B------:R-:W-:Y:S02]  /*291b0*/  PLOP3.LUT P0, PT, P0, P2, PT, 0x8a, 0x0 ;  /* 0x000000000000781c */ /* 0x000fe40000705172 */
[----:B--2---:R-:W-:Y:S02]  /*291c0*/  R2UR UR8, R3 ;  /* 0x00000000030872ca */ /* 0x004fe400000e0000 */
[----:B------:R-:W-:-:S04]  /*291d0*/  SHF.R.S32.HI R3, RZ, 0x1f, R0 ;  /* 0x0000001fff037819 */ /* 0x000fc80000011400 */
[----:B------:R-:W-:Y:S01]  /*291e0*/  LEA.HI R3, R3, R0, RZ, 0x7 ;  /* 0x0000000003037211 */ /* 0x000fe200078f38ff */
[----:B------:R-:W-:-:S03]  /*291f0*/  IMAD.MOV.U32 R0, RZ, RZ, 0x1 ;  /* 0x00000001ff007424 */ /* 0x000fc600078e00ff */
[----:B------:R-:W-:-:S03]  /*29200*/  SHF.R.S32.HI R6, RZ, 0x7, R3 ;  /* 0x00000007ff067819 */ /* 0x000fc60000011403 */
[----:B------:R-:W-:Y:S02]  /*29210*/  ULOP3.LUT UR24, UR8, 0x2, URZ, 0xfc, !UPT ;  /* 0x0000000208187892 */ /* 0x000fe4000f8efc3f */
[----:B------:R-:W-:Y:S01]  /*29220*/  USHF.L.U32 UR8, UR7, UR5, URZ ;  /* 0x0000000507087299 */ /* 0x000fe2000800063f */
[----:B------:R-:W-:Y:S02]  /*29230*/  VIADD R15, R6, 0x1 ;  /* 0x00000001060f7836 */ /* 0x000fe40000000000 */
[----:B------:R-:W-:Y:S01]  /*29240*/  ULDC UR7, c[0x0][0x10] ;  /* 0x0000040000077ab9 */ /* 0x000fe20000000800 */
[----:B------:R-:W-:Y:S01]  /*29250*/  ULDC UR5, c[0x0][0x14] ;  /* 0x0000050000057ab9 */ /* 0x000fe20000000800 */
[----:B------:R-:W-:Y:S02]  /*29260*/  UIMAD.WIDE.U32 UR6, UR6, UR7, URZ ;  /* 0x00000007060672a5 */ /* 0x000fe4000f8e003f */
[----:B------:R-:W-:Y:S02]  /*29270*/  ULOP3.LUT UR17, URZ, UR8, URZ, 0x33, !UPT ;  /* 0x000000083f117292 */ /* 0x000fe4000f8e333f */
[----:B------:R-:W-:-:S02]  /*29280*/  UIMAD.WIDE.U32 UR20, UR6, UR5, URZ ;  /* 0x00000005061472a5 */ /* 0x000fc4000f8e003f */
[----:B------:R-:W-:-:S04]  /*29290*/  UIMAD UR13, UR7, UR5, URZ ;  /* 0x00000005070d72a4 */ /* 0x000fc8000f8e023f */
[----:B------:R-:W-:-:S12]  /*292a0*/  UIADD3 UR13, UR21, UR13, URZ ;  /* 0x0000000d150d7290 */ /* 0x000fd8000fffe03f */
.L_x_533:
[----:B------:R-:W-:-:S03]  /*292b0*/  UMOV UR5, 0xffffffff ;  /* 0xffffffff00057882 */ /* 0x000fc60000000000 */
[----:B------:R-:W-:Y:S05]  /*292c0*/  BRA.DIV UR5, `(.L_x_522) ;  /* 0x0000000e05a87947 */ /* 0x000fea000b800000 */
[----:B------:R-:W-:-:S13]  /*292d0*/  ELECT P1, URZ, PT ;  /* 0x00000000003f782f */ /* 0x000fda0003820000 */
.L_x_543:
[----:B------:R-:W0:Y:S01]  /*292e0*/  LDC R2, c[0x0][0x28c] ;  /* 0x0000a300ff027b82 */ /* 0x000e220000000800 */
[----:B------:R-:W-:Y:S01]  /*292f0*/  BSSY B1, `(.L_x_523) ;  /* 0x0000038000017945 */ /* 0x000fe20003800000 */
[----:B0-----:R-:W-:-:S13]  /*29300*/  ISETP.LT.OR P1, PT, R2, 0x1, !P1 ;  /* 0x000000010200780c */ /* 0x001fda0004f21670 */
[----:B------:R-:W-:Y:S05]  /*29310*/  @P1 BRA `(.L_x_524) ;  /* 0x0000000000d41947 */ /* 0x000fea0003800000 */
[----:B------:R-:W-:Y:S02]  /*29320*/  IMAD R4, R4, 0xf0, RZ ;  /* 0x000000f004047824 */ /* 0x000fe400078e02ff */
[----:B------:R-:W-:Y:S02]  /*29330*/  IMAD.SHL.U32 R5, R5, 0x100, RZ ;  /* 0x0000010005057824 */ /* 0x000fe400078e00ff */
[----:B------:R-:W-:Y:S02]  /*29340*/  IMAD.MOV.U32 R13, RZ, RZ, RZ ;  /* 0x000000ffff0d7224 */ /* 0x000fe400078e00ff */
[----:B------:R-:W-:Y:S02]  /*29350*/  IMAD.MOV.U32 R2, RZ, RZ, R15 ;  /* 0x000000ffff027224 */ /* 0x000fe400078e000f */
[----:B------:R-:W-:Y:S02]  /*29360*/  IMAD.MOV.U32 R3, RZ, RZ, R0 ;  /* 0x000000ffff037224 */ /* 0x000fe400078e0000 */
[----:B------:R-:W-:-:S07]  /*29370*/  IMAD.MOV.U32 R8, RZ, RZ, R7 ;  /* 0x000000ffff087224 */ /* 0x000fce00078e0007 */
.L_x_528:
[----:B------:R-:W0:Y:S01]  /*29380*/  S2R R12, SR_CgaCtaId ;  /* 0x00000000000c7919 */ /* 0x000e220000008800 */
[----:B------:R-:W-:-:S04]  /*29390*/  MOV R11, 0x400 ;  /* 0x00000400000b7802 */ /* 0x000fc80000000f00 */
[----:B0-----:R-:W-:Y:S02]  /*293a0*/  LEA R17, R12, R11, 0x18 ;  /* 0x0000000b0c117211 */ /* 0x001fe400078ec0ff */
[----:B------:R-:W-:Y:S01]  /*293b0*/  SHF.L.U32 R11, R3, 0x1f, RZ ;  /* 0x0000001f030b7819 */ /* 0x000fe200000006ff */
[----:B------:R-:W0:Y:S02]  /*293c0*/  @!P2 LDC R12, c[0x0][0x500] ;  /* 0x00014000ff0cab82 */ /* 0x000e240000000800 */
[----:B------:R-:W-:-:S04]  /*293d0*/  IMAD R14, R8, 0x8, R17 ;  /* 0x00000008080e7824 */ /* 0x000fc800078e0211 */
[----:B------:R-:W1:Y:S02]  /*293e0*/  SYNCS.PHASECHK.TRANS64.TRYWAIT P1, [R14+URZ+0x18], R11 ;  /* 0x0000180b0e0075a7 */ /* 0x000e64000802017f */
[----:B-1----:R-:W-:Y:S05]  /*293f0*/  @!P1 BRA `(.L_x_525) ;  /* 0x0000000c007c9947 */ /* 0x002fea0003800000 */
.L_x_544:
[----:B------:R-:W-:Y:S01]  /*29400*/  UPRMT UR5, UR24, 0x9910, URZ ;  /* 0x0000991018057896 */ /* 0x000fe2000800003f */
[----:B0-----:R0:W-:Y:S03]  /*29410*/  @!P2 SYNCS.ARRIVE.TRANS64 RZ, [R14+URZ], R12 ;  /* 0x0000000c0effa9a7 */ /* 0x0011e6000800003f */
[----:B------:R-:W-:-:S06]  /*29420*/  UISETP.NE.AND UP0, UPT, UR5, 0x2, UPT ;  /* 0x000000020500788c */ /* 0x000fcc000bf05270 */
[----:B------:R-:W-:-:S13]  /*29430*/  PLOP3.LUT P1, PT, PT, PT, UP0, 0x80, 0x0 ;  /* 0x000000000000781c */ /* 0x000fda0003f2f008 */
[----:B0-----:R-:W-:Y:S05]  /*29440*/  @P1 BRA `(.L_x_526) ;  /* 0x0000000000041947 */ /* 0x001fea0003800000 */
[----:B------:R-:W-:Y:S01]  /*29450*/  BPT.TRAP 0x1 ;  /* 0x000000040000795c */ /* 0x000fe20000300000 */
.L_x_526:
[----:B------:R-:W-:Y:S05]  /*29460*/  @P0 BRA `(.L_x_527) ;  /* 0x0000000000040947 */ /* 0x000fea0003800000 */
[----:B------:R-:W-:Y:S01]  /*29470*/  BPT.TRAP 0x1 ;  /* 0x000000040000795c */ /* 0x000fe20000300000 */
.L_x_527:
[--C-:B-1----:R-:W-:Y:S01]  /*29480*/  IMAD R11, R8, 0x8000, R17.reuse ;  /* 0x00008000080b7824 */ /* 0x102fe200078e0211 */
[----:B------:R-:W-:Y:S01]  /*29490*/  R2UR UR9, R14 ;  /* 0x000000000e0972ca */ /* 0x000fe200000e0000 */
[----:B------:R-:W-:Y:S01]  /*294a0*/  IMAD R17, R8, 0x7800, R17 ;  /* 0x0000780008117824 */ /* 0x000fe200078e0211 */
[----:B------:R-:W-:Y:S01]  /*294b0*/  UIADD3 UR6, UP0, UR22, 0xf0, URZ ;  /* 0x000000f016067890 */ /* 0x000fe2000ff1e03f */
[----:B------:R-:W-:Y:S01]  /*294c0*/  VIADD R2, R2, 0xffffffff ;  /* 0xffffffff02027836 */ /* 0x000fe20000000000 */
[----:B------:R-:W-:Y:S01]  /*294d0*/  R2UR UR5, R11 ;  /* 0x000000000b0572ca */ /* 0x000fe200000e0000 */
[----:B------:R-:W-:Y:S01]  /*294e0*/  UIADD3 UR26, UP1, UR22, 0x1f0, URZ ;  /* 0x000001f0161a7890 */ /* 0x000fe2000ff3e03f */
[----:B------:R-:W-:Y:S01]  /*294f0*/  R2UR UR8, R17 ;  /* 0x00000000110872ca */ /* 0x000fe200000e0000 */
[----:B------:R-:W-:Y:S01]  /*29500*/  UIADD3.X UR7, URZ, UR23, URZ, UP0, !UPT ;  /* 0x000000173f077290 */ /* 0x000fe200087fe43f */
[----:B------:R-:W-:Y:S01]  /*29510*/  R2UR UR11, R5 ;  /* 0x00000000050b72ca */ /* 0x000fe200000e0000 */
[----:B------:R-:W-:Y:S01]  /*29520*/  VIADD R8, R8, 0x1 ;  /* 0x0000000108087836 */ /* 0x000fe20000000000 */
[C---:B------:R-:W-:Y:S01]  /*29530*/  R2UR UR10, R13.reuse ;  /* 0x000000000d0a72ca */ /* 0x040fe200000e0000 */
[----:B------:R-:W-:Y:S01]  /*29540*/  UIADD3.X UR27, URZ, UR23, URZ, UP1, !UPT ;  /* 0x000000173f1b7290 */ /* 0x000fe20008ffe43f */
[----:B------:R-:W-:Y:S01]  /*29550*/  R2UR UR12, R10 ;  /* 0x000000000a0c72ca */ /* 0x000fe200000e0000 */
[----:B------:R-:W-:Y:S01]  /*29560*/  UMOV UR14, 0x0 ;  /* 0x00000000000e7882 */ /* 0x000fe20000000000 */
[----:B------:R-:W-:Y:S01]  /*29570*/  R2UR UR19, R4 ;  /* 0x00000000041372ca */ /* 0x000fe200000e0000 */
[----:B------:R-:W-:Y:S01]  /*29580*/  UMOV UR15, 0x10000000 ;  /* 0x10000000000f7882 */ /* 0x000fe20000000000 */
[----:B------:R-:W-:Y:S01]  /*29590*/  ISETP.GT.AND P3, PT, R2, 0x1, PT ;  /* 0x000000010200780c */ /* 0x000fe20003f64270 */
[----:B------:R-:W-:Y:S01]  /*295a0*/  UIADD3 UR5, UR5, 0x100, URZ ;  /* 0x0000010005057890 */ /* 0x000fe2000fffe03f */
[----:B------:R-:W-:Y:S01]  /*295b0*/  ISETP.NE.AND P1, PT, R8, 0x3, PT ;  /* 0x000000030800780c */ /* 0x000fe20003f25270 */
[----:B------:R-:W-:Y:S01]  /*295c0*/  UIADD3 UR16, UR8, 0x18100, URZ ;  /* 0x0001810008107890 */ /* 0x000fe2000fffe03f */
[----:B------:R-:W-:-:S02]  /*295d0*/  VIADD R13, R13, 0x80 ;  /* 0x000000800d0d7836 */ /* 0x000fc40000000000 */
[----:B------:R-:W-:Y:S02]  /*295e0*/  SEL R12, RZ, 0x1, P1 ;  /* 0x00000001ff0c7807 */ /* 0x000fe40000800000 */
[----:B------:R-:W-:Y:S01]  /*295f0*/  UMOV UR8, UR5 ;  /* 0x0000000500087c82 */ /* 0x000fe20008000000 */
[----:B------:R-:W-:Y:S01]  /*29600*/  SEL R8, R8, RZ, P1 ;  /* 0x000000ff08087207 */ /* 0x000fe20000800000 */
[----:B------:R0:W-:Y:S01]  /*29610*/  UTMALDG.3D [UR8], [UR6], desc[UR14] ;  /* 0x00000e08060075b4 */ /* 0x0001e20008011000 */
[----:B------:R-:W-:Y:S01]  /*29620*/  LOP3.LUT R3, R3, R12, RZ, 0x3c, !PT ;  /* 0x0000000c03037212 */ /* 0x000fe200078e3cff */
[----:B0-----:R-:W-:Y:S01]  /*29630*/  UMOV UR8, UR16 ;  /* 0x0000001000087c82 */ /* 0x001fe20008000000 */
[----:B------:R-:W-:Y:S02]  /*29640*/  UMOV UR11, UR19 ;  /* 0x00000013000b7c82 */ /* 0x000fe40008000000 */
[----:B------:R0:W-:Y:S02]  /*29650*/  UTMALDG.3D [UR8], [UR26], desc[UR14] ;  /* 0x00000e081a0075b4 */ /* 0x0001e40008011000 */
[----:B0-----:R-:W-:Y:S05]  /*29660*/  @P3 BRA `(.L_x_528) ;  /* 0xfffffffc00443947 */ /* 0x001fea000383ffff */
.L_x_524:
[----:B------:R-:W-:Y:S05]  /*29670*/  BSYNC B1 ;  /* 0x0000000000017941 */ /* 0x000fea0003800000 */
.L_x_523:
[----:B------:R-:W2:Y:S01]  /*29680*/  LDL.LU R16, [R1+0x3f4] ;  /* 0x0003f40001107983 */ /* 0x000ea20000300800 */
[----:B------:R-:W-:Y:S01]  /*29690*/  LOP3.LUT P1, RZ, R9, 0xff, RZ, 0xc0, !PT ;  /* 0x000000ff09ff7812 */ /* 0x000fe2000782c0ff */
[C---:B------:R-:W-:Y:S01]  /*296a0*/  IMAD.IADD R4, R6.reuse, 0x1, R7 ;  /* 0x0000000106047824 */ /* 0x040fe200078e0207 */
[----:B------:R-:W-:Y:S01]  /*296b0*/  ULDC.64 UR6, c[0x0][0x650] ;  /* 0x0001940000067ab9 */ /* 0x000fe20000000a00 */
[----:B------:R-:W3:Y:S01]  /*296c0*/  LDL.LU R14, [R1+0x3f8] ;  /* 0x0003f800010e7983 */ /* 0x000ee20000300800 */
[----:B------:R-:W-:Y:S01]  /*296d0*/  ISETP.GE.U32.AND P3, PT, R6, 0x3, PT ;  /* 0x000000030600780c */ /* 0x000fe20003f66070 */
[----:B------:R-:W-:Y:S01]  /*296e0*/  BSSY B1, `(.L_x_529) ;  /* 0x000006d000017945 */ /* 0x000fe20003800000 */
[----:B------:R-:W-:Y:S01]  /*296f0*/  IMAD.MOV.U32 R10, RZ, RZ, -0x1 ;  /* 0xffffffffff0a7424 */ /* 0x000fe200078e00ff */
[----:B------:R-:W-:-:S06]  /*29700*/  PRMT R9, RZ, 0x7610, R9 ;  /* 0x00007610ff097816 */ /* 0x000fcc0000000009 */
[----:B------:R-:W0:Y:S01]  /*29710*/  @P1 S2R R3, SR_CgaCtaId ;  /* 0x0000000000031919 */ /* 0x000e220000008800 */
[----:B------:R-:W-:-:S04]  /*29720*/  @P1 MOV R2, 0x400 ;  /* 0x0000040000021802 */ /* 0x000fc80000000f00 */
[----:B0-----:R-:W-:-:S04]  /*29730*/  @P1 LEA R2, R3, R2, 0x18 ;  /* 0x0000000203021211 */ /* 0x001fc800078ec0ff */
[----:B------:R0:W-:Y:S01]  /*29740*/  @P1 SYNCS.ARRIVE.TRANS64.A1T0 RZ, [R2+URZ+0x48], RZ ;  /* 0x000048ff02ff19a7 */ /* 0x0001e2000810003f */
[----:B------:R-:W-:-:S04]  /*29750*/  ISETP.GT.U32.AND P1, PT, R4, 0x2, PT ;  /* 0x000000020400780c */ /* 0x000fc80003f24070 */
[----:B------:R-:W-:Y:S01]  /*29760*/  ISETP.LT.U32.AND P1, PT, R6, 0x3, P1 ;  /* 0x000000030600780c */ /* 0x000fe20000f21070 */
[----:B0-----:R-:W-:-:S05]  /*29770*/  IMAD.WIDE.U32 R2, R4, -0x55555555, RZ ;  /* 0xaaaaaaab04027825 */ /* 0x001fca00078e00ff */
[----:B------:R-:W-:Y:S02]  /*29780*/  SHF.R.U32.HI R5, RZ, 0x1, R3 ;  /* 0x00000001ff057819 */ /* 0x000fe40000011603 */
[----:B------:R-:W-:Y:S02]  /*29790*/  SEL R3, RZ, 0x1, !P1 ;  /* 0x00000001ff037807 */ /* 0x000fe40004800000 */
[----:B------:R-:W-:Y:S01]  /*297a0*/  PRMT R2, RZ, 0x7610, R2 ;  /* 0x00007610ff027816 */ /* 0x000fe20000000002 */
[----:B------:R-:W-:Y:S01]  /*297b0*/  IMAD R7, R5, -0x3, R4 ;  /* 0xfffffffd05077824 */ /* 0x000fe200078e0204 */
[----:B------:R-:W-:Y:S01]  /*297c0*/  LOP3.LUT R0, R0, R3, RZ, 0x3c, !PT ;  /* 0x0000000300007212 */ /* 0x000fe200078e3cff */
[----:B------:R-:W-:-:S03]  /*297d0*/  IMAD.MOV.U32 R4, RZ, RZ, -0x1 ;  /* 0xffffffffff047424 */ /* 0x000fc600078e00ff */
[----:B------:R-:W-:Y:S01]  /*297e0*/  @P3 LOP3.LUT R0, R0, 0x1, R5, 0x78, !PT ;  /* 0x0000000100003812 */ /* 0x000fe200078e7805 */
[----:B------:R-:W-:Y:S01]  /*297f0*/  IMAD.MOV.U32 R5, RZ, RZ, -0x1 ;  /* 0xffffffffff057424 */ /* 0x000fe200078e00ff */
[----:B---3--:R-:W-:-:S04]  /*29800*/  IADD3 R14, P1, R14, UR20, RZ ;  /* 0x000000140e0e7c10 */ /* 0x008fc8000ff3e0ff */
[----:B--2---:R-:W-:Y:S01]  /*29810*/  IADD3.X R16, R16, UR13, RZ, P1, !PT ;  /* 0x0000000d10107c10 */ /* 0x004fe20008ffe4ff */
[----:B------:R0:W-:Y:S01]  /*29820*/  STL [R1+0x3f8], R14 ;  /* 0x0003f80e01007387 */ /* 0x0001e20000100800 */
[----:B------:R-:W-:-:S03]  /*29830*/  ISETP.GE.U32.AND P1, PT, R14, UR6, PT ;  /* 0x000000060e007c0c */ /* 0x000fc6000bf26070 */
[----:B------:R0:W-:Y:S01]  /*29840*/  STL [R1+0x3f4], R16 ;  /* 0x0003f41001007387 */ /* 0x0001e20000100800 */
[----:B------:R-:W-:-:S13]  /*29850*/  ISETP.GE.U32.AND.EX P1, PT, R16, UR7, PT, P1 ;  /* 0x0000000710007c0c */ /* 0x000fda000bf26110 */
[----:B0-----:R-:W-:Y:S05]  /*29860*/  @P1 BRA `(.L_x_530) ;  /* 0x0000000400501947 */ /* 0x001fea0003800000 */
[----:B------:R-:W0:Y:S01]  /*29870*/  S2R R8, SR_CTAID.X ;  /* 0x0000000000087919 */ /* 0x000e220000002500 */
[----:B------:R-:W-:Y:S01]  /*29880*/  ULDC UR5, c[0x0][0x150] ;  /* 0x0000540000057ab9 */ /* 0x000fe20000000800 */
[----:B------:R-:W1:Y:S01]  /*29890*/  LDC R3, c[0x0][0x144] ;  /* 0x00005100ff037b82 */ /* 0x000e620000000800 */
[----:B------:R-:W-:Y:S01]  /*298a0*/  ULDC.64 UR6, c[0x0][0x628] ;  /* 0x00018a0000067ab9 */ /* 0x000fe20000000a00 */
[----:B------:R-:W2:Y:S01]  /*298b0*/  S2R R5, SR_CTAID.Y ;  /* 0x0000000000057919 */ /* 0x000ea20000002600 */
[----:B------:R-:W-:Y:S01]  /*298c0*/  ISETP.NE.U32.AND P1, PT, RZ, UR6, PT ;  /* 0x00000006ff007c0c */ /* 0x000fe2000bf25070 */
[----:B------:R-:W-:-:S03]  /*298d0*/  ULDC UR8, c[0x0][0x630] ;  /* 0x00018c0000087ab9 */ /* 0x000fc60000000800 */
[----:B------:R-:W-:Y:S01]  /*298e0*/  ISETP.NE.AND.EX P1, PT, RZ, UR7, PT, P1 ;  /* 0x00000007ff007c0c */ /* 0x000fe2000bf25310 */
[----:B------:R-:W3:Y:S01]  /*298f0*/  LDC R12, c[0x0][0x148] ;  /* 0x00005200ff0c7b82 */ /* 0x000ee20000000800 */
[----:B0-----:R-:W-:Y:S02]  /*29900*/  I2FP.F32.U32 R2, R8 ;  /* 0x0000000800027245 */ /* 0x001fe40000201000 */
[----:B--2---:R-:W-:-:S03]  /*29910*/  I2FP.F32.U32 R4, R5 ;  /* 0x0000000500047245 */ /* 0x004fc60000201000 */
[----:B------:R-:W-:Y:S01]  /*29920*/  FMUL R2, R2, UR5 ;  /* 0x0000000502027c20 */ /* 0x000fe20008400000 */
[----:B------:R-:W-:Y:S02]  /*29930*/  ULDC UR5, c[0x0][0x154] ;  /* 0x0000550000057ab9 */ /* 0x000fe40000000800 */
[----:B------:R-:W-:-:S03]  /*29940*/  FMUL R10, R4, UR5 ;  /* 0x00000005040a7c20 */ /* 0x000fc60008400000 */
[----:B------:R-:W0:Y:S08]  /*29950*/  F2I.U32.TRUNC.NTZ R2, R2 ;  /* 0x0000000200027305 */ /* 0x000e30000020f000 */
[----:B------:R-:W2:Y:S01]  /*29960*/  F2I.U32.TRUNC.NTZ R10, R10 ;  /* 0x0000000a000a7305 */ /* 0x000ea2000020f000 */
[----:B0-----:R-:W-:Y:S02]  /*29970*/  IMAD.MOV R4, RZ, RZ, -R2 ;  /* 0x000000ffff047224 */ /* 0x001fe400078e0a02 */
[----:B------:R-:W-:-:S02]  /*29980*/  IMAD.MOV.U32 R2, RZ, RZ, R14 ;  /* 0x000000ffff027224 */ /* 0x000fc400078e000e */
[----:B-1----:R-:W-:Y:S02]  /*29990*/  IMAD R8, R3, R4, R8 ;  /* 0x0000000403087224 */ /* 0x002fe400078e0208 */
[----:B--2---:R-:W-:-:S04]  /*299a0*/  IMAD.MOV R3, RZ, RZ, -R10 ;  /* 0x000000ffff037224 */ /* 0x004fc800078e0a0a */
[----:B---3--:R-:W-:Y:S02]  /*299b0*/  @P4 IMAD R8, R12, R3, R5 ;  /* 0x000000030c084224 */ /* 0x008fe400078e0205 */
[----:B------:R-:W-:Y:S01]  /*299c0*/  IMAD.MOV.U32 R3, RZ, RZ, R16 ;  /* 0x000000ffff037224 */ /* 0x000fe200078e0010 */
[----:B------:R-:W-:Y:S06]  /*299d0*/  @!P1 BRA `(.L_x_531) ;  /* 0x0000000000289947 */ /* 0x000fec0003800000 */
[----:B------:R-:W-:Y:S02]  /*299e0*/  ULDC UR5, c[0x0][0x634] ;  /* 0x00018d0000057ab9 */ /* 0x000fe40000000800 */
[----:B------:R-:W-:-:S05]  /*299f0*/  IADD3 R3, P1, R14, UR5, RZ ;  /* 0x000000050e037c10 */ /* 0x000fca000ff3e0ff */
[----:B------:R-:W-:-:S04]  /*29a00*/  IMAD.X R11, RZ, RZ, R16, P1 ;  /* 0x000000ffff0b7224 */ /* 0x000fc800008e0610 */
[----:B------:R-:W-:-:S04]  /*29a10*/  IMAD.WIDE.U32 R4, R11, UR6, RZ ;  /* 0x000000060b047c25 */ /* 0x000fc8000f8e00ff */
[----:B------:R-:W-:-:S04]  /*29a20*/  IMAD.WIDE.U32 R4, P1, R3, UR7, R4 ;  /* 0x0000000703047c25 */ /* 0x000fc8000f820004 */
[----:B------:R-:W-:-:S04]  /*29a30*/  IMAD.WIDE.U32 R2, R3, UR6, RZ ;  /* 0x0000000603027c25 */ /* 0x000fc8000f8e00ff */
[----:B------:R-:W-:Y:S01]  /*29a40*/  IMAD.MOV.U32 R2, RZ, RZ, R5 ;  /* 0x000000ffff027224 */ /* 0x000fe200078e0005 */
[----:B------:R-:W-:Y:S01]  /*29a50*/  IADD3 RZ, P3, R3, R4, RZ ;  /* 0x0000000403ff7210 */ /* 0x000fe20007f7e0ff */
[----:B------:R-:W-:-:S04]  /*29a60*/  IMAD.X R3, RZ, RZ, RZ, P1 ;  /* 0x000000ffff037224 */ /* 0x000fc800008e06ff */
[----:B------:R-:W-:-:S08]  /*29a70*/  IMAD.WIDE.U32.X R2, R11, UR7, R2, P3 ;  /* 0x000000070b027c25 */ /* 0x000fd000098e0402 */
.L_x_531:
[--C-:B------:R-:W-:Y:S01]  /*29a80*/  SHF.R.U64 R10, R2, UR8, R3.reuse ;  /* 0x00000008020a7c19 */ /* 0x100fe20008001203 */
[----:B------:R-:W-:Y:S01]  /*29a90*/  ULDC.64 UR6, c[0x0][0x620] ;  /* 0x0001880000067ab9 */ /* 0x000fe20000000a00 */
[----:B------:R-:W-:Y:S01]  /*29aa0*/  SHF.R.U32.HI R2, RZ, UR8, R3 ;  /* 0x00000008ff027c19 */ /* 0x000fe20008011603 */
[----:B------:R-:W-:Y:S01]  /*29ab0*/  IMAD.MOV.U32 R3, RZ, RZ, R16 ;  /* 0x000000ffff037224 */ /* 0x000fe200078e0010 */
[----:B------:R-:W-:Y:S01]  /*29ac0*/  IADD3 R11, P1, RZ, -R10, RZ ;  /* 0x8000000aff0b7210 */ /* 0x000fe20007f3e0ff */
[----:B------:R-:W-:-:S04]  /*29ad0*/  ULDC UR5, c[0x0][0x618] ;  /* 0x0001860000057ab9 */ /* 0x000fc80000000800 */
[----:B------:R-:W-:-:S04]  /*29ae0*/  IMAD.X R2, RZ, RZ, ~R2, P1 ;  /* 0x000000ffff027224 */ /* 0x000fc800008e0e02 */
[----:B------:R-:W-:-:S04]  /*29af0*/  IMAD R2, R2, UR6, RZ ;  /* 0x0000000602027c24 */ /* 0x000fc8000f8e02ff */
[----:B------:R-:W-:Y:S02]  /*29b00*/  IMAD R5, R11, UR7, R2 ;  /* 0x000000070b057c24 */ /* 0x000fe4000f8e0202 */
[----:B------:R-:W-:-:S04]  /*29b10*/  IMAD.MOV.U32 R2, RZ, RZ, R14 ;  /* 0x000000ffff027224 */ /* 0x000fc800078e000e */
[----:B------:R-:W-:Y:S01]  /*29b20*/  IMAD.WIDE.U32 R2, R11, UR6, R2 ;  /* 0x000000060b027c25 */ /* 0x000fe2000f8e0002 */
[----:B------:R-:W-:Y:S02]  /*29b30*/  ULDC.64 UR6, c[0x0][0x640] ;  /* 0x0001900000067ab9 */ /* 0x000fe40000000a00 */
[----:B------:R-:W-:Y:S01]  /*29b40*/  ISETP.NE.U32.AND P1, PT, RZ, UR6, PT ;  /* 0x00000006ff007c0c */ /* 0x000fe2000bf25070 */
[----:B------:R-:W-:-:S03]  /*29b50*/  IMAD.IADD R3, R3, 0x1, R5 ;  /* 0x0000000103037824 */ /* 0x000fc600078e0205 */
[----:B------:R-:W-:Y:S02]  /*29b60*/  ISETP.NE.AND.EX P1, PT, RZ, UR7, PT, P1 ;  /* 0x00000007ff007c0c */ /* 0x000fe4000bf25310 */
[--C-:B------:R-:W-:Y:S02]  /*29b70*/  SHF.R.U64 R11, R2, UR5, R3.reuse ;  /* 0x00000005020b7c19 */ /* 0x100fe40008001203 */
[----:B------:R-:W-:Y:S01]  /*29b80*/  SHF.R.U32.HI R2, RZ, UR5, R3 ;  /* 0x00000005ff027c19 */ /* 0x000fe20008011603 */
[----:B------:R-:W-:-:S03]  /*29b90*/  ULDC UR5, c[0x0][0x608] ;  /* 0x0001820000057ab9 */ /* 0x000fc60000000800 */
[--C-:B------:R-:W-:Y:S02]  /*29ba0*/  SHF.R.U64 R12, R11, UR5, R2.reuse ;  /* 0x000000050b0c7c19 */ /* 0x100fe40008001202 */
[----:B------:R-:W-:Y:S01]  /*29bb0*/  SHF.R.U32.HI R3, RZ, UR5, R2 ;  /* 0x00000005ff037c19 */ /* 0x000fe20008011602 */
[----:B------:R-:W-:-:S03]  /*29bc0*/  ULDC UR5, c[0x0][0x658] ;  /* 0x0001960000057ab9 */ /* 0x000fc60000000800 */
[--C-:B------:R-:W-:Y:S02]  /*29bd0*/  SHF.R.U64 R13, R12, UR5, R3.reuse ;  /* 0x000000050c0d7c19 */ /* 0x100fe40008001203 */
[----:B------:R-:W-:-:S03]  /*29be0*/  SHF.R.U32.HI R14, RZ, UR5, R3 ;  /* 0x00000005ff0e7c19 */ /* 0x000fc60008011603 */
[----:B------:R-:W-:Y:S02]  /*29bf0*/  IMAD.MOV.U32 R2, RZ, RZ, R13 ;  /* 0x000000ffff027224 */ /* 0x000fe400078e000d */
        /* <DEDUP_REMOVED lines=12> */
.L_x_532:
[----:B------:R-:W-:Y:S01]  /*29cc0*/  ULDC UR5, c[0x0][0x648] ;  /* 0x0001920000057ab9 */ /* 0x000fe20000000800 */
[----:B------:R-:W-:Y:S02]  /*29cd0*/  LOP3.LUT R12, R12, UR17, RZ, 0xc0, !PT ;  /* 0x000000110c0c7c12 */ /* 0x000fe4000f8ec0ff */
[----:B------:R-:W-:Y:S01]  /*29ce0*/  SHF.R.U64 R3, R2, UR5, R3 ;  /* 0x0000000502037c19 */ /* 0x000fe20008001203 */
[----:B------:R-:W-:-:S04]  /*29cf0*/  ULDC UR5, c[0x0][0x638] ;  /* 0x00018e0000057ab9 */ /* 0x000fc80000000800 */
[----:B------:R-:W-:Y:S02]  /*29d00*/  IMAD.MOV R2, RZ, RZ, -R3 ;  /* 0x000000ffff027224 */ /* 0x000fe400078e0a03 */
[----:B------:R-:W-:Y:S02]  /*29d10*/  IMAD R5, R3, UR18, R12 ;  /* 0x0000001203057c24 */ /* 0x000fe4000f8e020c */
[----:B------:R-:W-:Y:S01]  /*29d20*/  IMAD R13, R2, UR5, R13 ;  /* 0x00000005020d7c24 */ /* 0x000fe2000f8e020d */
[----:B------:R-:W-:Y:S01]  /*29d30*/  ULDC UR5, c[0x0][0x610] ;  /* 0x0001840000057ab9 */ /* 0x000fe20000000800 */
[----:B------:R-:W-:Y:S01]  /*29d40*/  LOP3.LUT R2, R11, UR4, RZ, 0xc0, !PT ;  /* 0x000000040b027c12 */ /* 0x000fe2000f8ec0ff */
[----:B------:R-:W-:Y:S01]  /*29d50*/  IMAD R8, R5, UR5, R8 ;  /* 0x0000000505087c24 */ /* 0x000fe2000f8e0208 */
[----:B------:R-:W-:-:S03]  /*29d60*/  ULDC UR5, c[0x0][0x600] ;  /* 0x0001800000057ab9 */ /* 0x000fc60000000800 */
[----:B------:R-:W-:Y:S02]  /*29d70*/  IMAD R13, R13, UR5, R2 ;  /* 0x000000050d0d7c24 */ /* 0x000fe4000f8e0202 */
[----:B------:R-:W-:-:S03]  /*29d80*/  IMAD.MOV.U32 R2, RZ, RZ, 0x1 ;  /* 0x00000001ff027424 */ /* 0x000fc600078e00ff */
[----:B------:R-:W-:Y:S02]  /*29d90*/  SEL R4, R13, R8, !P4 ;  /* 0x000000080d047207 */ /* 0x000fe40006000000 */
[----:B------:R-:W-:-:S07]  /*29da0*/  SEL R5, R8, R13, !P4 ;  /* 0x0000000d08057207 */ /* 0x000fce0006000000 */
.L_x_530:
[----:B------:R-:W-:Y:S05]  /*29db0*/  BSYNC B1 ;  /* 0x0000000000017941 */ /* 0x000fea0003800000 */
.L_x_529:
[----:B------:R-:W-:-:S13]  /*29dc0*/  LOP3.LUT P1, RZ, R2, 0xff, RZ, 0xc0, !PT ;  /* 0x000000ff02ff7812 */ /* 0x000fda000782c0ff */
[----:B------:R-:W-:Y:S05]  /*29dd0*/  @P1 BRA `(.L_x_533) ;  /* 0xfffffff400341947 */ /* 0x000fea000383ffff */
[----:B------:R-:W-:Y:S05]  /*29de0*/  BSYNC B0 ;  /* 0x0000000000007941 */ /* 0x000fea0003800000 */
.L_x_521:
[----:B------:R-:W-:-:S03]  /*29df0*/  UMOV UR5, 0xffffffff ;  /* 0xffffffff00057882 */ /* 0x000fc60000000000 */
[----:B------:R-:W-:Y:S05]  /*29e00*/  BRA.DIV UR5, `(.L_x_534) ;  /* 0x00000006050c7947 */ /* 0x000fea000b800000 */
[----:B------:R-:W-:-:S13]  /*29e10*/  ELECT P0, URZ, PT ;  /* 0x00000000003f782f */ /* 0x000fda0003800000 */
.L_x_547:
[----:B------:R-:W-:Y:S04]  /*29e20*/  BSSY B0, `(.L_x_535) ;  /* 0x0000025000007945 */ /* 0x000fe80003800000 */
[----:B------:R-:W-:Y:S05]  /*29e30*/  @!P0 BRA `(.L_x_536) ;  /* 0x00000000008c8947 */ /* 0x000fea0003800000 */
[----:B------:R-:W2:Y:S02]  /*29e40*/  LDL R2, [R1+0x3f0] ;  /* 0x0003f00001027983 */ /* 0x000ea40000100800 */
[----:B--2---:R-:W-:-:S13]  /*29e50*/  R2UR UR5, R2 ;  /* 0x00000000020572ca */ /* 0x004fda00000e0000 */
[----:B------:R-:W-:-:S04]  /*29e60*/  ULOP3.LUT UR5, UR5, 0x2, URZ, 0xfc, !UPT ;  /* 0x0000000205057892 */ /* 0x000fc8000f8efc3f */
[----:B------:R-:W-:-:S06]  /*29e70*/  UISETP.NE.AND UP0, UPT, UR5, 0x3, UPT ;  /* 0x000000030500788c */ /* 0x000fcc000bf05270 */
[----:B------:R-:W-:-:S13]  /*29e80*/  PLOP3.LUT P0, PT, PT, PT, UP0, 0x80, 0x0 ;  /* 0x000000000000781c */ /* 0x000fda0003f0f008 */
[----:B------:R-:W-:Y:S05]  /*29e90*/  @!P0 BRA `(.L_x_537) ;  /* 0x0000000000048947 */ /* 0x000fea0003800000 */
[----:B------:R-:W-:Y:S01]  /*29ea0*/  BPT.TRAP 0x1 ;  /* 0x000000040000795c */ /* 0x000fe20000300000 */
.L_x_537:
[----:B------:R-:W0:Y:S01]  /*29eb0*/  S2R R3, SR_CgaCtaId ;  /* 0x0000000000037919 */ /* 0x000e220000008800 */
[----:B------:R-:W-:-:S04]  /*29ec0*/  MOV R2, 0x400 ;  /* 0x0000040000027802 */ /* 0x000fc80000000f00 */
[----:B0-----:R-:W-:Y:S02]  /*29ed0*/  LEA R2, R3, R2, 0x18 ;  /* 0x0000000203027211 */ /* 0x001fe400078ec0ff */
[----:B------:R-:W-:-:S03]  /*29ee0*/  SHF.L.U32 R3, R0, 0x1f, RZ ;  /* 0x0000001f00037819 */ /* 0x000fc600000006ff */
[----:B------:R-:W-:-:S04]  /*29ef0*/  VIADD R2, R2, 0x18 ;  /* 0x0000001802027836 */ /* 0x000fc80000000000 */
[----:B------:R-:W-:-:S04]  /*29f00*/  IMAD R4, R7, 0x8, R2 ;  /* 0x0000000807047824 */ /* 0x000fc800078e0202 */
[----:B------:R-:W0:Y:S02]  /*29f10*/  SYNCS.PHASECHK.TRANS64.TRYWAIT P0, [R4+URZ], R3 ;  /* 0x00000003040075a7 */ /* 0x000e24000800017f */
[----:B0-----:R-:W-:Y:S05]  /*29f20*/  @!P0 BRA `(.L_x_538) ;  /* 0x0000000000e88947 */ /* 0x001fea0003800000 */
.L_x_548:
[----:B------:R-:W-:-:S05]  /*29f30*/  VIADD R7, R7, 0x1 ;  /* 0x0000000107077836 */ /* 0x000fca0000000000 */
[----:B------:R-:W-:-:S04]  /*29f40*/  ISETP.NE.AND P0, PT, R7, 0x3, PT ;  /* 0x000000030700780c */ /* 0x000fc80003f05270 */
[----:B0-----:R-:W-:Y:S02]  /*29f50*/  SEL R3, RZ, 0x1, P0 ;  /* 0x00000001ff037807 */ /* 0x001fe40000000000 */
[----:B------:R-:W-:Y:S02]  /*29f60*/  SEL R7, R7, RZ, P0 ;  /* 0x000000ff07077207 */ /* 0x000fe40000000000 */
[----:B------:R-:W-:-:S03]  /*29f70*/  LOP3.LUT R5, R0, R3, RZ, 0x3c, !PT ;  /* 0x0000000300057212 */ /* 0x000fc600078e3cff */
[----:B------:R-:W-:Y:S01]  /*29f80*/  IMAD R3, R7, 0x8, R2 ;  /* 0x0000000807037824 */ /* 0x000fe200078e0202 */
[----:B------:R-:W-:-:S04]  /*29f90*/  SHF.L.U32 R0, R5, 0x1f, RZ ;  /* 0x0000001f05007819 */ /* 0x000fc800000006ff */
[----:B------:R-:W0:Y:S02]  /*29fa0*/  SYNCS.PHASECHK.TRANS64.TRYWAIT P0, [R3+URZ], R0 ;  /* 0x00000000030075a7 */ /* 0x000e24000800017f */
[----:B0-----:R-:W-:Y:S05]  /*29fb0*/  @!P0 BRA `(.L_x_539) ;  /* 0x0000000000d88947 */ /* 0x001fea0003800000 */
.L_x_549:
[----:B0-----:R-:W-:-:S05]  /*29fc0*/  VIADD R0, R7, 0x1 ;  /* 0x0000000107007836 */ /* 0x001fca0000000000 */
[----:B------:R-:W-:-:S04]  /*29fd0*/  ISETP.NE.AND P0, PT, R0, 0x3, PT ;  /* 0x000000030000780c */ /* 0x000fc80003f05270 */
[----:B------:R-:W-:Y:S02]  /*29fe0*/  SEL R4, RZ, 0x1, P0 ;  /* 0x00000001ff047807 */ /* 0x000fe40000000000 */
[----:B------:R-:W-:Y:S02]  /*29ff0*/  SEL R3, R0, RZ, P0 ;  /* 0x000000ff00037207 */ /* 0x000fe40000000000 */
[----:B------:R-:W-:-:S03]  /*2a000*/  LOP3.LUT R0, R5, R4, RZ, 0x3c, !PT ;  /* 0x0000000405007212 */ /* 0x000fc600078e3cff */
[----:B------:R-:W-:Y:S01]  /*2a010*/  IMAD R3, R3, 0x8, R2 ;  /* 0x0000000803037824 */ /* 0x000fe200078e0202 */
[----:B------:R-:W-:-:S07]  /*2a020*/  SHF.L.U32 R0, R0, 0x1f, RZ ;  /* 0x0000001f00007819 */ /* 0x000fce00000006ff */
.L_x_540:
[----:B0-----:R0:W1:Y:S02]  /*2a030*/  SYNCS.PHASECHK.TRANS64.TRYWAIT P0, [R3+URZ], R0 ;  /* 0x00000000030075a7 */ /* 0x001064000800017f */
[----:B-1----:R-:W-:Y:S05]  /*2a040*/  @!P0 NANOSLEEP.SYNCS 0x989680 ;  /* 0x009896800000895d */ /* 0x002fea0003900000 */
[----:B------:R-:W1:Y:S02]  /*2a050*/  @!P0 SYNCS.PHASECHK.TRANS64 P0, [R3+URZ], R0 ;  /* 0x00000000030085a7 */ /* 0x000e64000800007f */
[----:B-1----:R-:W-:Y:S05]  /*2a060*/  @!P0 BRA `(.L_x_540) ;  /* 0xfffffffc00f08947 */ /* 0x002fea000383ffff */
.L_x_536:
[----:B------:R-:W-:Y:S05]  /*2a070*/  BSYNC B0 ;  /* 0x0000000000007941 */ /* 0x000fea0003800000 */
.L_x_535:
[----:B------:R-:W-:Y:S05]  /*2a080*/  EXIT ;  /* 0x000000000000794d */ /* 0x000fea0003800000 */
.L_x_17:
[----:B-1----:R-:W-:-:S04]  /*2a090*/  IMAD.U32 R5, RZ, RZ, UR4 ;  /* 0x00000004ff057e24 */ /* 0x002fc8000f8e00ff */
[----:B------:R1:W3:Y:S03]  /*2a0a0*/  SYNCS.PHASECHK.TRANS64.TRYWAIT P0, [R5+URZ], R0 ;  /* 0x00000000050075a7 */ /* 0x0002e6000800017f */
[----:B---3--:R-:W-:Y:S05]  /*2a0b0*/  @!P0 NANOSLEEP.SYNCS 0x989680 ;  /* 0x009896800000895d */ /* 0x008fea0003900000 */
[----:B------:R-:W3:Y:S02]  /*2a0c0*/  @!P0 SYNCS.PHASECHK.TRANS64 P0, [R5+URZ], R0 ;  /* 0x00000000050085a7 */ /* 0x000ee4000800007f */
[----:B---3--:R-:W-:Y:S05]  /*2a0d0*/  @!P0 BRA `(.L_x_17) ;  /* 0xfffffffc00ec8947 */ /* 0x008fea000383ffff */
[----:B------:R-:W-:Y:S05]  /*2a0e0*/  BRA `(.L_x_16) ;  /* 0xfffffd88009c7947 */ /* 0x000fea000383ffff */
.L_x_23:
[----:B-----5:R1:W-:Y:S02]  /*2a0f0*/  STL [R1+0x41c], R0 ;  /* 0x00041c0001007387 */ /* 0x0203e40000100800 */
[----:B-1----:R-:W-:-:S04]  /*2a100*/  IMAD.U32 R0, RZ, RZ, UR6 ;  /* 0x00000006ff007e24 */ /* 0x002fc8000f8e00ff */
[----:B------:R1:W2:Y:S03]  /*2a110*/  SYNCS.PHASECHK.TRANS64.TRYWAIT P0, [R0+URZ], R6 ;  /* 0x00000006000075a7 */ /* 0x0002a6000800017f */
[----:B--2---:R-:W-:Y:S05]  /*2a120*/  @!P0 NANOSLEEP.SYNCS 0x989680 ;  /* 0x009896800000895d */ /* 0x004fea0003900000 */
[----:B------:R1:W2:Y:S02]  /*2a130*/  @!P0 SYNCS.PHASECHK.TRANS64 P0, [R0+URZ], R6 ;  /* 0x00000006000085a7 */ /* 0x0002a4000800007f */
[----:B-1----:R1:W5:Y:S02]  /*2a140*/  LDL.LU R0, [R1+0x41c] ;  /* 0x00041c0001007983 */ /* 0x0023640000300800 */
[----:B-12---:R-:W-:Y:S05]  /*2a150*/  @!P0 BRA `(.L_x_23) ;  /* 0xfffffffc00e48947 */ /* 0x006fea000383ffff */
[----:B------:R-:W-:Y:S05]  /*2a160*/  BRA `(.L_x_22) ;  /* 0xfffffdf800587947 */ /* 0x000fea000383ffff */
.L_x_522:
[----:B------:R-:W-:Y:S01]  /*2a170*/  BSSY B1, `(.L_x_541) ;  /* 0x0000006000017945 */ /* 0x000fe20003800000 */
[----:B------:R-:W-:-:S07]  /*2a180*/  IMAD.MOV.U32 R2, RZ, RZ, -0x1 ;  /* 0xffffffffff027424 */ /* 0x000fce00078e00ff */
[----:B------:R-:W-:Y:S05]  /*2a190*/  WARPSYNC.COLLECTIVE R2, `(.L_x_542) ;  /* 0x00000000020c7348 */ /* 0x000fea0003c00000 */
[----:B------:R-:W-:Y:S02]  /*2a1a0*/  ELECT P1, UR62, PT ;  /* 0x00000000003e782f */ /* 0x000fe40003820000 */
[----:B------:R-:W-:Y:S01]  /*2a1b0*/  MOV R2, UR62 ;  /* 0x0000003e00027c02 */ /* 0x000fe20008000f00 */
[----:B------:R-:W-:Y:S10]  /*2a1c0*/  ENDCOLLECTIVE ;  /* 0x000000000000791b */ /* 0x000ff40003800000 */
.L_x_542:
[----:B------:R-:W-:Y:S05]  /*2a1d0*/  BSYNC B1 ;  /* 0x0000000000017941 */ /* 0x000fea0003800000 */
.L_x_541:
[----:B------:R-:W-:Y:S05]  /*2a1e0*/  BRA `(.L_x_543) ;  /* 0xfffffff0003c7947 */ /* 0x000fea000383ffff */
.L_x_525:
[----:B-1----:R1:W2:Y:S02]  /*2a1f0*/  SYNCS.PHASECHK.TRANS64.TRYWAIT P1, [R14+URZ+0x18], R11 ;  /* 0x0000180b0e0075a7 */ /* 0x0022a4000802017f */
[----:B--2---:R-:W-:Y:S05]  /*2a200*/  @!P1 NANOSLEEP.SYNCS 0x989680 ;  /* 0x009896800000995d */ /* 0x004fea0003900000 */
[----:B------:R-:W2:Y:S02]  /*2a210*/  @!P1 SYNCS.PHASECHK.TRANS64 P1, [R14+URZ+0x18], R11 ;  /* 0x0000180b0e0095a7 */ /* 0x000ea4000802007f */
[----:B--2---:R-:W-:Y:S05]  /*2a220*/  @!P1 BRA `(.L_x_525) ;  /* 0xfffffffc00f09947 */ /* 0x004fea000383ffff */
[----:B------:R-:W-:Y:S05]  /*2a230*/  BRA `(.L_x_544) ;  /* 0xfffffff000707947 */ /* 0x000fea000383ffff */
.L_x_534:
[----:B------:R-:W-:Y:S01]  /*2a240*/  BSSY B0, `(.L_x_545) ;  /* 0x0000006000007945 */ /* 0x000fe20003800000 */
[----:B------:R-:W-:-:S07]  /*2a250*/  IMAD.MOV.U32 R2, RZ, RZ, -0x1 ;  /* 0xffffffffff027424 */ /* 0x000fce00078e00ff */
[----:B------:R-:W-:Y:S05]  /*2a260*/  WARPSYNC.COLLECTIVE R2, `(.L_x_546) ;  /* 0x00000000020c7348 */ /* 0x000fea0003c00000 */
[----:B------:R-:W-:Y:S02]  /*2a270*/  ELECT P1, UR62, PT ;  /* 0x00000000003e782f */ /* 0x000fe40003820000 */
[----:B------:R-:W-:Y:S01]  /*2a280*/  MOV R2, UR62 ;  /* 0x0000003e00027c02 */ /* 0x000fe20008000f00 */
[----:B------:R-:W-:Y:S10]  /*2a290*/  ENDCOLLECTIVE ;  /* 0x000000000000791b */ /* 0x000ff40003800000 */
.L_x_546:
[----:B------:R-:W-:Y:S05]  /*2a2a0*/  BSYNC B0 ;  /* 0x0000000000007941 */ /* 0x000fea0003800000 */
.L_x_545:
[----:B------:R-:W-:Y:S01]  /*2a2b0*/  PLOP3.LUT P0, PT, P1, PT, PT, 0x80, 0x0 ;  /* 0x000000000000781c */ /* 0x000fe20000f0f070 */
[----:B------:R-:W-:-:S12]  /*2a2c0*/  BRA `(.L_x_547) ;  /* 0xfffffff800d47947 */ /* 0x000fd8000383ffff */
.L_x_538:
[----:B0-----:R0:W1:Y:S02]  /*2a2d0*/  SYNCS.PHASECHK.TRANS64.TRYWAIT P0, [R4+URZ], R3 ;  /* 0x00000003040075a7 */ /* 0x001064000800017f */
[----:B-1----:R-:W-:Y:S05]  /*2a2e0*/  @!P0 NANOSLEEP.SYNCS 0x989680 ;  /* 0x009896800000895d */ /* 0x002fea0003900000 */
[----:B------:R-:W1:Y:S02]  /*2a2f0*/  @!P0 SYNCS.PHASECHK.TRANS64 P0, [R4+URZ], R3 ;  /* 0x00000003040085a7 */ /* 0x000e64000800007f */
[----:B-1----:R-:W-:Y:S05]  /*2a300*/  @!P0 BRA `(.L_x_538) ;  /* 0xfffffffc00f08947 */ /* 0x002fea000383ffff */
[----:B------:R-:W-:Y:S05]  /*2a310*/  BRA `(.L_x_548) ;  /* 0xfffffffc00047947 */ /* 0x000fea000383ffff */
.L_x_539:
[----:B0-----:R0:W1:Y:S02]  /*2a320*/  SYNCS.PHASECHK.TRANS64.TRYWAIT P0, [R3+URZ], R0 ;  /* 0x00000000030075a7 */ /* 0x001064000800017f */
[----:B-1----:R-:W-:Y:S05]  /*2a330*/  @!P0 NANOSLEEP.SYNCS 0x989680 ;  /* 0x009896800000895d */ /* 0x002fea0003900000 */
[----:B------:R-:W1:Y:S02]  /*2a340*/  @!P0 SYNCS.PHASECHK.TRANS64 P0, [R3+URZ], R0 ;  /* 0x00000000030085a7 */ /* 0x000e64000800007f */
[----:B-1----:R-:W-:Y:S05]  /*2a350*/  @!P0 BRA `(.L_x_539) ;  /* 0xfffffffc00f08947 */ /* 0x002fea000383ffff */
[----:B------:R-:W-:Y:S05]  /*2a360*/  BRA `(.L_x_549) ;  /* 0xfffffffc00147947 */ /* 0x000fea000383ffff */
.L_x_550:
[----:B------:R-:W-:-:S00]  /*2a370*/  BRA `(.L_x_550) ;  /* 0xfffffffc00fc7947 */ /* 0x000fc0000383ffff */
[----:B------:R-:W-:-:S00]  /*2a380*/  NOP ;  /* 0x0000000000007918 */ /* 0x000fc00000000000 */
[----:B------:R-:W-:-:S00]  /*2a390*/  NOP ;  /* 0x0000000000007918 */ /* 0x000fc00000000000 */
[----:B------:R-:W-:-:S00]  /*2a3a0*/  NOP ;  /* 0x0000000000007918 */ /* 0x000fc00000000000 */
[----:B------:R-:W-:-:S00]  /*2a3b0*/  NOP ;  /* 0x0000000000007918 */ /* 0x000fc00000000000 */
[----:B------:R-:W-:-:S00]  /*2a3c0*/  NOP ;  /* 0x0000000000007918 */ /* 0x000fc00000000000 */
[----:B------:R-:W-:-:S00]  /*2a3d0*/  NOP ;  /* 0x0000000000007918 */ /* 0x000fc00000000000 */
[----:B------:R-:W-:-:S00]  /*2a3e0*/  NOP ;  /* 0x0000000000007918 */ /* 0x000fc00000000000 */
[----:B------:R-:W-:-:S00]  /*2a3f0*/  NOP ;  /* 0x0000000000007918 */ /* 0x000fc00000000000 */
.L_x_551:


//--------------------- .nv.shared._ZN7cutlass13device_kernelINS_4gemm6kernel13GemmUniversalIN4cute5tupleIJiiiiEEENS1_10collective13CollectiveMmaINS1_37MainloopSm90TmaGmmaWarpSpecializedFP8ILi3ENS5_IJNS4_1CILi1EEESB_SB_EEENS1_35KernelTmaWarpSpecializedCooperativeEEENS5_IJNSA_ILi256EEENSA_ILi240EEENSA_ILi128EEEEEENS_12float_e4m3_tENS5_IJlSB_lEEESJ_SK_NS4_8TiledMMAINS4_8MMA_AtomIJNS4_4SM904GMMA30MMA_64x16x32_F32E4M3E4M3_SS_TNILNSO_7ScaleInE1ELSQ_1EEEEEENS4_6LayoutINS5_IJNSA_ILi2EEESB_SB_EEENS5_IJSB_NSA_ILi0EEESW_EEEEENS5_IJNS4_10UnderscoreESZ_SZ_EEEEENS4_13SM90_TMA_LOADENS4_14ComposedLayoutINS4_7SwizzleILi3ELi4ELi3EEENS4_18smem_ptr_flag_bitsILi8EEENST_INS5_IJNSA_ILi8EEESH_EEENS5_IJSH_SB_EEEEEEEvNS4_8identityES12_S1C_vS1D_EENS_8epilogue10collective6detail29Sm90TmaWarpSpecializedAdapterINS1G_15DefaultEpilogueISJ_SK_SK_NS1F_6thread17LinearCombinationISJ_Li1EffLNS1K_9ScaleType4KindE0ELNS_15FloatRoundStyleE2ESJ_EENS1_15EpilogueDefaultEEEEEvvEEEEvNT_6ParamsE --------------------------
	.section	.nv.shared._ZN7cutlass13device_kernelINS_4gemm6kernel13GemmUniversalIN4cute5tupleIJiiiiEEENS1_10collective13CollectiveMmaINS1_37MainloopSm90TmaGmmaWarpSpecializedFP8ILi3ENS5_IJNS4_1CILi1EEESB_SB_EEENS1_35KernelTmaWarpSpecializedCooperativeEEENS5_IJNSA_ILi256EEENSA_ILi240EEENSA_ILi128EEEEEENS_12float_e4m3_tENS5_IJlSB_lEEESJ_SK_NS4_8TiledMMAINS4_8MMA_AtomIJNS4_4SM904GMMA30MMA_64x16x32_F32E4M3E4M3_SS_TNILNSO_7ScaleInE1ELSQ_1EEEEEENS4_6LayoutINS5_IJNSA_ILi2EEESB_SB_EEENS5_IJSB_NSA_ILi0EEESW_EEEEENS5_IJNS4_10UnderscoreESZ_SZ_EEEEENS4_13SM90_TMA_LOADENS4_14ComposedLayoutINS4_7SwizzleILi3ELi4ELi3EEENS4_18smem_ptr_flag_bitsILi8EEENST_INS5_IJNSA_ILi8EEESH_EEENS5_IJSH_SB_EEEEEEEvNS4_8identityES12_S1C_vS1D_EENS_8epilogue10collective6detail29Sm90TmaWarpSpecializedAdapterINS1G_15DefaultEpilogueISJ_SK_SK_NS1F_6thread17LinearCombinationISJ_Li1EffLNS1K_9ScaleType4KindE0ELNS_15FloatRoundStyleE2ESJ_EENS1_15EpilogueDefaultEEEEEvvEEEEvNT_6ParamsE,"aw",@nobits
	.sectionflags	@""
	.align	16
	.zero		1024


//--------------------- .nv.shared.reserved.0     --------------------------
	.section	.nv.shared.reserved.0,"aw",@nobits
	.weak		__nv_reservedSMEM_offset_0_alias
	.size		__nv_reservedSMEM_offset_0_alias, 0, 0
	.other		__nv_reservedSMEM_offset_0_alias,@"STO_CUDA_RESERVED_SHARED STV_DEFAULT"
__nv_reservedSMEM_offset_0_alias:
	.zero		0


//--------------------- .nv.global                --------------------------
	.section	.nv.global,"aw",@nobits
.nv.global:
	.type		_ZN40_INTERNAL_fc738ad5_4_k_cu_a91b6713_140244cute1_E,@object
	.size		_ZN40_INTERNAL_fc738ad5_4_k_cu_a91b6713_140244cute1_E,(_ZN40_INTERNAL_fc738ad5_4_k_cu_a91b6713_140244cuda3std3__45__cpo6cbeginE - _ZN40_INTERNAL_fc738ad5_4_k_cu_a91b6713_140244cute1_E)
_ZN40_INTERNAL_fc738ad5_4_k_cu_a91b6713_140244cute1_E:
	.zero		1
	.type		_ZN40_INTERNAL_fc738ad5_4_k_cu_a91b6713_140244cuda3std3__45__cpo6cbeginE,@object
	.size		_ZN40_INTERNAL_fc738ad5_4_k_cu_a91b6713_140244cuda3std3__45__cpo6cbeginE,(_ZN40_INTERNAL_fc738ad5_4_k_cu_a91b6713_140244cuda3std3__48in_placeE - _ZN40_INTERNAL_fc738ad5_4_k_cu_a91b6713_140244cuda3std3__45__cpo6cbeginE)
_ZN40_INTERNAL_fc738ad5_4_k_cu_a91b6713_140244cuda3std3__45__cpo6cbeginE:
	.zero		1
	.type		_ZN40_INTERNAL_fc738ad5_4_k_cu_a91b6713_140244cuda3std3__48in_placeE,@object
	.size		_ZN40_INTERNAL_fc738ad5_4_k_cu_a91b6713_140244cuda3std3__48in_placeE,(_ZN40_INTERNAL_fc738ad5_4_k_cu_a91b6713_140244cuda3std6ranges3__45__cpo9iter_moveE - _ZN40_INTERNAL_fc738ad5_4_k_cu_a91b6713_140244cuda3std3__48in_placeE)
_ZN40_INTERNAL_fc738ad5_4_k_cu_a91b6713_140244cuda3std3__48in_placeE:
	.zero		1
	.type		_ZN40_INTERNAL_fc738ad5_4_k_cu_a91b6713_140244cuda3std6ranges3__45__cpo9iter_moveE,@object
	.size		_ZN40_INTERNAL_fc738ad5_4_k_cu_a91b6713_140244cuda3std6ranges3__45__cpo9iter_moveE,(_ZN40_INTERNAL_fc738ad5_4_k_cu_a91b6713_140244cuda3std3__45__cpo5beginE - _ZN40_INTERNAL_fc738ad5_4_k_cu_a91b6713_140244cuda3std6ranges3__45__cpo9iter_moveE)
_ZN40_INTERNAL_fc738ad5_4_k_cu_a91b6713_140244cuda3std6ranges3__45__cpo9iter_moveE:
	.zero		1
	.type		_ZN40_INTERNAL_fc738ad5_4_k_cu_a91b6713_140244cuda3std3__45__cpo5beginE,@object
	.size		_ZN40_INTERNAL_fc738ad5_4_k_cu_a91b6713_140244cuda3std3__45__cpo5beginE,(_ZN40_INTERNAL_fc738ad5_4_k_cu_a91b6713_140244cuda3std3__442_GLOBAL__N__fc738ad5_4_k_cu_a91b6713_140246ignoreE - _ZN40_INTERNAL_fc738ad5_4_k_cu_a91b6713_140244cuda3std3__45__cpo5beginE)
_ZN40_INTERNAL_fc738ad5_4_k_cu_a91b6713_140244cuda3std3__45__cpo5beginE:
	.zero		1
	.type		_ZN40_INTERNAL_fc738ad5_4_k_cu_a91b6713_140244cuda3std3__442_GLOBAL__N__fc738ad5_4_k_cu_a91b6713_140246ignoreE,@object
	.size		_ZN40_INTERNAL_fc738ad5_4_k_cu_a91b6713_140244cuda3std3__442_GLOBAL__N__fc738ad5_4_k_cu_a91b6713_140246ignoreE,(_ZN40_INTERNAL_fc738ad5_4_k_cu_a91b6713_140244cute7productE - _ZN40_INTERNAL_fc738ad5_4_k_cu_a91b6713_140244cuda3std3__442_GLOBAL__N__fc738ad5_4_k_cu_a91b6713_140246ignoreE)
_ZN40_INTERNAL_fc738ad5_4_k_cu_a91b6713_140244cuda3std3__442_GLOBAL__N__fc738ad5_4_k_cu_a91b6713_140246ignoreE:
	.zero		1
	.type		_ZN40_INTERNAL_fc738ad5_4_k_cu_a91b6713_140244cute7productE,@object
	.size		_ZN40_INTERNAL_fc738ad5_4_k_cu_a91b6713_140244cute7productE,(_ZN40_INTERNAL_fc738ad5_4_k_cu_a91b6713_140244cuda3std3__45__cpo3endE - _ZN40_INTERNAL_fc738ad5_4_k_cu_a91b6713_140244cute7productE)
_ZN40_INTERNAL_fc738ad5_4_k_cu_a91b6713_140244cute7productE:
	.zero		1
	.type		_ZN40_INTERNAL_fc738ad5_4_k_cu_a91b6713_140244cuda3std3__45__cpo3endE,@object
	.size		_ZN40_INTERNAL_fc738ad5_4_k_cu_a91b6713_140244cuda3std3__45__cpo3endE,(_ZN40_INTERNAL_fc738ad5_4_k_cu_a91b6713_140244cuda3std3__419piecewise_constructE - _ZN40_INTERNAL_fc738ad5_4_k_cu_a91b6713_140244cuda3std3__45__cpo3endE)
_ZN40_INTERNAL_fc738ad5_4_k_cu_a91b6713_140244cuda3std3__45__cpo3endE:
	.zero		1
	.type		_ZN40_INTERNAL_fc738ad5_4_k_cu_a91b6713_140244cuda3std3__419piecewise_constructE,@object
	.size		_ZN40_INTERNAL_fc738ad5_4_k_cu_a91b6713_140244cuda3std3__419piecewise_constructE,(_ZN40_INTERNAL_fc738ad5_4_k_cu_a91b6713_140244cuda3std3__45__cpo4cendE - _ZN40_INTERNAL_fc738ad5_4_k_cu_a91b6713_140244cuda3std3__419piecewise_constructE)
_ZN40_INTERNAL_fc738ad5_4_k_cu_a91b6713_140244cuda3std3__419piecewise_constructE:
	.zero		1
	.type		_ZN40_INTERNAL_fc738ad5_4_k_cu_a91b6713_140244cuda3std3__45__cpo4cendE,@object
	.size		_ZN40_INTERNAL_fc738ad5_4_k_cu_a91b6713_140244cuda3std3__45__cpo4cendE,(_ZN40_INTERNAL_fc738ad5_4_k_cu_a91b6713_140244cuda3std6ranges3__45__cpo4swapE - _ZN40_INTERNAL_fc738ad5_4_k_cu_a91b6713_140244cuda3std3__45__cpo4cendE)
_ZN40_INTERNAL_fc738ad5_4_k_cu_a91b6713_140244cuda3std3__45__cpo4cendE:
	.zero		1
	.type		_ZN40_INTERNAL_fc738ad5_4_k_cu_a91b6713_140244cuda3std6ranges3__45__cpo4swapE,@object
	.size		_ZN40_INTERNAL_fc738ad5_4_k_cu_a91b6713_140244cuda3std6ranges3__45__cpo4swapE,(.L_7 - _ZN40_INTERNAL_fc738ad5_4_k_cu_a91b6713_140244cuda3std6ranges3__45__cpo4swapE)
_ZN40_INTERNAL_fc738ad5_4_k_cu_a91b6713_140244cuda3std6ranges3__45__cpo4swapE:
	.zero		1
.L_7:


//--------------------- .nv.constant0._ZN7cutlass13device_kernelINS_4gemm6kernel13GemmUniversalIN4cute5tupleIJiiiiEEENS1_10collective13CollectiveMmaINS1_37MainloopSm90TmaGmmaWarpSpecializedFP8ILi3ENS5_IJNS4_1CILi1EEESB_SB_EEENS1_35KernelTmaWarpSpecializedCooperativeEEENS5_IJNSA_ILi256EEENSA_ILi240EEENSA_ILi128EEEEEENS_12float_e4m3_tENS5_IJlSB_lEEESJ_SK_NS4_8TiledMMAINS4_8MMA_AtomIJNS4_4SM904GMMA30MMA_64x16x32_F32E4M3E4M3_SS_TNILNSO_7ScaleInE1ELSQ_1EEEEEENS4_6LayoutINS5_IJNSA_ILi2EEESB_SB_EEENS5_IJSB_NSA_ILi0EEESW_EEEEENS5_IJNS4_10UnderscoreESZ_SZ_EEEEENS4_13SM90_TMA_LOADENS4_14ComposedLayoutINS4_7SwizzleILi3ELi4ELi3EEENS4_18smem_ptr_flag_bitsILi8EEENST_INS5_IJNSA_ILi8EEESH_EEENS5_IJSH_SB_EEEEEEEvNS4_8identityES12_S1C_vS1D_EENS_8epilogue10collective6detail29Sm90TmaWarpSpecializedAdapterINS1G_15DefaultEpilogueISJ_SK_SK_NS1F_6thread17LinearCombinationISJ_Li1EffLNS1K_9ScaleType4KindE0ELNS_15FloatRoundStyleE2ESJ_EENS1_15EpilogueDefaultEEEEEvvEEEEvNT_6ParamsE --------------------------
	.section	.nv.constant0._ZN7cutlass13device_kernelINS_4gemm6kernel13GemmUniversalIN4cute5tupleIJiiiiEEENS1_10collective13CollectiveMmaINS1_37MainloopSm90TmaGmmaWarpSpecializedFP8ILi3ENS5_IJNS4_1CILi1EEESB_SB_EEENS1_35KernelTmaWarpSpecializedCooperativeEEENS5_IJNSA_ILi256EEENSA_ILi240EEENSA_ILi128EEEEEENS_12float_e4m3_tENS5_IJlSB_lEEESJ_SK_NS4_8TiledMMAINS4_8MMA_AtomIJNS4_4SM904GMMA30MMA_64x16x32_F32E4M3E4M3_SS_TNILNSO_7ScaleInE1ELSQ_1EEEEEENS4_6LayoutINS5_IJNSA_ILi2EEESB_SB_EEENS5_IJSB_NSA_ILi0EEESW_EEEEENS5_IJNS4_10UnderscoreESZ_SZ_EEEEENS4_13SM90_TMA_LOADENS4_14ComposedLayoutINS4_7SwizzleILi3ELi4ELi3EEENS4_18smem_ptr_flag_bitsILi8EEENST_INS5_IJNSA_ILi8EEESH_EEENS5_IJSH_SB_EEEEEEEvNS4_8identityES12_S1C_vS1D_EENS_8epilogue10collective6detail29Sm90TmaWarpSpecializedAdapterINS1G_15DefaultEpilogueISJ_SK_SK_NS1F_6thread17LinearCombinationISJ_Li1EffLNS1K_9ScaleType4KindE0ELNS_15FloatRoundStyleE2ESJ_EENS1_15EpilogueDefaultEEEEEvvEEEEvNT_6ParamsE,"a",@progbits
	.sectionflags	@""
	.align	4
.nv.constant0._ZN7cutlass13device_kernelINS_4gemm6kernel13GemmUniversalIN4cute5tupleIJiiiiEEENS1_10collective13CollectiveMmaINS1_37MainloopSm90TmaGmmaWarpSpecializedFP8ILi3ENS5_IJNS4_1CILi1EEESB_SB_EEENS1_35KernelTmaWarpSpecializedCooperativeEEENS5_IJNSA_ILi256EEENSA_ILi240EEENSA_ILi128EEEEEENS_12float_e4m3_tENS5_IJlSB_lEEESJ_SK_NS4_8TiledMMAINS4_8MMA_AtomIJNS4_4SM904GMMA30MMA_64x16x32_F32E4M3E4M3_SS_TNILNSO_7ScaleInE1ELSQ_1EEEEEENS4_6LayoutINS5_IJNSA_ILi2EEESB_SB_EEENS5_IJSB_NSA_ILi0EEESW_EEEEENS5_IJNS4_10UnderscoreESZ_SZ_EEEEENS4_13SM90_TMA_LOADENS4_14ComposedLayoutINS4_7SwizzleILi3ELi4ELi3EEENS4_18smem_ptr_flag_bitsILi8EEENST_INS5_IJNSA_ILi8EEESH_EEENS5_IJSH_SB_EEEEEEEvNS4_8identityES12_S1C_vS1D_EENS_8epilogue10collective6detail29Sm90TmaWarpSpecializedAdapterINS1G_15DefaultEpilogueISJ_SK_SK_NS1F_6thread17LinearCombinationISJ_Li1EffLNS1K_9ScaleType4KindE0ELNS_15FloatRoundStyleE2ESJ_EENS1_15EpilogueDefaultEEEEEvvEEEEvNT_6ParamsE:
	.zero		1664


//--------------------- SYMBOLS --------------------------

	.type		.nv.reservedSmem.offset0,@object
	.size		.nv.reservedSmem.offset0,0x4
